//
// Generated by NVIDIA NVVM Compiler
//
// Compiler Build ID: CL-36424714
// Cuda compilation tools, release 13.0, V13.0.88
// Based on NVVM 20.0.0
//

.version 9.0
.target sm_100
.address_size 64

	// .globl	_Z8SwapRowsPdS_jjj
.const .align 4 .b8 SIZE_N[4];
.const .align 4 .b8 SIZE_M[4];
.const .align 4 .b8 SIZE_K[4];
.global .align 1 .b8 _ZN34_INTERNAL_2dac0a82_4_k_cu_d3acf77a4cuda3std3__45__cpo5beginE[1];
.global .align 1 .b8 _ZN34_INTERNAL_2dac0a82_4_k_cu_d3acf77a4cuda3std3__45__cpo3endE[1];
.global .align 1 .b8 _ZN34_INTERNAL_2dac0a82_4_k_cu_d3acf77a4cuda3std3__45__cpo6cbeginE[1];
.global .align 1 .b8 _ZN34_INTERNAL_2dac0a82_4_k_cu_d3acf77a4cuda3std3__45__cpo4cendE[1];
.global .align 1 .b8 _ZN34_INTERNAL_2dac0a82_4_k_cu_d3acf77a4cuda3std3__45__cpo6rbeginE[1];
.global .align 1 .b8 _ZN34_INTERNAL_2dac0a82_4_k_cu_d3acf77a4cuda3std3__45__cpo4rendE[1];
.global .align 1 .b8 _ZN34_INTERNAL_2dac0a82_4_k_cu_d3acf77a4cuda3std3__45__cpo7crbeginE[1];
.global .align 1 .b8 _ZN34_INTERNAL_2dac0a82_4_k_cu_d3acf77a4cuda3std3__45__cpo5crendE[1];
.global .align 1 .b8 _ZN34_INTERNAL_2dac0a82_4_k_cu_d3acf77a4cuda3std3__436_GLOBAL__N__2dac0a82_4_k_cu_d3acf77a6ignoreE[1];
.global .align 1 .b8 _ZN34_INTERNAL_2dac0a82_4_k_cu_d3acf77a4cuda3std3__419piecewise_constructE[1];
.global .align 1 .b8 _ZN34_INTERNAL_2dac0a82_4_k_cu_d3acf77a4cuda3std3__48in_placeE[1];
.global .align 1 .b8 _ZN34_INTERNAL_2dac0a82_4_k_cu_d3acf77a4cuda3std3__420unreachable_sentinelE[1];
.global .align 1 .b8 _ZN34_INTERNAL_2dac0a82_4_k_cu_d3acf77a4cuda3std3__47nulloptE[1];
.global .align 1 .b8 _ZN34_INTERNAL_2dac0a82_4_k_cu_d3acf77a4cuda3std3__48unexpectE[1];
.global .align 1 .b8 _ZN34_INTERNAL_2dac0a82_4_k_cu_d3acf77a4cuda3std6ranges3__45__cpo4swapE[1];
.global .align 1 .b8 _ZN34_INTERNAL_2dac0a82_4_k_cu_d3acf77a4cuda3std6ranges3__45__cpo9iter_moveE[1];
.global .align 1 .b8 _ZN34_INTERNAL_2dac0a82_4_k_cu_d3acf77a4cuda3std6ranges3__45__cpo5beginE[1];
.global .align 1 .b8 _ZN34_INTERNAL_2dac0a82_4_k_cu_d3acf77a4cuda3std6ranges3__45__cpo3endE[1];
.global .align 1 .b8 _ZN34_INTERNAL_2dac0a82_4_k_cu_d3acf77a4cuda3std6ranges3__45__cpo6cbeginE[1];
.global .align 1 .b8 _ZN34_INTERNAL_2dac0a82_4_k_cu_d3acf77a4cuda3std6ranges3__45__cpo4cendE[1];
.global .align 1 .b8 _ZN34_INTERNAL_2dac0a82_4_k_cu_d3acf77a4cuda3std6ranges3__45__cpo7advanceE[1];
.global .align 1 .b8 _ZN34_INTERNAL_2dac0a82_4_k_cu_d3acf77a4cuda3std6ranges3__45__cpo9iter_swapE[1];
.global .align 1 .b8 _ZN34_INTERNAL_2dac0a82_4_k_cu_d3acf77a4cuda3std6ranges3__45__cpo4nextE[1];
.global .align 1 .b8 _ZN34_INTERNAL_2dac0a82_4_k_cu_d3acf77a4cuda3std6ranges3__45__cpo4prevE[1];
.global .align 1 .b8 _ZN34_INTERNAL_2dac0a82_4_k_cu_d3acf77a4cuda3std6ranges3__45__cpo4dataE[1];
.global .align 1 .b8 _ZN34_INTERNAL_2dac0a82_4_k_cu_d3acf77a4cuda3std6ranges3__45__cpo5cdataE[1];
.global .align 1 .b8 _ZN34_INTERNAL_2dac0a82_4_k_cu_d3acf77a4cuda3std6ranges3__45__cpo4sizeE[1];
.global .align 1 .b8 _ZN34_INTERNAL_2dac0a82_4_k_cu_d3acf77a4cuda3std6ranges3__45__cpo5ssizeE[1];
.global .align 1 .b8 _ZN34_INTERNAL_2dac0a82_4_k_cu_d3acf77a4cuda3std6ranges3__45__cpo8distanceE[1];
.global .align 1 .b8 _ZN34_INTERNAL_2dac0a82_4_k_cu_d3acf77a6thrust24THRUST_300001_SM_1000_NS8cuda_cub3parE[1];
.global .align 1 .b8 _ZN34_INTERNAL_2dac0a82_4_k_cu_d3acf77a6thrust24THRUST_300001_SM_1000_NS8cuda_cub10par_nosyncE[1];
.global .align 1 .b8 _ZN34_INTERNAL_2dac0a82_4_k_cu_d3acf77a6thrust24THRUST_300001_SM_1000_NS6system6detail10sequential3seqE[1];
.global .align 1 .b8 _ZN34_INTERNAL_2dac0a82_4_k_cu_d3acf77a6thrust24THRUST_300001_SM_1000_NS6system3cpp3parE[1];
.global .align 1 .b8 _ZN34_INTERNAL_2dac0a82_4_k_cu_d3acf77a6thrust24THRUST_300001_SM_1000_NS12placeholders2_1E[1];
.global .align 1 .b8 _ZN34_INTERNAL_2dac0a82_4_k_cu_d3acf77a6thrust24THRUST_300001_SM_1000_NS12placeholders2_2E[1];
.global .align 1 .b8 _ZN34_INTERNAL_2dac0a82_4_k_cu_d3acf77a6thrust24THRUST_300001_SM_1000_NS12placeholders2_3E[1];
.global .align 1 .b8 _ZN34_INTERNAL_2dac0a82_4_k_cu_d3acf77a6thrust24THRUST_300001_SM_1000_NS12placeholders2_4E[1];
.global .align 1 .b8 _ZN34_INTERNAL_2dac0a82_4_k_cu_d3acf77a6thrust24THRUST_300001_SM_1000_NS12placeholders2_5E[1];
.global .align 1 .b8 _ZN34_INTERNAL_2dac0a82_4_k_cu_d3acf77a6thrust24THRUST_300001_SM_1000_NS12placeholders2_6E[1];
.global .align 1 .b8 _ZN34_INTERNAL_2dac0a82_4_k_cu_d3acf77a6thrust24THRUST_300001_SM_1000_NS12placeholders2_7E[1];
.global .align 1 .b8 _ZN34_INTERNAL_2dac0a82_4_k_cu_d3acf77a6thrust24THRUST_300001_SM_1000_NS12placeholders2_8E[1];
.global .align 1 .b8 _ZN34_INTERNAL_2dac0a82_4_k_cu_d3acf77a6thrust24THRUST_300001_SM_1000_NS12placeholders2_9E[1];
.global .align 1 .b8 _ZN34_INTERNAL_2dac0a82_4_k_cu_d3acf77a6thrust24THRUST_300001_SM_1000_NS12placeholders3_10E[1];
.global .align 1 .b8 _ZN34_INTERNAL_2dac0a82_4_k_cu_d3acf77a6thrust24THRUST_300001_SM_1000_NS3seqE[1];
.global .align 1 .b8 _ZN34_INTERNAL_2dac0a82_4_k_cu_d3acf77a6thrust24THRUST_300001_SM_1000_NS6deviceE[1];
.extern .shared .align 16 .b8 _ZN6thrust24THRUST_300001_SM_1000_NS8cuda_cub4core6detail5shmemE[];

.visible .entry _Z8SwapRowsPdS_jjj(
	.param .u64 .ptr .align 1 _Z8SwapRowsPdS_jjj_param_0,
	.param .u64 .ptr .align 1 _Z8SwapRowsPdS_jjj_param_1,
	.param .u32 _Z8SwapRowsPdS_jjj_param_2,
	.param .u32 _Z8SwapRowsPdS_jjj_param_3,
	.param .u32 _Z8SwapRowsPdS_jjj_param_4
)
{
	.reg .pred 	%p<11>;
	.reg .b32 	%r<29>;
	.reg .b64 	%rd<25>;
	.reg .b64 	%fd<5>;

	ld.param.u64 	%rd3, [_Z8SwapRowsPdS_jjj_param_0];
	ld.param.u64 	%rd4, [_Z8SwapRowsPdS_jjj_param_1];
	ld.param.u32 	%r14, [_Z8SwapRowsPdS_jjj_param_2];
	ld.param.u32 	%r15, [_Z8SwapRowsPdS_jjj_param_3];
	ld.param.u32 	%r16, [_Z8SwapRowsPdS_jjj_param_4];
	mov.u32 	%r1, %ntid.x;
	mov.u32 	%r17, %ctaid.x;
	mov.u32 	%r18, %tid.x;
	mad.lo.s32 	%r28, %r1, %r17, %r18;
	add.s32 	%r27, %r16, %r28;
	ld.const.u32 	%r4, [SIZE_M];
	setp.ge.u32 	%p1, %r27, %r4;
	@%p1 bra 	$L__BB0_3;
	cvta.to.global.u64 	%rd1, %rd3;
	ld.const.u32 	%r5, [SIZE_N];
	mov.u32 	%r19, %nctaid.x;
	mul.lo.s32 	%r6, %r19, %r1;
$L__BB0_2:
	setp.ge.u32 	%p2, %r15, %r5;
	setp.ge.u32 	%p3, %r14, %r5;
	setp.ge.u32 	%p4, %r27, %r4;
	mul.lo.s32 	%r20, %r5, %r27;
	add.s32 	%r21, %r20, %r14;
	cvt.s64.s32 	%rd5, %r21;
	selp.b64 	%rd6, -1, %rd5, %p4;
	selp.b64 	%rd7, -1, %rd6, %p3;
	shl.b64 	%rd8, %rd7, 3;
	add.s64 	%rd9, %rd1, %rd8;
	ld.global.f64 	%fd1, [%rd9];
	add.s32 	%r22, %r20, %r15;
	cvt.s64.s32 	%rd10, %r22;
	selp.b64 	%rd11, -1, %rd10, %p4;
	selp.b64 	%rd12, -1, %rd11, %p2;
	shl.b64 	%rd13, %rd12, 3;
	add.s64 	%rd14, %rd1, %rd13;
	ld.global.f64 	%fd2, [%rd14];
	st.global.f64 	[%rd9], %fd2;
	st.global.f64 	[%rd14], %fd1;
	add.s32 	%r27, %r27, %r6;
	setp.lt.u32 	%p5, %r27, %r4;
	@%p5 bra 	$L__BB0_2;
$L__BB0_3:
	ld.const.u32 	%r7, [SIZE_K];
	setp.ge.u32 	%p6, %r28, %r7;
	@%p6 bra 	$L__BB0_6;
	cvta.to.global.u64 	%rd2, %rd4;
	ld.const.u32 	%r8, [SIZE_N];
	mov.u32 	%r23, %nctaid.x;
	mul.lo.s32 	%r9, %r23, %r1;
$L__BB0_5:
	setp.ge.u32 	%p7, %r15, %r8;
	setp.ge.u32 	%p8, %r14, %r8;
	setp.ge.u32 	%p9, %r28, %r7;
	mul.lo.s32 	%r24, %r8, %r28;
	add.s32 	%r25, %r24, %r14;
	cvt.s64.s32 	%rd15, %r25;
	selp.b64 	%rd16, -1, %rd15, %p9;
	selp.b64 	%rd17, -1, %rd16, %p8;
	shl.b64 	%rd18, %rd17, 3;
	add.s64 	%rd19, %rd2, %rd18;
	ld.global.f64 	%fd3, [%rd19];
	add.s32 	%r26, %r24, %r15;
	cvt.s64.s32 	%rd20, %r26;
	selp.b64 	%rd21, -1, %rd20, %p9;
	selp.b64 	%rd22, -1, %rd21, %p7;
	shl.b64 	%rd23, %rd22, 3;
	add.s64 	%rd24, %rd2, %rd23;
	ld.global.f64 	%fd4, [%rd24];
	st.global.f64 	[%rd19], %fd4;
	st.global.f64 	[%rd24], %fd3;
	add.s32 	%r28, %r28, %r9;
	setp.lt.u32 	%p10, %r28, %r7;
	@%p10 bra 	$L__BB0_5;
$L__BB0_6:
	ret;

}
	// .globl	_Z9NormalizePdS_jj
.visible .entry _Z9NormalizePdS_jj(
	.param .u64 .ptr .align 1 _Z9NormalizePdS_jj_param_0,
	.param .u64 .ptr .align 1 _Z9NormalizePdS_jj_param_1,
	.param .u32 _Z9NormalizePdS_jj_param_2,
	.param .u32 _Z9NormalizePdS_jj_param_3
)
{
	.reg .pred 	%p<12>;
	.reg .b32 	%r<27>;
	.reg .b64 	%rd<20>;
	.reg .b64 	%fd<9>;

	ld.param.u64 	%rd5, [_Z9NormalizePdS_jj_param_0];
	ld.param.u64 	%rd4, [_Z9NormalizePdS_jj_param_1];
	ld.param.u32 	%r13, [_Z9NormalizePdS_jj_param_2];
	ld.param.u32 	%r15, [_Z9NormalizePdS_jj_param_3];
	cvta.to.global.u64 	%rd1, %rd5;
	ld.const.u32 	%r1, [SIZE_N];
	ld.const.u32 	%r16, [SIZE_M];
	setp.ge.u32 	%p1, %r13, %r1;
	setp.ge.u32 	%p2, %r15, %r16;
	mad.lo.s32 	%r17, %r1, %r15, %r13;
	cvt.s64.s32 	%rd6, %r17;
	selp.b64 	%rd7, -1, %rd6, %p2;
	selp.b64 	%rd8, -1, %rd7, %p1;
	shl.b64 	%rd9, %rd8, 3;
	add.s64 	%rd2, %rd1, %rd9;
	ld.global.f64 	%fd1, [%rd2];
	abs.f64 	%fd2, %fd1;
	setp.leu.f64 	%p3, %fd2, 0d3E7AD7F29ABCAF48;
	@%p3 bra 	$L__BB1_7;
	mov.u32 	%r3, %ntid.x;
	mov.u32 	%r18, %ctaid.x;
	mov.u32 	%r19, %tid.x;
	mad.lo.s32 	%r26, %r3, %r18, %r19;
	add.s32 	%r20, %r26, %r15;
	add.s32 	%r25, %r20, 1;
	setp.ge.u32 	%p4, %r25, %r16;
	@%p4 bra 	$L__BB1_4;
	mov.u32 	%r21, %nctaid.x;
	mul.lo.s32 	%r6, %r21, %r3;
$L__BB1_3:
	setp.ge.u32 	%p5, %r13, %r1;
	ld.global.f64 	%fd3, [%rd2];
	setp.ge.u32 	%p6, %r25, %r16;
	mad.lo.s32 	%r22, %r1, %r25, %r13;
	cvt.s64.s32 	%rd10, %r22;
	selp.b64 	%rd11, -1, %rd10, %p6;
	selp.b64 	%rd12, -1, %rd11, %p5;
	shl.b64 	%rd13, %rd12, 3;
	add.s64 	%rd14, %rd1, %rd13;
	ld.global.f64 	%fd4, [%rd14];
	div.rn.f64 	%fd5, %fd4, %fd3;
	st.global.f64 	[%rd14], %fd5;
	add.s32 	%r25, %r25, %r6;
	setp.lt.u32 	%p7, %r25, %r16;
	@%p7 bra 	$L__BB1_3;
$L__BB1_4:
	ld.const.u32 	%r7, [SIZE_K];
	setp.ge.u32 	%p8, %r26, %r7;
	@%p8 bra 	$L__BB1_7;
	mov.u32 	%r23, %nctaid.x;
	mul.lo.s32 	%r8, %r23, %r3;
	cvta.to.global.u64 	%rd3, %rd4;
$L__BB1_6:
	setp.ge.u32 	%p9, %r13, %r1;
	ld.global.f64 	%fd6, [%rd2];
	setp.ge.u32 	%p10, %r26, %r7;
	mad.lo.s32 	%r24, %r1, %r26, %r13;
	cvt.s64.s32 	%rd15, %r24;
	selp.b64 	%rd16, -1, %rd15, %p10;
	selp.b64 	%rd17, -1, %rd16, %p9;
	shl.b64 	%rd18, %rd17, 3;
	add.s64 	%rd19, %rd3, %rd18;
	ld.global.f64 	%fd7, [%rd19];
	div.rn.f64 	%fd8, %fd7, %fd6;
	st.global.f64 	[%rd19], %fd8;
	add.s32 	%r26, %r26, %r8;
	setp.lt.u32 	%p11, %r26, %r7;
	@%p11 bra 	$L__BB1_6;
$L__BB1_7:
	ret;

}
	// .globl	_Z10GaussFirstPdS_jj
.visible .entry _Z10GaussFirstPdS_jj(
	.param .u64 .ptr .align 1 _Z10GaussFirstPdS_jj_param_0,
	.param .u64 .ptr .align 1 _Z10GaussFirstPdS_jj_param_1,
	.param .u32 _Z10GaussFirstPdS_jj_param_2,
	.param .u32 _Z10GaussFirstPdS_jj_param_3
)
{
	.reg .pred 	%p<19>;
	.reg .b32 	%r<42>;
	.reg .b64 	%rd<35>;
	.reg .b64 	%fd<15>;

	ld.param.u64 	%rd5, [_Z10GaussFirstPdS_jj_param_0];
	ld.param.u64 	%rd4, [_Z10GaussFirstPdS_jj_param_1];
	ld.param.u32 	%r17, [_Z10GaussFirstPdS_jj_param_2];
	ld.param.u32 	%r19, [_Z10GaussFirstPdS_jj_param_3];
	cvta.to.global.u64 	%rd1, %rd5;
	ld.const.u32 	%r1, [SIZE_N];
	ld.const.u32 	%r20, [SIZE_M];
	setp.ge.u32 	%p1, %r17, %r1;
	setp.ge.u32 	%p2, %r19, %r20;
	mul.lo.s32 	%r3, %r1, %r19;
	add.s32 	%r21, %r3, %r17;
	cvt.s64.s32 	%rd6, %r21;
	selp.b64 	%rd7, -1, %rd6, %p2;
	selp.b64 	%rd8, -1, %rd7, %p1;
	shl.b64 	%rd9, %rd8, 3;
	add.s64 	%rd10, %rd1, %rd9;
	ld.global.f64 	%fd1, [%rd10];
	abs.f64 	%fd2, %fd1;
	setp.leu.f64 	%p3, %fd2, 0d3E7AD7F29ABCAF48;
	@%p3 bra 	$L__BB2_8;
	mov.u32 	%r4, %ntid.x;
	mov.u32 	%r22, %ctaid.x;
	mov.u32 	%r23, %tid.x;
	mad.lo.s32 	%r24, %r4, %r22, %r23;
	add.s32 	%r25, %r24, %r17;
	add.s32 	%r39, %r25, 1;
	setp.ge.u32 	%p4, %r39, %r1;
	@%p4 bra 	$L__BB2_8;
	cvta.to.global.u64 	%rd2, %rd4;
	mov.u32 	%r26, %ntid.y;
	mov.u32 	%r27, %ctaid.y;
	mov.u32 	%r28, %tid.y;
	mad.lo.s32 	%r6, %r26, %r27, %r28;
	add.s32 	%r29, %r6, %r19;
	add.s32 	%r7, %r29, 1;
	mov.u32 	%r30, %nctaid.y;
	mul.lo.s32 	%r8, %r26, %r30;
	ld.const.u32 	%r9, [SIZE_K];
	mov.u32 	%r31, %nctaid.x;
	mul.lo.s32 	%r10, %r4, %r31;
$L__BB2_3:
	setp.ge.u32 	%p5, %r19, %r20;
	setp.ge.u32 	%p6, %r39, %r1;
	add.s32 	%r32, %r3, %r39;
	cvt.s64.s32 	%rd11, %r32;
	selp.b64 	%rd12, -1, %rd11, %p5;
	selp.b64 	%rd13, -1, %rd12, %p6;
	shl.b64 	%rd14, %rd13, 3;
	add.s64 	%rd3, %rd1, %rd14;
	ld.global.f64 	%fd3, [%rd3];
	abs.f64 	%fd4, %fd3;
	setp.leu.f64 	%p7, %fd4, 0d3E7AD7F29ABCAF48;
	@%p7 bra 	$L__BB2_7;
	setp.ge.u32 	%p8, %r7, %r20;
	mov.u32 	%r40, %r7;
	@%p8 bra 	$L__BB2_5;
	bra.uni 	$L__BB2_9;
$L__BB2_5:
	setp.ge.u32 	%p13, %r6, %r9;
	mov.u32 	%r41, %r6;
	@%p13 bra 	$L__BB2_7;
$L__BB2_6:
	setp.ge.u32 	%p14, %r39, %r1;
	setp.ge.u32 	%p15, %r17, %r1;
	setp.ge.u32 	%p16, %r41, %r9;
	mul.lo.s32 	%r36, %r1, %r41;
	add.s32 	%r37, %r36, %r17;
	cvt.s64.s32 	%rd25, %r37;
	selp.b64 	%rd26, -1, %rd25, %p16;
	selp.b64 	%rd27, -1, %rd26, %p15;
	shl.b64 	%rd28, %rd27, 3;
	add.s64 	%rd29, %rd2, %rd28;
	ld.global.f64 	%fd10, [%rd29];
	ld.global.f64 	%fd11, [%rd3];
	mul.f64 	%fd12, %fd10, %fd11;
	add.s32 	%r38, %r36, %r39;
	cvt.s64.s32 	%rd30, %r38;
	selp.b64 	%rd31, -1, %rd30, %p16;
	selp.b64 	%rd32, -1, %rd31, %p14;
	shl.b64 	%rd33, %rd32, 3;
	add.s64 	%rd34, %rd2, %rd33;
	ld.global.f64 	%fd13, [%rd34];
	sub.f64 	%fd14, %fd13, %fd12;
	st.global.f64 	[%rd34], %fd14;
	add.s32 	%r41, %r41, %r8;
	setp.lt.u32 	%p17, %r41, %r9;
	@%p17 bra 	$L__BB2_6;
$L__BB2_7:
	add.s32 	%r39, %r39, %r10;
	setp.lt.u32 	%p18, %r39, %r1;
	@%p18 bra 	$L__BB2_3;
$L__BB2_8:
	ret;
$L__BB2_9:
	setp.ge.u32 	%p9, %r39, %r1;
	setp.ge.u32 	%p10, %r17, %r1;
	setp.ge.u32 	%p11, %r40, %r20;
	mul.lo.s32 	%r33, %r1, %r40;
	add.s32 	%r34, %r33, %r17;
	cvt.s64.s32 	%rd15, %r34;
	selp.b64 	%rd16, -1, %rd15, %p11;
	selp.b64 	%rd17, -1, %rd16, %p10;
	shl.b64 	%rd18, %rd17, 3;
	add.s64 	%rd19, %rd1, %rd18;
	ld.global.f64 	%fd5, [%rd19];
	ld.global.f64 	%fd6, [%rd3];
	mul.f64 	%fd7, %fd5, %fd6;
	add.s32 	%r35, %r33, %r39;
	cvt.s64.s32 	%rd20, %r35;
	selp.b64 	%rd21, -1, %rd20, %p11;
	selp.b64 	%rd22, -1, %rd21, %p9;
	shl.b64 	%rd23, %rd22, 3;
	add.s64 	%rd24, %rd1, %rd23;
	ld.global.f64 	%fd8, [%rd24];
	sub.f64 	%fd9, %fd8, %fd7;
	st.global.f64 	[%rd24], %fd9;
	add.s32 	%r40, %r40, %r8;
	setp.lt.u32 	%p12, %r40, %r20;
	@%p12 bra 	$L__BB2_9;
	bra.uni 	$L__BB2_5;

}
	// .globl	_Z11GaussSecondPdS_jj
.visible .entry _Z11GaussSecondPdS_jj(
	.param .u64 .ptr .align 1 _Z11GaussSecondPdS_jj_param_0,
	.param .u64 .ptr .align 1 _Z11GaussSecondPdS_jj_param_1,
	.param .u32 _Z11GaussSecondPdS_jj_param_2,
	.param .u32 _Z11GaussSecondPdS_jj_param_3
)
{
	.reg .pred 	%p<10>;
	.reg .b32 	%r<31>;
	.reg .b64 	%rd<20>;
	.reg .b64 	%fd<6>;

	ld.param.u64 	%rd4, [_Z11GaussSecondPdS_jj_param_0];
	ld.param.u64 	%rd5, [_Z11GaussSecondPdS_jj_param_1];
	ld.param.u32 	%r14, [_Z11GaussSecondPdS_jj_param_2];
	ld.param.u32 	%r15, [_Z11GaussSecondPdS_jj_param_3];
	mov.u32 	%r1, %ntid.x;
	mov.u32 	%r16, %ctaid.x;
	mov.u32 	%r17, %tid.x;
	mad.lo.s32 	%r18, %r1, %r16, %r17;
	not.b32 	%r19, %r18;
	add.s32 	%r29, %r14, %r19;
	setp.lt.s32 	%p1, %r29, 0;
	@%p1 bra 	$L__BB3_6;
	cvta.to.global.u64 	%rd1, %rd5;
	mov.u32 	%r20, %ntid.y;
	mov.u32 	%r21, %ctaid.y;
	mov.u32 	%r22, %tid.y;
	mad.lo.s32 	%r3, %r20, %r21, %r22;
	ld.const.u32 	%r4, [SIZE_K];
	ld.const.u32 	%r5, [SIZE_N];
	ld.const.u32 	%r6, [SIZE_M];
	mul.lo.s32 	%r7, %r5, %r15;
	mov.u32 	%r23, %nctaid.y;
	mul.lo.s32 	%r8, %r20, %r23;
	mov.u32 	%r24, %nctaid.x;
	mul.lo.s32 	%r9, %r1, %r24;
	cvta.to.global.u64 	%rd2, %rd4;
$L__BB3_2:
	setp.ge.u32 	%p2, %r3, %r4;
	@%p2 bra 	$L__BB3_5;
	setp.ge.u32 	%p3, %r15, %r6;
	setp.ge.u32 	%p4, %r29, %r5;
	add.s32 	%r25, %r7, %r29;
	cvt.s64.s32 	%rd6, %r25;
	selp.b64 	%rd7, -1, %rd6, %p3;
	selp.b64 	%rd8, -1, %rd7, %p4;
	shl.b64 	%rd9, %rd8, 3;
	add.s64 	%rd3, %rd2, %rd9;
	mov.u32 	%r30, %r3;
$L__BB3_4:
	setp.ge.u32 	%p5, %r29, %r5;
	setp.ge.u32 	%p6, %r14, %r5;
	setp.ge.u32 	%p7, %r30, %r4;
	mul.lo.s32 	%r26, %r5, %r30;
	add.s32 	%r27, %r26, %r14;
	cvt.s64.s32 	%rd10, %r27;
	selp.b64 	%rd11, -1, %rd10, %p7;
	selp.b64 	%rd12, -1, %rd11, %p6;
	shl.b64 	%rd13, %rd12, 3;
	add.s64 	%rd14, %rd1, %rd13;
	ld.global.f64 	%fd1, [%rd14];
	ld.global.f64 	%fd2, [%rd3];
	mul.f64 	%fd3, %fd1, %fd2;
	add.s32 	%r28, %r26, %r29;
	cvt.s64.s32 	%rd15, %r28;
	selp.b64 	%rd16, -1, %rd15, %p7;
	selp.b64 	%rd17, -1, %rd16, %p5;
	shl.b64 	%rd18, %rd17, 3;
	add.s64 	%rd19, %rd1, %rd18;
	ld.global.f64 	%fd4, [%rd19];
	sub.f64 	%fd5, %fd4, %fd3;
	st.global.f64 	[%rd19], %fd5;
	add.s32 	%r30, %r30, %r8;
	setp.lt.u32 	%p8, %r30, %r4;
	@%p8 bra 	$L__BB3_4;
$L__BB3_5:
	sub.s32 	%r29, %r29, %r9;
	setp.gt.s32 	%p9, %r29, -1;
	@%p9 bra 	$L__BB3_2;
$L__BB3_6:
	ret;

}
	// .globl	_ZN6thrust24THRUST_300001_SM_1000_NS8cuda_cub4core6detail13_kernel_agentINS1_8__reduce11ReduceAgentINS0_12zip_iteratorIN4cuda3std3__45tupleIJNS0_10device_ptrIdEENS0_17counting_iteratorIlNS0_11use_defaultESF_SF_EEEEEEEPNSB_IJdlEEESJ_iNS1_9__extrema9arg_max_fIdl10ComparatorEEEEJSI_SK_iSO_EEEvDpT0_
.visible .entry _ZN6thrust24THRUST_300001_SM_1000_NS8cuda_cub4core6detail13_kernel_agentINS1_8__reduce11ReduceAgentINS0_12zip_iteratorIN4cuda3std3__45tupleIJNS0_10device_ptrIdEENS0_17counting_iteratorIlNS0_11use_defaultESF_SF_EEEEEEEPNSB_IJdlEEESJ_iNS1_9__extrema9arg_max_fIdl10ComparatorEEEEJSI_SK_iSO_EEEvDpT0_(
	.param .align 8 .b8 _ZN6thrust24THRUST_300001_SM_1000_NS8cuda_cub4core6detail13_kernel_agentINS1_8__reduce11ReduceAgentINS0_12zip_iteratorIN4cuda3std3__45tupleIJNS0_10device_ptrIdEENS0_17counting_iteratorIlNS0_11use_defaultESF_SF_EEEEEEEPNSB_IJdlEEESJ_iNS1_9__extrema9arg_max_fIdl10ComparatorEEEEJSI_SK_iSO_EEEvDpT0__param_0[16],
	.param .u64 .ptr .align 1 _ZN6thrust24THRUST_300001_SM_1000_NS8cuda_cub4core6detail13_kernel_agentINS1_8__reduce11ReduceAgentINS0_12zip_iteratorIN4cuda3std3__45tupleIJNS0_10device_ptrIdEENS0_17counting_iteratorIlNS0_11use_defaultESF_SF_EEEEEEEPNSB_IJdlEEESJ_iNS1_9__extrema9arg_max_fIdl10ComparatorEEEEJSI_SK_iSO_EEEvDpT0__param_1,
	.param .u32 _ZN6thrust24THRUST_300001_SM_1000_NS8cuda_cub4core6detail13_kernel_agentINS1_8__reduce11ReduceAgentINS0_12zip_iteratorIN4cuda3std3__45tupleIJNS0_10device_ptrIdEENS0_17counting_iteratorIlNS0_11use_defaultESF_SF_EEEEEEEPNSB_IJdlEEESJ_iNS1_9__extrema9arg_max_fIdl10ComparatorEEEEJSI_SK_iSO_EEEvDpT0__param_2,
	.param .align 1 .b8 _ZN6thrust24THRUST_300001_SM_1000_NS8cuda_cub4core6detail13_kernel_agentINS1_8__reduce11ReduceAgentINS0_12zip_iteratorIN4cuda3std3__45tupleIJNS0_10device_ptrIdEENS0_17counting_iteratorIlNS0_11use_defaultESF_SF_EEEEEEEPNSB_IJdlEEESJ_iNS1_9__extrema9arg_max_fIdl10ComparatorEEEEJSI_SK_iSO_EEEvDpT0__param_3[1]
)
.maxntid 256
{
	.reg .pred 	%p<213>;
	.reg .b32 	%r<400>;
	.reg .b64 	%rd<358>;
	.reg .b64 	%fd<242>;

	ld.param.u64 	%rd199, [_ZN6thrust24THRUST_300001_SM_1000_NS8cuda_cub4core6detail13_kernel_agentINS1_8__reduce11ReduceAgentINS0_12zip_iteratorIN4cuda3std3__45tupleIJNS0_10device_ptrIdEENS0_17counting_iteratorIlNS0_11use_defaultESF_SF_EEEEEEEPNSB_IJdlEEESJ_iNS1_9__extrema9arg_max_fIdl10ComparatorEEEEJSI_SK_iSO_EEEvDpT0__param_0+8];
	ld.param.u64 	%rd198, [_ZN6thrust24THRUST_300001_SM_1000_NS8cuda_cub4core6detail13_kernel_agentINS1_8__reduce11ReduceAgentINS0_12zip_iteratorIN4cuda3std3__45tupleIJNS0_10device_ptrIdEENS0_17counting_iteratorIlNS0_11use_defaultESF_SF_EEEEEEEPNSB_IJdlEEESJ_iNS1_9__extrema9arg_max_fIdl10ComparatorEEEEJSI_SK_iSO_EEEvDpT0__param_0];
	ld.param.u32 	%r36, [_ZN6thrust24THRUST_300001_SM_1000_NS8cuda_cub4core6detail13_kernel_agentINS1_8__reduce11ReduceAgentINS0_12zip_iteratorIN4cuda3std3__45tupleIJNS0_10device_ptrIdEENS0_17counting_iteratorIlNS0_11use_defaultESF_SF_EEEEEEEPNSB_IJdlEEESJ_iNS1_9__extrema9arg_max_fIdl10ComparatorEEEEJSI_SK_iSO_EEEvDpT0__param_2];
	setp.eq.s32 	%p1, %r36, 0;
	@%p1 bra 	$L__BB4_206;
	cvta.to.global.u64 	%rd1, %rd198;
	setp.gt.s32 	%p2, %r36, 1279;
	@%p2 bra 	$L__BB4_122;
	mov.u32 	%r1, %tid.x;
	setp.ge.s32 	%p96, %r1, %r36;
	mov.f64 	%fd188, 0d0000000000000000;
	mov.b64 	%rd299, 0;
	mov.u32 	%r391, %r1;
	@%p96 bra 	$L__BB4_4;
	cvt.u64.u32 	%rd255, %r1;
	mul.wide.u32 	%rd256, %r1, 8;
	add.s64 	%rd257, %rd1, %rd256;
	add.s64 	%rd299, %rd199, %rd255;
	ld.global.f64 	%fd188, [%rd257];
	add.s32 	%r391, %r1, 256;
$L__BB4_4:
	setp.ge.s32 	%p97, %r391, %r36;
	@%p97 bra 	$L__BB4_26;
	not.b32 	%r160, %r391;
	add.s32 	%r4, %r36, %r160;
	and.b32  	%r161, %r4, 768;
	setp.eq.s32 	%p98, %r161, 768;
	@%p98 bra 	$L__BB4_11;
	cvt.u64.u32 	%rd259, %r391;
	add.s64 	%rd290, %rd199, %rd259;
	mul.wide.u32 	%rd260, %r391, 8;
	add.s64 	%rd289, %rd1, %rd260;
	shr.u32 	%r162, %r4, 8;
	add.s32 	%r163, %r162, 1;
	and.b32  	%r164, %r163, 3;
	neg.s32 	%r389, %r164;
$L__BB4_7:
	.pragma "nounroll";
	mov.u64 	%rd9, %rd299;
	mov.f64 	%fd3, %fd188;
	ld.global.f64 	%fd4, [%rd289];
	setp.lt.f64 	%p99, %fd3, %fd4;
	mov.u64 	%rd299, %rd290;
	mov.f64 	%fd188, %fd4;
	@%p99 bra 	$L__BB4_10;
	setp.lt.f64 	%p100, %fd4, %fd3;
	mov.u64 	%rd299, %rd9;
	mov.f64 	%fd188, %fd3;
	@%p100 bra 	$L__BB4_10;
	setp.lt.s64 	%p101, %rd9, %rd290;
	min.s64 	%rd299, %rd9, %rd290;
	selp.f64 	%fd188, %fd3, %fd4, %p101;
$L__BB4_10:
	add.s32 	%r391, %r391, 256;
	add.s64 	%rd290, %rd290, 256;
	add.s64 	%rd289, %rd289, 2048;
	add.s32 	%r389, %r389, 1;
	setp.ne.s32 	%p102, %r389, 0;
	@%p102 bra 	$L__BB4_7;
$L__BB4_11:
	setp.lt.u32 	%p103, %r4, 768;
	@%p103 bra 	$L__BB4_26;
	add.s32 	%r392, %r391, 512;
$L__BB4_13:
	mov.u32 	%r12, %r392;
	add.s32 	%r165, %r12, -512;
	cvt.s64.s32 	%rd261, %r165;
	mul.wide.s32 	%rd262, %r165, 8;
	add.s64 	%rd17, %rd1, %rd262;
	add.s64 	%rd18, %rd199, %rd261;
	ld.global.f64 	%fd10, [%rd17];
	setp.lt.f64 	%p104, %fd188, %fd10;
	mov.u64 	%rd296, %rd18;
	mov.f64 	%fd185, %fd10;
	@%p104 bra 	$L__BB4_16;
	setp.lt.f64 	%p105, %fd10, %fd188;
	mov.u64 	%rd296, %rd299;
	mov.f64 	%fd185, %fd188;
	@%p105 bra 	$L__BB4_16;
	setp.lt.s64 	%p106, %rd299, %rd18;
	min.s64 	%rd296, %rd299, %rd18;
	selp.f64 	%fd185, %fd188, %fd10, %p106;
$L__BB4_16:
	add.s32 	%r166, %r12, -256;
	cvt.s64.s32 	%rd263, %r166;
	add.s64 	%rd21, %rd199, %rd263;
	ld.global.f64 	%fd13, [%rd17+2048];
	setp.lt.f64 	%p107, %fd185, %fd13;
	mov.u64 	%rd297, %rd21;
	mov.f64 	%fd186, %fd13;
	@%p107 bra 	$L__BB4_19;
	setp.lt.f64 	%p108, %fd13, %fd185;
	mov.u64 	%rd297, %rd296;
	mov.f64 	%fd186, %fd185;
	@%p108 bra 	$L__BB4_19;
	setp.lt.s64 	%p109, %rd296, %rd21;
	min.s64 	%rd297, %rd296, %rd21;
	selp.f64 	%fd186, %fd185, %fd13, %p109;
$L__BB4_19:
	cvt.s64.s32 	%rd264, %r12;
	add.s64 	%rd24, %rd199, %rd264;
	ld.global.f64 	%fd16, [%rd17+4096];
	setp.lt.f64 	%p110, %fd186, %fd16;
	mov.u64 	%rd298, %rd24;
	mov.f64 	%fd187, %fd16;
	@%p110 bra 	$L__BB4_22;
	setp.lt.f64 	%p111, %fd16, %fd186;
	mov.u64 	%rd298, %rd297;
	mov.f64 	%fd187, %fd186;
	@%p111 bra 	$L__BB4_22;
	setp.lt.s64 	%p112, %rd297, %rd24;
	min.s64 	%rd298, %rd297, %rd24;
	selp.f64 	%fd187, %fd186, %fd16, %p112;
$L__BB4_22:
	add.s32 	%r167, %r12, 256;
	cvt.s64.s32 	%rd265, %r167;
	add.s64 	%rd27, %rd199, %rd265;
	ld.global.f64 	%fd19, [%rd17+6144];
	setp.lt.f64 	%p113, %fd187, %fd19;
	mov.u64 	%rd299, %rd27;
	mov.f64 	%fd188, %fd19;
	@%p113 bra 	$L__BB4_25;
	setp.lt.f64 	%p114, %fd19, %fd187;
	mov.u64 	%rd299, %rd298;
	mov.f64 	%fd188, %fd187;
	@%p114 bra 	$L__BB4_25;
	setp.lt.s64 	%p115, %rd298, %rd27;
	min.s64 	%rd299, %rd298, %rd27;
	selp.f64 	%fd188, %fd187, %fd19, %p115;
$L__BB4_25:
	add.s32 	%r392, %r12, 1024;
	add.s32 	%r168, %r12, 512;
	setp.lt.s32 	%p116, %r168, %r36;
	@%p116 bra 	$L__BB4_13;
$L__BB4_26:
	setp.lt.s32 	%p117, %r36, 256;
	@%p117 bra 	$L__BB4_71;
	// begin inline asm
	mov.u32 %r282, %laneid;
	// end inline asm
	mov.b64 	%rd276, %fd188;
	mov.b64 	{%r284, %r289}, %rd276;
	mov.b32 	%r300, 1;
	mov.b32 	%r301, 31;
	mov.b32 	%r302, -1;
	// begin inline asm
	shfl.sync.down.b32 %r283, %r284, %r300, %r301, %r302;
	// end inline asm
	// begin inline asm
	shfl.sync.down.b32 %r288, %r289, %r300, %r301, %r302;
	// end inline asm
	mov.b64 	%rd277, {%r283, %r288};
	mov.b64 	%fd23, %rd277;
	mov.b64 	{%r294, %r299}, %rd299;
	// begin inline asm
	shfl.sync.down.b32 %r293, %r294, %r300, %r301, %r302;
	// end inline asm
	// begin inline asm
	shfl.sync.down.b32 %r298, %r299, %r300, %r301, %r302;
	// end inline asm
	mov.b64 	%rd31, {%r293, %r298};
	setp.gt.s32 	%p169, %r282, 30;
	mov.u64 	%rd301, %rd299;
	mov.f64 	%fd190, %fd188;
	@%p169 bra 	$L__BB4_31;
	setp.lt.f64 	%p170, %fd188, %fd23;
	mov.u64 	%rd301, %rd31;
	mov.f64 	%fd190, %fd23;
	@%p170 bra 	$L__BB4_31;
	setp.gt.f64 	%p171, %fd188, %fd23;
	mov.u64 	%rd301, %rd299;
	mov.f64 	%fd190, %fd188;
	@%p171 bra 	$L__BB4_31;
	setp.lt.s64 	%p172, %rd299, %rd31;
	min.s64 	%rd301, %rd299, %rd31;
	selp.f64 	%fd190, %fd188, %fd23, %p172;
$L__BB4_31:
	mov.b64 	%rd278, %fd190;
	mov.b64 	{%r304, %r309}, %rd278;
	mov.b32 	%r320, 2;
	mov.b32 	%r321, 31;
	mov.b32 	%r322, -1;
	// begin inline asm
	shfl.sync.down.b32 %r303, %r304, %r320, %r321, %r322;
	// end inline asm
	// begin inline asm
	shfl.sync.down.b32 %r308, %r309, %r320, %r321, %r322;
	// end inline asm
	mov.b64 	%rd279, {%r303, %r308};
	mov.b64 	%fd26, %rd279;
	mov.b64 	{%r314, %r319}, %rd301;
	// begin inline asm
	shfl.sync.down.b32 %r313, %r314, %r320, %r321, %r322;
	// end inline asm
	// begin inline asm
	shfl.sync.down.b32 %r318, %r319, %r320, %r321, %r322;
	// end inline asm
	mov.b64 	%rd34, {%r313, %r318};
	setp.gt.s32 	%p173, %r282, 29;
	mov.u64 	%rd302, %rd301;
	mov.f64 	%fd191, %fd190;
	@%p173 bra 	$L__BB4_35;
	setp.lt.f64 	%p174, %fd190, %fd26;
	mov.u64 	%rd302, %rd34;
	mov.f64 	%fd191, %fd26;
	@%p174 bra 	$L__BB4_35;
	setp.gt.f64 	%p175, %fd190, %fd26;
	mov.u64 	%rd302, %rd301;
	mov.f64 	%fd191, %fd190;
	@%p175 bra 	$L__BB4_35;
	setp.lt.s64 	%p176, %rd301, %rd34;
	min.s64 	%rd302, %rd301, %rd34;
	selp.f64 	%fd191, %fd190, %fd26, %p176;
$L__BB4_35:
	mov.b64 	%rd280, %fd191;
	mov.b64 	{%r324, %r329}, %rd280;
	mov.b32 	%r340, 4;
	mov.b32 	%r341, 31;
	mov.b32 	%r342, -1;
	// begin inline asm
	shfl.sync.down.b32 %r323, %r324, %r340, %r341, %r342;
	// end inline asm
	// begin inline asm
	shfl.sync.down.b32 %r328, %r329, %r340, %r341, %r342;
	// end inline asm
	mov.b64 	%rd281, {%r323, %r328};
	mov.b64 	%fd29, %rd281;
	mov.b64 	{%r334, %r339}, %rd302;
	// begin inline asm
	shfl.sync.down.b32 %r333, %r334, %r340, %r341, %r342;
	// end inline asm
	// begin inline asm
	shfl.sync.down.b32 %r338, %r339, %r340, %r341, %r342;
	// end inline asm
	mov.b64 	%rd37, {%r333, %r338};
	setp.gt.s32 	%p177, %r282, 27;
	mov.u64 	%rd303, %rd302;
	mov.f64 	%fd192, %fd191;
	@%p177 bra 	$L__BB4_39;
	setp.lt.f64 	%p178, %fd191, %fd29;
	mov.u64 	%rd303, %rd37;
	mov.f64 	%fd192, %fd29;
	@%p178 bra 	$L__BB4_39;
	setp.gt.f64 	%p179, %fd191, %fd29;
	mov.u64 	%rd303, %rd302;
	mov.f64 	%fd192, %fd191;
	@%p179 bra 	$L__BB4_39;
	setp.lt.s64 	%p180, %rd302, %rd37;
	min.s64 	%rd303, %rd302, %rd37;
	selp.f64 	%fd192, %fd191, %fd29, %p180;
$L__BB4_39:
	mov.b64 	%rd282, %fd192;
	mov.b64 	{%r344, %r349}, %rd282;
	mov.b32 	%r360, 8;
	mov.b32 	%r361, 31;
	mov.b32 	%r362, -1;
	// begin inline asm
	shfl.sync.down.b32 %r343, %r344, %r360, %r361, %r362;
	// end inline asm
	// begin inline asm
	shfl.sync.down.b32 %r348, %r349, %r360, %r361, %r362;
	// end inline asm
	mov.b64 	%rd283, {%r343, %r348};
	mov.b64 	%fd32, %rd283;
	mov.b64 	{%r354, %r359}, %rd303;
	// begin inline asm
	shfl.sync.down.b32 %r353, %r354, %r360, %r361, %r362;
	// end inline asm
	// begin inline asm
	shfl.sync.down.b32 %r358, %r359, %r360, %r361, %r362;
	// end inline asm
	mov.b64 	%rd40, {%r353, %r358};
	setp.gt.s32 	%p181, %r282, 23;
	mov.u64 	%rd304, %rd303;
	mov.f64 	%fd193, %fd192;
	@%p181 bra 	$L__BB4_43;
	setp.lt.f64 	%p182, %fd192, %fd32;
	mov.u64 	%rd304, %rd40;
	mov.f64 	%fd193, %fd32;
	@%p182 bra 	$L__BB4_43;
	setp.gt.f64 	%p183, %fd192, %fd32;
	mov.u64 	%rd304, %rd303;
	mov.f64 	%fd193, %fd192;
	@%p183 bra 	$L__BB4_43;
	setp.lt.s64 	%p184, %rd303, %rd40;
	min.s64 	%rd304, %rd303, %rd40;
	selp.f64 	%fd193, %fd192, %fd32, %p184;
$L__BB4_43:
	mov.b64 	%rd284, %fd193;
	mov.b64 	{%r364, %r369}, %rd284;
	mov.b32 	%r380, 16;
	mov.b32 	%r381, 31;
	mov.b32 	%r382, -1;
	// begin inline asm
	shfl.sync.down.b32 %r363, %r364, %r380, %r381, %r382;
	// end inline asm
	// begin inline asm
	shfl.sync.down.b32 %r368, %r369, %r380, %r381, %r382;
	// end inline asm
	mov.b64 	%rd285, {%r363, %r368};
	mov.b64 	%fd35, %rd285;
	mov.b64 	{%r374, %r379}, %rd304;
	// begin inline asm
	shfl.sync.down.b32 %r373, %r374, %r380, %r381, %r382;
	// end inline asm
	// begin inline asm
	shfl.sync.down.b32 %r378, %r379, %r380, %r381, %r382;
	// end inline asm
	mov.b64 	%rd43, {%r373, %r378};
	setp.gt.s32 	%p185, %r282, 15;
	mov.u64 	%rd357, %rd304;
	mov.f64 	%fd241, %fd193;
	@%p185 bra 	$L__BB4_47;
	setp.lt.f64 	%p186, %fd193, %fd35;
	mov.u64 	%rd357, %rd43;
	mov.f64 	%fd241, %fd35;
	@%p186 bra 	$L__BB4_47;
	setp.gt.f64 	%p187, %fd193, %fd35;
	mov.u64 	%rd357, %rd304;
	mov.f64 	%fd241, %fd193;
	@%p187 bra 	$L__BB4_47;
	setp.lt.s64 	%p188, %rd304, %rd43;
	min.s64 	%rd357, %rd304, %rd43;
	selp.f64 	%fd241, %fd193, %fd35, %p188;
$L__BB4_47:
	setp.ne.s32 	%p189, %r282, 0;
	@%p189 bra 	$L__BB4_49;
	shr.u32 	%r383, %r1, 1;
	and.b32  	%r384, %r383, 496;
	mov.u32 	%r385, _ZN6thrust24THRUST_300001_SM_1000_NS8cuda_cub4core6detail5shmemE;
	add.s32 	%r386, %r385, %r384;
	st.shared.f64 	[%r386+8], %fd241;
	st.shared.u64 	[%r386+16], %rd357;
$L__BB4_49:
	bar.sync 	0;
	setp.ne.s32 	%p190, %r1, 0;
	@%p190 bra 	$L__BB4_204;
	ld.shared.f64 	%fd38, [_ZN6thrust24THRUST_300001_SM_1000_NS8cuda_cub4core6detail5shmemE+24];
	ld.shared.u64 	%rd46, [_ZN6thrust24THRUST_300001_SM_1000_NS8cuda_cub4core6detail5shmemE+32];
	setp.lt.f64 	%p191, %fd241, %fd38;
	mov.u64 	%rd306, %rd46;
	mov.f64 	%fd195, %fd38;
	@%p191 bra 	$L__BB4_53;
	setp.lt.f64 	%p192, %fd38, %fd241;
	mov.u64 	%rd306, %rd357;
	mov.f64 	%fd195, %fd241;
	@%p192 bra 	$L__BB4_53;
	setp.lt.s64 	%p193, %rd357, %rd46;
	min.s64 	%rd306, %rd357, %rd46;
	selp.f64 	%fd195, %fd241, %fd38, %p193;
$L__BB4_53:
	ld.shared.f64 	%fd41, [_ZN6thrust24THRUST_300001_SM_1000_NS8cuda_cub4core6detail5shmemE+40];
	ld.shared.u64 	%rd49, [_ZN6thrust24THRUST_300001_SM_1000_NS8cuda_cub4core6detail5shmemE+48];
	setp.lt.f64 	%p194, %fd195, %fd41;
	mov.u64 	%rd307, %rd49;
	mov.f64 	%fd196, %fd41;
	@%p194 bra 	$L__BB4_56;
	setp.lt.f64 	%p195, %fd41, %fd195;
	mov.u64 	%rd307, %rd306;
	mov.f64 	%fd196, %fd195;
	@%p195 bra 	$L__BB4_56;
	setp.lt.s64 	%p196, %rd306, %rd49;
	min.s64 	%rd307, %rd306, %rd49;
	selp.f64 	%fd196, %fd195, %fd41, %p196;
$L__BB4_56:
	ld.shared.f64 	%fd44, [_ZN6thrust24THRUST_300001_SM_1000_NS8cuda_cub4core6detail5shmemE+56];
	ld.shared.u64 	%rd52, [_ZN6thrust24THRUST_300001_SM_1000_NS8cuda_cub4core6detail5shmemE+64];
	setp.lt.f64 	%p197, %fd196, %fd44;
	mov.u64 	%rd308, %rd52;
	mov.f64 	%fd197, %fd44;
	@%p197 bra 	$L__BB4_59;
	setp.lt.f64 	%p198, %fd44, %fd196;
	mov.u64 	%rd308, %rd307;
	mov.f64 	%fd197, %fd196;
	@%p198 bra 	$L__BB4_59;
	setp.lt.s64 	%p199, %rd307, %rd52;
	min.s64 	%rd308, %rd307, %rd52;
	selp.f64 	%fd197, %fd196, %fd44, %p199;
$L__BB4_59:
	ld.shared.f64 	%fd47, [_ZN6thrust24THRUST_300001_SM_1000_NS8cuda_cub4core6detail5shmemE+72];
	ld.shared.u64 	%rd55, [_ZN6thrust24THRUST_300001_SM_1000_NS8cuda_cub4core6detail5shmemE+80];
	setp.lt.f64 	%p200, %fd197, %fd47;
	mov.u64 	%rd309, %rd55;
	mov.f64 	%fd198, %fd47;
	@%p200 bra 	$L__BB4_62;
	setp.lt.f64 	%p201, %fd47, %fd197;
	mov.u64 	%rd309, %rd308;
	mov.f64 	%fd198, %fd197;
	@%p201 bra 	$L__BB4_62;
	setp.lt.s64 	%p202, %rd308, %rd55;
	min.s64 	%rd309, %rd308, %rd55;
	selp.f64 	%fd198, %fd197, %fd47, %p202;
$L__BB4_62:
	ld.shared.f64 	%fd50, [_ZN6thrust24THRUST_300001_SM_1000_NS8cuda_cub4core6detail5shmemE+88];
	ld.shared.u64 	%rd58, [_ZN6thrust24THRUST_300001_SM_1000_NS8cuda_cub4core6detail5shmemE+96];
	setp.lt.f64 	%p203, %fd198, %fd50;
	mov.u64 	%rd310, %rd58;
	mov.f64 	%fd199, %fd50;
	@%p203 bra 	$L__BB4_65;
	setp.lt.f64 	%p204, %fd50, %fd198;
	mov.u64 	%rd310, %rd309;
	mov.f64 	%fd199, %fd198;
	@%p204 bra 	$L__BB4_65;
	setp.lt.s64 	%p205, %rd309, %rd58;
	min.s64 	%rd310, %rd309, %rd58;
	selp.f64 	%fd199, %fd198, %fd50, %p205;
$L__BB4_65:
	ld.shared.f64 	%fd53, [_ZN6thrust24THRUST_300001_SM_1000_NS8cuda_cub4core6detail5shmemE+104];
	ld.shared.u64 	%rd61, [_ZN6thrust24THRUST_300001_SM_1000_NS8cuda_cub4core6detail5shmemE+112];
	setp.lt.f64 	%p206, %fd199, %fd53;
	mov.u64 	%rd311, %rd61;
	mov.f64 	%fd200, %fd53;
	@%p206 bra 	$L__BB4_68;
	setp.lt.f64 	%p207, %fd53, %fd199;
	mov.u64 	%rd311, %rd310;
	mov.f64 	%fd200, %fd199;
	@%p207 bra 	$L__BB4_68;
	setp.lt.s64 	%p208, %rd310, %rd61;
	min.s64 	%rd311, %rd310, %rd61;
	selp.f64 	%fd200, %fd199, %fd53, %p208;
$L__BB4_68:
	ld.shared.f64 	%fd56, [_ZN6thrust24THRUST_300001_SM_1000_NS8cuda_cub4core6detail5shmemE+120];
	ld.shared.u64 	%rd64, [_ZN6thrust24THRUST_300001_SM_1000_NS8cuda_cub4core6detail5shmemE+128];
	setp.lt.f64 	%p209, %fd200, %fd56;
	mov.u64 	%rd357, %rd64;
	mov.f64 	%fd241, %fd56;
	@%p209 bra 	$L__BB4_204;
	setp.lt.f64 	%p210, %fd56, %fd200;
	mov.u64 	%rd357, %rd311;
	mov.f64 	%fd241, %fd200;
	@%p210 bra 	$L__BB4_204;
	setp.lt.s64 	%p211, %rd311, %rd64;
	min.s64 	%rd357, %rd311, %rd64;
	selp.f64 	%fd241, %fd200, %fd56, %p211;
	bra.uni 	$L__BB4_204;
$L__BB4_71:
	// begin inline asm
	mov.u32 %r169, %laneid;
	// end inline asm
	and.b32  	%r190, %r1, 992;
	add.s32 	%r191, %r190, 32;
	setp.gt.s32 	%p118, %r191, %r36;
	not.b32 	%r192, %r190;
	add.s32 	%r193, %r36, %r192;
	selp.b32 	%r188, %r193, 31, %p118;
	mov.b64 	%rd266, %fd188;
	mov.b64 	{%r171, %r176}, %rd266;
	mov.b32 	%r187, 1;
	mov.b32 	%r189, -1;
	// begin inline asm
	shfl.sync.down.b32 %r170, %r171, %r187, %r188, %r189;
	// end inline asm
	// begin inline asm
	shfl.sync.down.b32 %r175, %r176, %r187, %r188, %r189;
	// end inline asm
	mov.b64 	%rd267, {%r170, %r175};
	mov.b64 	%fd58, %rd267;
	mov.b64 	{%r181, %r186}, %rd299;
	// begin inline asm
	shfl.sync.down.b32 %r180, %r181, %r187, %r188, %r189;
	// end inline asm
	// begin inline asm
	shfl.sync.down.b32 %r185, %r186, %r187, %r188, %r189;
	// end inline asm
	mov.b64 	%rd66, {%r180, %r185};
	setp.ge.s32 	%p119, %r169, %r188;
	mov.u64 	%rd312, %rd299;
	mov.f64 	%fd201, %fd188;
	@%p119 bra 	$L__BB4_75;
	setp.lt.f64 	%p120, %fd188, %fd58;
	mov.u64 	%rd312, %rd66;
	mov.f64 	%fd201, %fd58;
	@%p120 bra 	$L__BB4_75;
	setp.gt.f64 	%p121, %fd188, %fd58;
	mov.u64 	%rd312, %rd299;
	mov.f64 	%fd201, %fd188;
	@%p121 bra 	$L__BB4_75;
	setp.lt.s64 	%p122, %rd299, %rd66;
	min.s64 	%rd312, %rd299, %rd66;
	selp.f64 	%fd201, %fd188, %fd58, %p122;
$L__BB4_75:
	mov.b64 	%rd268, %fd201;
	mov.b64 	{%r195, %r200}, %rd268;
	mov.b32 	%r211, 2;
	mov.b32 	%r213, -1;
	// begin inline asm
	shfl.sync.down.b32 %r194, %r195, %r211, %r188, %r213;
	// end inline asm
	// begin inline asm
	shfl.sync.down.b32 %r199, %r200, %r211, %r188, %r213;
	// end inline asm
	mov.b64 	%rd269, {%r194, %r199};
	mov.b64 	%fd61, %rd269;
	mov.b64 	{%r205, %r210}, %rd312;
	// begin inline asm
	shfl.sync.down.b32 %r204, %r205, %r211, %r188, %r213;
	// end inline asm
	// begin inline asm
	shfl.sync.down.b32 %r209, %r210, %r211, %r188, %r213;
	// end inline asm
	mov.b64 	%rd69, {%r204, %r209};
	add.s32 	%r214, %r169, 2;
	setp.gt.s32 	%p123, %r214, %r188;
	mov.u64 	%rd313, %rd312;
	mov.f64 	%fd202, %fd201;
	@%p123 bra 	$L__BB4_79;
	setp.lt.f64 	%p124, %fd201, %fd61;
	mov.u64 	%rd313, %rd69;
	mov.f64 	%fd202, %fd61;
	@%p124 bra 	$L__BB4_79;
	setp.gt.f64 	%p125, %fd201, %fd61;
	mov.u64 	%rd313, %rd312;
	mov.f64 	%fd202, %fd201;
	@%p125 bra 	$L__BB4_79;
	setp.lt.s64 	%p126, %rd312, %rd69;
	min.s64 	%rd313, %rd312, %rd69;
	selp.f64 	%fd202, %fd201, %fd61, %p126;
$L__BB4_79:
	mov.b64 	%rd270, %fd202;
	mov.b64 	{%r216, %r221}, %rd270;
	mov.b32 	%r232, 4;
	mov.b32 	%r234, -1;
	// begin inline asm
	shfl.sync.down.b32 %r215, %r216, %r232, %r188, %r234;
	// end inline asm
	// begin inline asm
	shfl.sync.down.b32 %r220, %r221, %r232, %r188, %r234;
	// end inline asm
	mov.b64 	%rd271, {%r215, %r220};
	mov.b64 	%fd64, %rd271;
	mov.b64 	{%r226, %r231}, %rd313;
	// begin inline asm
	shfl.sync.down.b32 %r225, %r226, %r232, %r188, %r234;
	// end inline asm
	// begin inline asm
	shfl.sync.down.b32 %r230, %r231, %r232, %r188, %r234;
	// end inline asm
	mov.b64 	%rd72, {%r225, %r230};
	add.s32 	%r235, %r169, 4;
	setp.gt.s32 	%p127, %r235, %r188;
	mov.u64 	%rd314, %rd313;
	mov.f64 	%fd203, %fd202;
	@%p127 bra 	$L__BB4_83;
	setp.lt.f64 	%p128, %fd202, %fd64;
	mov.u64 	%rd314, %rd72;
	mov.f64 	%fd203, %fd64;
	@%p128 bra 	$L__BB4_83;
	setp.gt.f64 	%p129, %fd202, %fd64;
	mov.u64 	%rd314, %rd313;
	mov.f64 	%fd203, %fd202;
	@%p129 bra 	$L__BB4_83;
	setp.lt.s64 	%p130, %rd313, %rd72;
	min.s64 	%rd314, %rd313, %rd72;
	selp.f64 	%fd203, %fd202, %fd64, %p130;
$L__BB4_83:
	mov.b64 	%rd272, %fd203;
	mov.b64 	{%r237, %r242}, %rd272;
	mov.b32 	%r253, 8;
	mov.b32 	%r255, -1;
	// begin inline asm
	shfl.sync.down.b32 %r236, %r237, %r253, %r188, %r255;
	// end inline asm
	// begin inline asm
	shfl.sync.down.b32 %r241, %r242, %r253, %r188, %r255;
	// end inline asm
	mov.b64 	%rd273, {%r236, %r241};
	mov.b64 	%fd67, %rd273;
	mov.b64 	{%r247, %r252}, %rd314;
	// begin inline asm
	shfl.sync.down.b32 %r246, %r247, %r253, %r188, %r255;
	// end inline asm
	// begin inline asm
	shfl.sync.down.b32 %r251, %r252, %r253, %r188, %r255;
	// end inline asm
	mov.b64 	%rd75, {%r246, %r251};
	add.s32 	%r256, %r169, 8;
	setp.gt.s32 	%p131, %r256, %r188;
	mov.u64 	%rd315, %rd314;
	mov.f64 	%fd204, %fd203;
	@%p131 bra 	$L__BB4_87;
	setp.lt.f64 	%p132, %fd203, %fd67;
	mov.u64 	%rd315, %rd75;
	mov.f64 	%fd204, %fd67;
	@%p132 bra 	$L__BB4_87;
	setp.gt.f64 	%p133, %fd203, %fd67;
	mov.u64 	%rd315, %rd314;
	mov.f64 	%fd204, %fd203;
	@%p133 bra 	$L__BB4_87;
	setp.lt.s64 	%p134, %rd314, %rd75;
	min.s64 	%rd315, %rd314, %rd75;
	selp.f64 	%fd204, %fd203, %fd67, %p134;
$L__BB4_87:
	mov.b64 	%rd274, %fd204;
	mov.b64 	{%r258, %r263}, %rd274;
	mov.b32 	%r274, 16;
	mov.b32 	%r276, -1;
	// begin inline asm
	shfl.sync.down.b32 %r257, %r258, %r274, %r188, %r276;
	// end inline asm
	// begin inline asm
	shfl.sync.down.b32 %r262, %r263, %r274, %r188, %r276;
	// end inline asm
	mov.b64 	%rd275, {%r257, %r262};
	mov.b64 	%fd70, %rd275;
	mov.b64 	{%r268, %r273}, %rd315;
	// begin inline asm
	shfl.sync.down.b32 %r267, %r268, %r274, %r188, %r276;
	// end inline asm
	// begin inline asm
	shfl.sync.down.b32 %r272, %r273, %r274, %r188, %r276;
	// end inline asm
	mov.b64 	%rd78, {%r267, %r272};
	add.s32 	%r277, %r169, 16;
	setp.gt.s32 	%p135, %r277, %r188;
	mov.u64 	%rd357, %rd315;
	mov.f64 	%fd241, %fd204;
	@%p135 bra 	$L__BB4_91;
	setp.lt.f64 	%p136, %fd204, %fd70;
	mov.u64 	%rd357, %rd78;
	mov.f64 	%fd241, %fd70;
	@%p136 bra 	$L__BB4_91;
	setp.gt.f64 	%p137, %fd204, %fd70;
	mov.u64 	%rd357, %rd315;
	mov.f64 	%fd241, %fd204;
	@%p137 bra 	$L__BB4_91;
	setp.lt.s64 	%p138, %rd315, %rd78;
	min.s64 	%rd357, %rd315, %rd78;
	selp.f64 	%fd241, %fd204, %fd70, %p138;
$L__BB4_91:
	setp.ne.s32 	%p139, %r169, 0;
	@%p139 bra 	$L__BB4_93;
	shr.u32 	%r278, %r1, 1;
	and.b32  	%r279, %r278, 496;
	mov.u32 	%r280, _ZN6thrust24THRUST_300001_SM_1000_NS8cuda_cub4core6detail5shmemE;
	add.s32 	%r281, %r280, %r279;
	st.shared.f64 	[%r281+8], %fd241;
	st.shared.u64 	[%r281+16], %rd357;
$L__BB4_93:
	bar.sync 	0;
	setp.ne.s32 	%p140, %r1, 0;
	@%p140 bra 	$L__BB4_204;
	setp.lt.s32 	%p141, %r36, 33;
	mov.f64 	%fd206, %fd241;
	mov.u64 	%rd317, %rd357;
	@%p141 bra 	$L__BB4_98;
	ld.shared.f64 	%fd73, [_ZN6thrust24THRUST_300001_SM_1000_NS8cuda_cub4core6detail5shmemE+24];
	ld.shared.u64 	%rd81, [_ZN6thrust24THRUST_300001_SM_1000_NS8cuda_cub4core6detail5shmemE+32];
	setp.lt.f64 	%p142, %fd241, %fd73;
	mov.f64 	%fd206, %fd73;
	mov.u64 	%rd317, %rd81;
	@%p142 bra 	$L__BB4_98;
	setp.lt.f64 	%p143, %fd73, %fd241;
	mov.f64 	%fd206, %fd241;
	mov.u64 	%rd317, %rd357;
	@%p143 bra 	$L__BB4_98;
	setp.lt.s64 	%p144, %rd357, %rd81;
	min.s64 	%rd317, %rd357, %rd81;
	selp.f64 	%fd206, %fd241, %fd73, %p144;
$L__BB4_98:
	setp.lt.s32 	%p145, %r36, 65;
	mov.f64 	%fd207, %fd206;
	mov.u64 	%rd318, %rd317;
	@%p145 bra 	$L__BB4_102;
	ld.shared.f64 	%fd76, [_ZN6thrust24THRUST_300001_SM_1000_NS8cuda_cub4core6detail5shmemE+40];
	ld.shared.u64 	%rd84, [_ZN6thrust24THRUST_300001_SM_1000_NS8cuda_cub4core6detail5shmemE+48];
	setp.lt.f64 	%p146, %fd206, %fd76;
	mov.f64 	%fd207, %fd76;
	mov.u64 	%rd318, %rd84;
	@%p146 bra 	$L__BB4_102;
	setp.lt.f64 	%p147, %fd76, %fd206;
	mov.f64 	%fd207, %fd206;
	mov.u64 	%rd318, %rd317;
	@%p147 bra 	$L__BB4_102;
	setp.lt.s64 	%p148, %rd317, %rd84;
	min.s64 	%rd318, %rd317, %rd84;
	selp.f64 	%fd207, %fd206, %fd76, %p148;
$L__BB4_102:
	setp.lt.s32 	%p149, %r36, 97;
	mov.f64 	%fd208, %fd207;
	mov.u64 	%rd319, %rd318;
	@%p149 bra 	$L__BB4_106;
	ld.shared.f64 	%fd79, [_ZN6thrust24THRUST_300001_SM_1000_NS8cuda_cub4core6detail5shmemE+56];
	ld.shared.u64 	%rd87, [_ZN6thrust24THRUST_300001_SM_1000_NS8cuda_cub4core6detail5shmemE+64];
	setp.lt.f64 	%p150, %fd207, %fd79;
	mov.f64 	%fd208, %fd79;
	mov.u64 	%rd319, %rd87;
	@%p150 bra 	$L__BB4_106;
	setp.lt.f64 	%p151, %fd79, %fd207;
	mov.f64 	%fd208, %fd207;
	mov.u64 	%rd319, %rd318;
	@%p151 bra 	$L__BB4_106;
	setp.lt.s64 	%p152, %rd318, %rd87;
	min.s64 	%rd319, %rd318, %rd87;
	selp.f64 	%fd208, %fd207, %fd79, %p152;
$L__BB4_106:
	setp.lt.s32 	%p153, %r36, 129;
	mov.f64 	%fd209, %fd208;
	mov.u64 	%rd320, %rd319;
	@%p153 bra 	$L__BB4_110;
	ld.shared.f64 	%fd82, [_ZN6thrust24THRUST_300001_SM_1000_NS8cuda_cub4core6detail5shmemE+72];
	ld.shared.u64 	%rd90, [_ZN6thrust24THRUST_300001_SM_1000_NS8cuda_cub4core6detail5shmemE+80];
	setp.lt.f64 	%p154, %fd208, %fd82;
	mov.f64 	%fd209, %fd82;
	mov.u64 	%rd320, %rd90;
	@%p154 bra 	$L__BB4_110;
	setp.lt.f64 	%p155, %fd82, %fd208;
	mov.f64 	%fd209, %fd208;
	mov.u64 	%rd320, %rd319;
	@%p155 bra 	$L__BB4_110;
	setp.lt.s64 	%p156, %rd319, %rd90;
	min.s64 	%rd320, %rd319, %rd90;
	selp.f64 	%fd209, %fd208, %fd82, %p156;
$L__BB4_110:
	setp.lt.s32 	%p157, %r36, 161;
	mov.f64 	%fd210, %fd209;
	mov.u64 	%rd321, %rd320;
	@%p157 bra 	$L__BB4_114;
	ld.shared.f64 	%fd85, [_ZN6thrust24THRUST_300001_SM_1000_NS8cuda_cub4core6detail5shmemE+88];
	ld.shared.u64 	%rd93, [_ZN6thrust24THRUST_300001_SM_1000_NS8cuda_cub4core6detail5shmemE+96];
	setp.lt.f64 	%p158, %fd209, %fd85;
	mov.f64 	%fd210, %fd85;
	mov.u64 	%rd321, %rd93;
	@%p158 bra 	$L__BB4_114;
	setp.lt.f64 	%p159, %fd85, %fd209;
	mov.f64 	%fd210, %fd209;
	mov.u64 	%rd321, %rd320;
	@%p159 bra 	$L__BB4_114;
	setp.lt.s64 	%p160, %rd320, %rd93;
	min.s64 	%rd321, %rd320, %rd93;
	selp.f64 	%fd210, %fd209, %fd85, %p160;
$L__BB4_114:
	setp.lt.s32 	%p161, %r36, 193;
	mov.f64 	%fd211, %fd210;
	mov.u64 	%rd322, %rd321;
	@%p161 bra 	$L__BB4_118;
	ld.shared.f64 	%fd88, [_ZN6thrust24THRUST_300001_SM_1000_NS8cuda_cub4core6detail5shmemE+104];
	ld.shared.u64 	%rd96, [_ZN6thrust24THRUST_300001_SM_1000_NS8cuda_cub4core6detail5shmemE+112];
	setp.lt.f64 	%p162, %fd210, %fd88;
	mov.f64 	%fd211, %fd88;
	mov.u64 	%rd322, %rd96;
	@%p162 bra 	$L__BB4_118;
	setp.lt.f64 	%p163, %fd88, %fd210;
	mov.f64 	%fd211, %fd210;
	mov.u64 	%rd322, %rd321;
	@%p163 bra 	$L__BB4_118;
	setp.lt.s64 	%p164, %rd321, %rd96;
	min.s64 	%rd322, %rd321, %rd96;
	selp.f64 	%fd211, %fd210, %fd88, %p164;
$L__BB4_118:
	setp.lt.s32 	%p165, %r36, 225;
	mov.u64 	%rd357, %rd322;
	mov.f64 	%fd241, %fd211;
	@%p165 bra 	$L__BB4_204;
	ld.shared.f64 	%fd91, [_ZN6thrust24THRUST_300001_SM_1000_NS8cuda_cub4core6detail5shmemE+120];
	ld.shared.u64 	%rd99, [_ZN6thrust24THRUST_300001_SM_1000_NS8cuda_cub4core6detail5shmemE+128];
	setp.lt.f64 	%p166, %fd211, %fd91;
	mov.u64 	%rd357, %rd99;
	mov.f64 	%fd241, %fd91;
	@%p166 bra 	$L__BB4_204;
	setp.lt.f64 	%p167, %fd91, %fd211;
	mov.u64 	%rd357, %rd322;
	mov.f64 	%fd241, %fd211;
	@%p167 bra 	$L__BB4_204;
	setp.lt.s64 	%p168, %rd322, %rd99;
	min.s64 	%rd357, %rd322, %rd99;
	selp.f64 	%fd241, %fd211, %fd91, %p168;
	bra.uni 	$L__BB4_204;
$L__BB4_122:
	mov.u32 	%r17, %tid.x;
	cvt.u64.u32 	%rd201, %r17;
	cvta.to.global.u64 	%rd202, %rd198;
	mul.wide.u32 	%rd203, %r17, 8;
	add.s64 	%rd101, %rd202, %rd203;
	ld.global.f64 	%fd170, [%rd101];
	add.s32 	%r37, %r17, 256;
	cvt.u64.u32 	%rd204, %r37;
	ld.global.f64 	%fd171, [%rd101+2048];
	add.s32 	%r38, %r17, 512;
	cvt.u64.u32 	%rd205, %r38;
	ld.global.f64 	%fd172, [%rd101+4096];
	add.s32 	%r39, %r17, 768;
	cvt.u64.u32 	%rd206, %r39;
	ld.global.f64 	%fd173, [%rd101+6144];
	or.b32  	%r40, %r17, 1024;
	cvt.u64.u32 	%rd102, %r40;
	add.s64 	%rd344, %rd199, %rd102;
	ld.global.f64 	%fd228, [%rd101+8192];
	setp.geu.f64 	%p3, %fd170, %fd171;
	selp.f64 	%fd174, %fd170, %fd171, %p3;
	selp.b64 	%rd207, %rd201, %rd204, %p3;
	setp.geu.f64 	%p4, %fd174, %fd172;
	selp.f64 	%fd175, %fd174, %fd172, %p4;
	selp.b64 	%rd208, %rd207, %rd205, %p4;
	setp.geu.f64 	%p5, %fd175, %fd173;
	selp.f64 	%fd94, %fd175, %fd173, %p5;
	selp.b64 	%rd105, %rd208, %rd206, %p5;
	setp.lt.f64 	%p6, %fd94, %fd228;
	@%p6 bra 	$L__BB4_124;
	setp.lt.f64 	%p7, %fd228, %fd94;
	setp.lt.u64 	%p8, %rd105, %rd102;
	or.pred  	%p9, %p7, %p8;
	selp.f64 	%fd228, %fd94, %fd228, %p9;
	add.s64 	%rd209, %rd199, %rd105;
	selp.b64 	%rd344, %rd209, %rd344, %p9;
$L__BB4_124:
	setp.lt.u32 	%p10, %r36, 2560;
	mov.b32 	%r394, 1280;
	@%p10 bra 	$L__BB4_137;
	mov.b32 	%r393, 1280;
	mov.f64 	%fd213, %fd228;
$L__BB4_126:
	cvt.u64.u32 	%rd210, %r393;
	add.s64 	%rd211, %rd201, %rd210;
	mul.wide.u32 	%rd212, %r393, 8;
	add.s64 	%rd213, %rd101, %rd212;
	add.s64 	%rd111, %rd211, %rd199;
	ld.global.f64 	%fd214, [%rd213];
	ld.global.f64 	%fd215, [%rd213+2048];
	ld.global.f64 	%fd216, [%rd213+4096];
	ld.global.f64 	%fd217, [%rd213+6144];
	ld.global.f64 	%fd228, [%rd213+8192];
	setp.lt.f64 	%p11, %fd213, %fd214;
	mov.u64 	%rd325, %rd111;
	@%p11 bra 	$L__BB4_128;
	setp.lt.f64 	%p12, %fd214, %fd213;
	setp.lt.s64 	%p13, %rd344, %rd111;
	or.pred  	%p14, %p12, %p13;
	selp.f64 	%fd214, %fd213, %fd214, %p14;
	selp.b64 	%rd325, %rd344, %rd111, %p14;
$L__BB4_128:
	add.s64 	%rd326, %rd111, 256;
	setp.lt.f64 	%p15, %fd214, %fd215;
	@%p15 bra 	$L__BB4_130;
	setp.lt.f64 	%p16, %fd215, %fd214;
	cvt.u64.u32 	%rd217, %r393;
	add.s64 	%rd218, %rd201, %rd217;
	add.s64 	%rd220, %rd218, %rd199;
	add.s64 	%rd221, %rd220, 256;
	setp.lt.s64 	%p17, %rd325, %rd221;
	or.pred  	%p18, %p16, %p17;
	selp.f64 	%fd215, %fd214, %fd215, %p18;
	selp.b64 	%rd326, %rd325, %rd221, %p18;
$L__BB4_130:
	add.s64 	%rd224, %rd211, %rd199;
	add.s64 	%rd327, %rd224, 512;
	setp.lt.f64 	%p19, %fd215, %fd216;
	@%p19 bra 	$L__BB4_132;
	setp.lt.f64 	%p20, %fd216, %fd215;
	setp.lt.s64 	%p21, %rd326, %rd327;
	or.pred  	%p22, %p20, %p21;
	selp.f64 	%fd216, %fd215, %fd216, %p22;
	selp.b64 	%rd327, %rd326, %rd327, %p22;
$L__BB4_132:
	cvt.u64.u32 	%rd225, %r393;
	add.s64 	%rd226, %rd201, %rd225;
	add.s64 	%rd227, %rd226, %rd199;
	add.s64 	%rd328, %rd227, 768;
	setp.lt.f64 	%p23, %fd216, %fd217;
	@%p23 bra 	$L__BB4_134;
	setp.lt.f64 	%p24, %fd217, %fd216;
	setp.lt.s64 	%p25, %rd327, %rd328;
	or.pred  	%p26, %p24, %p25;
	selp.f64 	%fd217, %fd216, %fd217, %p26;
	selp.b64 	%rd328, %rd327, %rd328, %p26;
$L__BB4_134:
	add.s64 	%rd344, %rd227, 1024;
	setp.lt.f64 	%p27, %fd217, %fd228;
	@%p27 bra 	$L__BB4_136;
	setp.lt.f64 	%p28, %fd228, %fd217;
	setp.lt.s64 	%p29, %rd328, %rd344;
	or.pred  	%p30, %p28, %p29;
	selp.f64 	%fd228, %fd217, %fd228, %p30;
	selp.b64 	%rd344, %rd328, %rd344, %p30;
$L__BB4_136:
	add.s32 	%r394, %r393, 1280;
	add.s32 	%r43, %r393, 2560;
	setp.le.s32 	%p31, %r43, %r36;
	mov.u32 	%r393, %r394;
	mov.f64 	%fd213, %fd228;
	@%p31 bra 	$L__BB4_126;
$L__BB4_137:
	setp.le.s32 	%p32, %r36, %r394;
	@%p32 bra 	$L__BB4_160;
	sub.s32 	%r21, %r36, %r394;
	setp.ge.s32 	%p33, %r17, %r21;
	@%p33 bra 	$L__BB4_160;
	cvta.to.global.u64 	%rd128, %rd198;
	not.b32 	%r44, %r17;
	add.s32 	%r45, %r36, %r44;
	sub.s32 	%r22, %r45, %r394;
	and.b32  	%r46, %r22, 768;
	setp.eq.s32 	%p34, %r46, 768;
	mov.u32 	%r397, %r17;
	@%p34 bra 	$L__BB4_145;
	add.s32 	%r47, %r17, %r394;
	cvt.u64.u32 	%rd232, %r47;
	add.s64 	%rd332, %rd199, %rd232;
	mul.wide.u32 	%rd233, %r47, 8;
	add.s64 	%rd331, %rd128, %rd233;
	shr.u32 	%r48, %r22, 8;
	add.s32 	%r49, %r48, 1;
	and.b32  	%r50, %r49, 3;
	neg.s32 	%r395, %r50;
	mov.u32 	%r397, %r17;
$L__BB4_141:
	.pragma "nounroll";
	mov.u64 	%rd133, %rd344;
	mov.f64 	%fd114, %fd228;
	ld.global.f64 	%fd115, [%rd331];
	setp.lt.f64 	%p35, %fd114, %fd115;
	mov.f64 	%fd228, %fd115;
	mov.u64 	%rd344, %rd332;
	@%p35 bra 	$L__BB4_144;
	setp.lt.f64 	%p36, %fd115, %fd114;
	mov.f64 	%fd228, %fd114;
	mov.u64 	%rd344, %rd133;
	@%p36 bra 	$L__BB4_144;
	setp.lt.s64 	%p37, %rd133, %rd332;
	selp.f64 	%fd228, %fd114, %fd115, %p37;
	min.s64 	%rd344, %rd133, %rd332;
$L__BB4_144:
	add.s32 	%r397, %r397, 256;
	add.s64 	%rd332, %rd332, 256;
	add.s64 	%rd331, %rd331, 2048;
	add.s32 	%r395, %r395, 1;
	setp.ne.s32 	%p38, %r395, 0;
	@%p38 bra 	$L__BB4_141;
$L__BB4_145:
	setp.lt.u32 	%p39, %r22, 768;
	@%p39 bra 	$L__BB4_160;
	add.s32 	%r398, %r397, %r394;
	cvt.u64.u32 	%rd234, %r398;
	add.s64 	%rd339, %rd199, %rd234;
	cvt.u64.u32 	%rd235, %r397;
	cvt.u64.u32 	%rd236, %r394;
	add.s64 	%rd237, %rd235, %rd236;
	shl.b64 	%rd238, %rd237, 3;
	add.s64 	%rd239, %rd238, %rd128;
	add.s64 	%rd338, %rd239, 6144;
	mul.wide.u32 	%rd240, %r398, 8;
	add.s64 	%rd337, %rd128, %rd240;
	add.s32 	%r399, %r397, 512;
$L__BB4_147:
	mov.u32 	%r32, %r399;
	ld.global.f64 	%fd121, [%rd337];
	setp.lt.f64 	%p40, %fd228, %fd121;
	mov.f64 	%fd225, %fd121;
	mov.u64 	%rd341, %rd339;
	@%p40 bra 	$L__BB4_150;
	setp.lt.f64 	%p41, %fd121, %fd228;
	mov.f64 	%fd225, %fd228;
	mov.u64 	%rd341, %rd344;
	@%p41 bra 	$L__BB4_150;
	setp.lt.s64 	%p42, %rd344, %rd339;
	selp.f64 	%fd225, %fd228, %fd121, %p42;
	min.s64 	%rd341, %rd344, %rd339;
$L__BB4_150:
	add.s32 	%r51, %r398, 256;
	cvt.u64.u32 	%rd241, %r51;
	add.s64 	%rd149, %rd199, %rd241;
	ld.global.f64 	%fd124, [%rd338+-4096];
	setp.lt.f64 	%p43, %fd225, %fd124;
	mov.f64 	%fd226, %fd124;
	mov.u64 	%rd342, %rd149;
	@%p43 bra 	$L__BB4_153;
	setp.lt.f64 	%p44, %fd124, %fd225;
	mov.f64 	%fd226, %fd225;
	mov.u64 	%rd342, %rd341;
	@%p44 bra 	$L__BB4_153;
	setp.lt.s64 	%p45, %rd341, %rd149;
	selp.f64 	%fd226, %fd225, %fd124, %p45;
	min.s64 	%rd342, %rd341, %rd149;
$L__BB4_153:
	add.s32 	%r52, %r398, 512;
	cvt.u64.u32 	%rd242, %r52;
	add.s64 	%rd152, %rd199, %rd242;
	ld.global.f64 	%fd127, [%rd338+-2048];
	setp.lt.f64 	%p46, %fd226, %fd127;
	mov.f64 	%fd227, %fd127;
	mov.u64 	%rd343, %rd152;
	@%p46 bra 	$L__BB4_156;
	setp.lt.f64 	%p47, %fd127, %fd226;
	mov.f64 	%fd227, %fd226;
	mov.u64 	%rd343, %rd342;
	@%p47 bra 	$L__BB4_156;
	setp.lt.s64 	%p48, %rd342, %rd152;
	selp.f64 	%fd227, %fd226, %fd127, %p48;
	min.s64 	%rd343, %rd342, %rd152;
$L__BB4_156:
	add.s32 	%r53, %r398, 768;
	cvt.u64.u32 	%rd243, %r53;
	add.s64 	%rd155, %rd199, %rd243;
	ld.global.f64 	%fd130, [%rd338];
	setp.lt.f64 	%p49, %fd227, %fd130;
	mov.f64 	%fd228, %fd130;
	mov.u64 	%rd344, %rd155;
	@%p49 bra 	$L__BB4_159;
	setp.lt.f64 	%p50, %fd130, %fd227;
	mov.f64 	%fd228, %fd227;
	mov.u64 	%rd344, %rd343;
	@%p50 bra 	$L__BB4_159;
	setp.lt.s64 	%p51, %rd343, %rd155;
	selp.f64 	%fd228, %fd227, %fd130, %p51;
	min.s64 	%rd344, %rd343, %rd155;
$L__BB4_159:
	add.s64 	%rd339, %rd339, 1024;
	add.s64 	%rd338, %rd338, 8192;
	add.s64 	%rd337, %rd337, 8192;
	add.s32 	%r399, %r32, 1024;
	add.s32 	%r54, %r32, 512;
	add.s32 	%r398, %r398, 1024;
	setp.lt.s32 	%p52, %r54, %r21;
	@%p52 bra 	$L__BB4_147;
$L__BB4_160:
	// begin inline asm
	mov.u32 %r55, %laneid;
	// end inline asm
	mov.b64 	%rd244, %fd228;
	mov.b64 	{%r57, %r62}, %rd244;
	mov.b32 	%r73, 1;
	mov.b32 	%r74, 31;
	mov.b32 	%r75, -1;
	// begin inline asm
	shfl.sync.down.b32 %r56, %r57, %r73, %r74, %r75;
	// end inline asm
	// begin inline asm
	shfl.sync.down.b32 %r61, %r62, %r73, %r74, %r75;
	// end inline asm
	mov.b64 	%rd245, {%r56, %r61};
	mov.b64 	%fd134, %rd245;
	mov.b64 	{%r67, %r72}, %rd344;
	// begin inline asm
	shfl.sync.down.b32 %r66, %r67, %r73, %r74, %r75;
	// end inline asm
	// begin inline asm
	shfl.sync.down.b32 %r71, %r72, %r73, %r74, %r75;
	// end inline asm
	mov.b64 	%rd162, {%r66, %r71};
	setp.gt.s32 	%p53, %r55, 30;
	mov.f64 	%fd230, %fd228;
	mov.u64 	%rd346, %rd344;
	@%p53 bra 	$L__BB4_164;
	setp.lt.f64 	%p54, %fd228, %fd134;
	mov.f64 	%fd230, %fd134;
	mov.u64 	%rd346, %rd162;
	@%p54 bra 	$L__BB4_164;
	setp.gt.f64 	%p55, %fd228, %fd134;
	mov.f64 	%fd230, %fd228;
	mov.u64 	%rd346, %rd344;
	@%p55 bra 	$L__BB4_164;
	setp.lt.s64 	%p56, %rd344, %rd162;
	selp.f64 	%fd230, %fd228, %fd134, %p56;
	min.s64 	%rd346, %rd344, %rd162;
$L__BB4_164:
	mov.b64 	%rd246, %fd230;
	mov.b64 	{%r77, %r82}, %rd246;
	mov.b32 	%r93, 2;
	mov.b32 	%r94, 31;
	mov.b32 	%r95, -1;
	// begin inline asm
	shfl.sync.down.b32 %r76, %r77, %r93, %r94, %r95;
	// end inline asm
	// begin inline asm
	shfl.sync.down.b32 %r81, %r82, %r93, %r94, %r95;
	// end inline asm
	mov.b64 	%rd247, {%r76, %r81};
	mov.b64 	%fd137, %rd247;
	mov.b64 	{%r87, %r92}, %rd346;
	// begin inline asm
	shfl.sync.down.b32 %r86, %r87, %r93, %r94, %r95;
	// end inline asm
	// begin inline asm
	shfl.sync.down.b32 %r91, %r92, %r93, %r94, %r95;
	// end inline asm
	mov.b64 	%rd165, {%r86, %r91};
	setp.gt.s32 	%p57, %r55, 29;
	mov.f64 	%fd231, %fd230;
	mov.u64 	%rd347, %rd346;
	@%p57 bra 	$L__BB4_168;
	setp.lt.f64 	%p58, %fd230, %fd137;
	mov.f64 	%fd231, %fd137;
	mov.u64 	%rd347, %rd165;
	@%p58 bra 	$L__BB4_168;
	setp.gt.f64 	%p59, %fd230, %fd137;
	mov.f64 	%fd231, %fd230;
	mov.u64 	%rd347, %rd346;
	@%p59 bra 	$L__BB4_168;
	setp.lt.s64 	%p60, %rd346, %rd165;
	selp.f64 	%fd231, %fd230, %fd137, %p60;
	min.s64 	%rd347, %rd346, %rd165;
$L__BB4_168:
	mov.b64 	%rd248, %fd231;
	mov.b64 	{%r97, %r102}, %rd248;
	mov.b32 	%r113, 4;
	mov.b32 	%r114, 31;
	mov.b32 	%r115, -1;
	// begin inline asm
	shfl.sync.down.b32 %r96, %r97, %r113, %r114, %r115;
	// end inline asm
	// begin inline asm
	shfl.sync.down.b32 %r101, %r102, %r113, %r114, %r115;
	// end inline asm
	mov.b64 	%rd249, {%r96, %r101};
	mov.b64 	%fd140, %rd249;
	mov.b64 	{%r107, %r112}, %rd347;
	// begin inline asm
	shfl.sync.down.b32 %r106, %r107, %r113, %r114, %r115;
	// end inline asm
	// begin inline asm
	shfl.sync.down.b32 %r111, %r112, %r113, %r114, %r115;
	// end inline asm
	mov.b64 	%rd168, {%r106, %r111};
	setp.gt.s32 	%p61, %r55, 27;
	mov.f64 	%fd232, %fd231;
	mov.u64 	%rd348, %rd347;
	@%p61 bra 	$L__BB4_172;
	setp.lt.f64 	%p62, %fd231, %fd140;
	mov.f64 	%fd232, %fd140;
	mov.u64 	%rd348, %rd168;
	@%p62 bra 	$L__BB4_172;
	setp.gt.f64 	%p63, %fd231, %fd140;
	mov.f64 	%fd232, %fd231;
	mov.u64 	%rd348, %rd347;
	@%p63 bra 	$L__BB4_172;
	setp.lt.s64 	%p64, %rd347, %rd168;
	selp.f64 	%fd232, %fd231, %fd140, %p64;
	min.s64 	%rd348, %rd347, %rd168;
$L__BB4_172:
	mov.b64 	%rd250, %fd232;
	mov.b64 	{%r117, %r122}, %rd250;
	mov.b32 	%r133, 8;
	mov.b32 	%r134, 31;
	mov.b32 	%r135, -1;
	// begin inline asm
	shfl.sync.down.b32 %r116, %r117, %r133, %r134, %r135;
	// end inline asm
	// begin inline asm
	shfl.sync.down.b32 %r121, %r122, %r133, %r134, %r135;
	// end inline asm
	mov.b64 	%rd251, {%r116, %r121};
	mov.b64 	%fd143, %rd251;
	mov.b64 	{%r127, %r132}, %rd348;
	// begin inline asm
	shfl.sync.down.b32 %r126, %r127, %r133, %r134, %r135;
	// end inline asm
	// begin inline asm
	shfl.sync.down.b32 %r131, %r132, %r133, %r134, %r135;
	// end inline asm
	mov.b64 	%rd171, {%r126, %r131};
	setp.gt.s32 	%p65, %r55, 23;
	mov.f64 	%fd233, %fd232;
	mov.u64 	%rd349, %rd348;
	@%p65 bra 	$L__BB4_176;
	setp.lt.f64 	%p66, %fd232, %fd143;
	mov.f64 	%fd233, %fd143;
	mov.u64 	%rd349, %rd171;
	@%p66 bra 	$L__BB4_176;
	setp.gt.f64 	%p67, %fd232, %fd143;
	mov.f64 	%fd233, %fd232;
	mov.u64 	%rd349, %rd348;
	@%p67 bra 	$L__BB4_176;
	setp.lt.s64 	%p68, %rd348, %rd171;
	selp.f64 	%fd233, %fd232, %fd143, %p68;
	min.s64 	%rd349, %rd348, %rd171;
$L__BB4_176:
	mov.b64 	%rd252, %fd233;
	mov.b64 	{%r137, %r142}, %rd252;
	mov.b32 	%r153, 16;
	mov.b32 	%r154, 31;
	mov.b32 	%r155, -1;
	// begin inline asm
	shfl.sync.down.b32 %r136, %r137, %r153, %r154, %r155;
	// end inline asm
	// begin inline asm
	shfl.sync.down.b32 %r141, %r142, %r153, %r154, %r155;
	// end inline asm
	mov.b64 	%rd253, {%r136, %r141};
	mov.b64 	%fd146, %rd253;
	mov.b64 	{%r147, %r152}, %rd349;
	// begin inline asm
	shfl.sync.down.b32 %r146, %r147, %r153, %r154, %r155;
	// end inline asm
	// begin inline asm
	shfl.sync.down.b32 %r151, %r152, %r153, %r154, %r155;
	// end inline asm
	mov.b64 	%rd174, {%r146, %r151};
	setp.gt.s32 	%p69, %r55, 15;
	mov.f64 	%fd241, %fd233;
	mov.u64 	%rd357, %rd349;
	@%p69 bra 	$L__BB4_180;
	setp.lt.f64 	%p70, %fd233, %fd146;
	mov.f64 	%fd241, %fd146;
	mov.u64 	%rd357, %rd174;
	@%p70 bra 	$L__BB4_180;
	setp.gt.f64 	%p71, %fd233, %fd146;
	mov.f64 	%fd241, %fd233;
	mov.u64 	%rd357, %rd349;
	@%p71 bra 	$L__BB4_180;
	setp.lt.s64 	%p72, %rd349, %rd174;
	selp.f64 	%fd241, %fd233, %fd146, %p72;
	min.s64 	%rd357, %rd349, %rd174;
$L__BB4_180:
	setp.ne.s32 	%p73, %r55, 0;
	@%p73 bra 	$L__BB4_182;
	shr.u32 	%r156, %r17, 1;
	and.b32  	%r157, %r156, 496;
	mov.u32 	%r158, _ZN6thrust24THRUST_300001_SM_1000_NS8cuda_cub4core6detail5shmemE;
	add.s32 	%r159, %r158, %r157;
	st.shared.f64 	[%r159+8], %fd241;
	st.shared.u64 	[%r159+16], %rd357;
$L__BB4_182:
	bar.sync 	0;
	setp.ne.s32 	%p74, %r17, 0;
	@%p74 bra 	$L__BB4_204;
	ld.shared.f64 	%fd149, [_ZN6thrust24THRUST_300001_SM_1000_NS8cuda_cub4core6detail5shmemE+24];
	ld.shared.u64 	%rd177, [_ZN6thrust24THRUST_300001_SM_1000_NS8cuda_cub4core6detail5shmemE+32];
	setp.lt.f64 	%p75, %fd241, %fd149;
	mov.f64 	%fd235, %fd149;
	mov.u64 	%rd351, %rd177;
	@%p75 bra 	$L__BB4_186;
	setp.lt.f64 	%p76, %fd149, %fd241;
	mov.f64 	%fd235, %fd241;
	mov.u64 	%rd351, %rd357;
	@%p76 bra 	$L__BB4_186;
	setp.lt.s64 	%p77, %rd357, %rd177;
	selp.f64 	%fd235, %fd241, %fd149, %p77;
	min.s64 	%rd351, %rd357, %rd177;
$L__BB4_186:
	ld.shared.f64 	%fd152, [_ZN6thrust24THRUST_300001_SM_1000_NS8cuda_cub4core6detail5shmemE+40];
	ld.shared.u64 	%rd180, [_ZN6thrust24THRUST_300001_SM_1000_NS8cuda_cub4core6detail5shmemE+48];
	setp.lt.f64 	%p78, %fd235, %fd152;
	mov.f64 	%fd236, %fd152;
	mov.u64 	%rd352, %rd180;
	@%p78 bra 	$L__BB4_189;
	setp.lt.f64 	%p79, %fd152, %fd235;
	mov.f64 	%fd236, %fd235;
	mov.u64 	%rd352, %rd351;
	@%p79 bra 	$L__BB4_189;
	setp.lt.s64 	%p80, %rd351, %rd180;
	selp.f64 	%fd236, %fd235, %fd152, %p80;
	min.s64 	%rd352, %rd351, %rd180;
$L__BB4_189:
	ld.shared.f64 	%fd155, [_ZN6thrust24THRUST_300001_SM_1000_NS8cuda_cub4core6detail5shmemE+56];
	ld.shared.u64 	%rd183, [_ZN6thrust24THRUST_300001_SM_1000_NS8cuda_cub4core6detail5shmemE+64];
	setp.lt.f64 	%p81, %fd236, %fd155;
	mov.f64 	%fd237, %fd155;
	mov.u64 	%rd353, %rd183;
	@%p81 bra 	$L__BB4_192;
	setp.lt.f64 	%p82, %fd155, %fd236;
	mov.f64 	%fd237, %fd236;
	mov.u64 	%rd353, %rd352;
	@%p82 bra 	$L__BB4_192;
	setp.lt.s64 	%p83, %rd352, %rd183;
	selp.f64 	%fd237, %fd236, %fd155, %p83;
	min.s64 	%rd353, %rd352, %rd183;
$L__BB4_192:
	ld.shared.f64 	%fd158, [_ZN6thrust24THRUST_300001_SM_1000_NS8cuda_cub4core6detail5shmemE+72];
	ld.shared.u64 	%rd186, [_ZN6thrust24THRUST_300001_SM_1000_NS8cuda_cub4core6detail5shmemE+80];
	setp.lt.f64 	%p84, %fd237, %fd158;
	mov.f64 	%fd238, %fd158;
	mov.u64 	%rd354, %rd186;
	@%p84 bra 	$L__BB4_195;
	setp.lt.f64 	%p85, %fd158, %fd237;
	mov.f64 	%fd238, %fd237;
	mov.u64 	%rd354, %rd353;
	@%p85 bra 	$L__BB4_195;
	setp.lt.s64 	%p86, %rd353, %rd186;
	selp.f64 	%fd238, %fd237, %fd158, %p86;
	min.s64 	%rd354, %rd353, %rd186;
$L__BB4_195:
	ld.shared.f64 	%fd161, [_ZN6thrust24THRUST_300001_SM_1000_NS8cuda_cub4core6detail5shmemE+88];
	ld.shared.u64 	%rd189, [_ZN6thrust24THRUST_300001_SM_1000_NS8cuda_cub4core6detail5shmemE+96];
	setp.lt.f64 	%p87, %fd238, %fd161;
	mov.f64 	%fd239, %fd161;
	mov.u64 	%rd355, %rd189;
	@%p87 bra 	$L__BB4_198;
	setp.lt.f64 	%p88, %fd161, %fd238;
	mov.f64 	%fd239, %fd238;
	mov.u64 	%rd355, %rd354;
	@%p88 bra 	$L__BB4_198;
	setp.lt.s64 	%p89, %rd354, %rd189;
	selp.f64 	%fd239, %fd238, %fd161, %p89;
	min.s64 	%rd355, %rd354, %rd189;
$L__BB4_198:
	ld.shared.f64 	%fd164, [_ZN6thrust24THRUST_300001_SM_1000_NS8cuda_cub4core6detail5shmemE+104];
	ld.shared.u64 	%rd192, [_ZN6thrust24THRUST_300001_SM_1000_NS8cuda_cub4core6detail5shmemE+112];
	setp.lt.f64 	%p90, %fd239, %fd164;
	mov.f64 	%fd240, %fd164;
	mov.u64 	%rd356, %rd192;
	@%p90 bra 	$L__BB4_201;
	setp.lt.f64 	%p91, %fd164, %fd239;
	mov.f64 	%fd240, %fd239;
	mov.u64 	%rd356, %rd355;
	@%p91 bra 	$L__BB4_201;
	setp.lt.s64 	%p92, %rd355, %rd192;
	selp.f64 	%fd240, %fd239, %fd164, %p92;
	min.s64 	%rd356, %rd355, %rd192;
$L__BB4_201:
	ld.shared.f64 	%fd167, [_ZN6thrust24THRUST_300001_SM_1000_NS8cuda_cub4core6detail5shmemE+120];
	ld.shared.u64 	%rd195, [_ZN6thrust24THRUST_300001_SM_1000_NS8cuda_cub4core6detail5shmemE+128];
	setp.lt.f64 	%p93, %fd240, %fd167;
	mov.u64 	%rd357, %rd195;
	mov.f64 	%fd241, %fd167;
	@%p93 bra 	$L__BB4_204;
	setp.lt.f64 	%p94, %fd167, %fd240;
	mov.u64 	%rd357, %rd356;
	mov.f64 	%fd241, %fd240;
	@%p94 bra 	$L__BB4_204;
	setp.lt.s64 	%p95, %rd356, %rd195;
	selp.f64 	%fd241, %fd240, %fd167, %p95;
	min.s64 	%rd357, %rd356, %rd195;
$L__BB4_204:
	mov.u32 	%r387, %tid.x;
	setp.ne.s32 	%p212, %r387, 0;
	@%p212 bra 	$L__BB4_206;
	ld.param.u64 	%rd287, [_ZN6thrust24THRUST_300001_SM_1000_NS8cuda_cub4core6detail13_kernel_agentINS1_8__reduce11ReduceAgentINS0_12zip_iteratorIN4cuda3std3__45tupleIJNS0_10device_ptrIdEENS0_17counting_iteratorIlNS0_11use_defaultESF_SF_EEEEEEEPNSB_IJdlEEESJ_iNS1_9__extrema9arg_max_fIdl10ComparatorEEEEJSI_SK_iSO_EEEvDpT0__param_1];
	cvta.to.global.u64 	%rd286, %rd287;
	st.global.f64 	[%rd286], %fd241;
	st.global.u64 	[%rd286+8], %rd357;
$L__BB4_206:
	ret;

}
	// .globl	_ZN6thrust24THRUST_300001_SM_1000_NS8cuda_cub4core6detail13_kernel_agentINS1_8__reduce11ReduceAgentINS0_12zip_iteratorIN4cuda3std3__45tupleIJNS0_10device_ptrIdEENS0_17counting_iteratorIlNS0_11use_defaultESF_SF_EEEEEEEPNSB_IJdlEEESJ_iNS1_9__extrema9arg_max_fIdl10ComparatorEEEEJSI_SK_iN3cub18CUB_300001_SM_100013GridEvenShareIiEENSR_9GridQueueIjEESO_EEEvDpT0_
.visible .entry _ZN6thrust24THRUST_300001_SM_1000_NS8cuda_cub4core6detail13_kernel_agentINS1_8__reduce11ReduceAgentINS0_12zip_iteratorIN4cuda3std3__45tupleIJNS0_10device_ptrIdEENS0_17counting_iteratorIlNS0_11use_defaultESF_SF_EEEEEEEPNSB_IJdlEEESJ_iNS1_9__extrema9arg_max_fIdl10ComparatorEEEEJSI_SK_iN3cub18CUB_300001_SM_100013GridEvenShareIiEENSR_9GridQueueIjEESO_EEEvDpT0_(
	.param .align 8 .b8 _ZN6thrust24THRUST_300001_SM_1000_NS8cuda_cub4core6detail13_kernel_agentINS1_8__reduce11ReduceAgentINS0_12zip_iteratorIN4cuda3std3__45tupleIJNS0_10device_ptrIdEENS0_17counting_iteratorIlNS0_11use_defaultESF_SF_EEEEEEEPNSB_IJdlEEESJ_iNS1_9__extrema9arg_max_fIdl10ComparatorEEEEJSI_SK_iN3cub18CUB_300001_SM_100013GridEvenShareIiEENSR_9GridQueueIjEESO_EEEvDpT0__param_0[16],
	.param .u64 .ptr .align 1 _ZN6thrust24THRUST_300001_SM_1000_NS8cuda_cub4core6detail13_kernel_agentINS1_8__reduce11ReduceAgentINS0_12zip_iteratorIN4cuda3std3__45tupleIJNS0_10device_ptrIdEENS0_17counting_iteratorIlNS0_11use_defaultESF_SF_EEEEEEEPNSB_IJdlEEESJ_iNS1_9__extrema9arg_max_fIdl10ComparatorEEEEJSI_SK_iN3cub18CUB_300001_SM_100013GridEvenShareIiEENSR_9GridQueueIjEESO_EEEvDpT0__param_1,
	.param .u32 _ZN6thrust24THRUST_300001_SM_1000_NS8cuda_cub4core6detail13_kernel_agentINS1_8__reduce11ReduceAgentINS0_12zip_iteratorIN4cuda3std3__45tupleIJNS0_10device_ptrIdEENS0_17counting_iteratorIlNS0_11use_defaultESF_SF_EEEEEEEPNSB_IJdlEEESJ_iNS1_9__extrema9arg_max_fIdl10ComparatorEEEEJSI_SK_iN3cub18CUB_300001_SM_100013GridEvenShareIiEENSR_9GridQueueIjEESO_EEEvDpT0__param_2,
	.param .align 4 .b8 _ZN6thrust24THRUST_300001_SM_1000_NS8cuda_cub4core6detail13_kernel_agentINS1_8__reduce11ReduceAgentINS0_12zip_iteratorIN4cuda3std3__45tupleIJNS0_10device_ptrIdEENS0_17counting_iteratorIlNS0_11use_defaultESF_SF_EEEEEEEPNSB_IJdlEEESJ_iNS1_9__extrema9arg_max_fIdl10ComparatorEEEEJSI_SK_iN3cub18CUB_300001_SM_100013GridEvenShareIiEENSR_9GridQueueIjEESO_EEEvDpT0__param_3[40],
	.param .align 8 .b8 _ZN6thrust24THRUST_300001_SM_1000_NS8cuda_cub4core6detail13_kernel_agentINS1_8__reduce11ReduceAgentINS0_12zip_iteratorIN4cuda3std3__45tupleIJNS0_10device_ptrIdEENS0_17counting_iteratorIlNS0_11use_defaultESF_SF_EEEEEEEPNSB_IJdlEEESJ_iNS1_9__extrema9arg_max_fIdl10ComparatorEEEEJSI_SK_iN3cub18CUB_300001_SM_100013GridEvenShareIiEENSR_9GridQueueIjEESO_EEEvDpT0__param_4[8],
	.param .align 1 .b8 _ZN6thrust24THRUST_300001_SM_1000_NS8cuda_cub4core6detail13_kernel_agentINS1_8__reduce11ReduceAgentINS0_12zip_iteratorIN4cuda3std3__45tupleIJNS0_10device_ptrIdEENS0_17counting_iteratorIlNS0_11use_defaultESF_SF_EEEEEEEPNSB_IJdlEEESJ_iNS1_9__extrema9arg_max_fIdl10ComparatorEEEEJSI_SK_iN3cub18CUB_300001_SM_100013GridEvenShareIiEENSR_9GridQueueIjEESO_EEEvDpT0__param_5[1]
)
.maxntid 256
{
	.reg .pred 	%p<215>;
	.reg .b32 	%r<437>;
	.reg .b64 	%rd<333>;
	.reg .b64 	%fd<242>;

	ld.param.u64 	%rd182, [_ZN6thrust24THRUST_300001_SM_1000_NS8cuda_cub4core6detail13_kernel_agentINS1_8__reduce11ReduceAgentINS0_12zip_iteratorIN4cuda3std3__45tupleIJNS0_10device_ptrIdEENS0_17counting_iteratorIlNS0_11use_defaultESF_SF_EEEEEEEPNSB_IJdlEEESJ_iNS1_9__extrema9arg_max_fIdl10ComparatorEEEEJSI_SK_iN3cub18CUB_300001_SM_100013GridEvenShareIiEENSR_9GridQueueIjEESO_EEEvDpT0__param_0+8];
	ld.param.u64 	%rd181, [_ZN6thrust24THRUST_300001_SM_1000_NS8cuda_cub4core6detail13_kernel_agentINS1_8__reduce11ReduceAgentINS0_12zip_iteratorIN4cuda3std3__45tupleIJNS0_10device_ptrIdEENS0_17counting_iteratorIlNS0_11use_defaultESF_SF_EEEEEEEPNSB_IJdlEEESJ_iNS1_9__extrema9arg_max_fIdl10ComparatorEEEEJSI_SK_iN3cub18CUB_300001_SM_100013GridEvenShareIiEENSR_9GridQueueIjEESO_EEEvDpT0__param_0];
	ld.param.u64 	%rd184, [_ZN6thrust24THRUST_300001_SM_1000_NS8cuda_cub4core6detail13_kernel_agentINS1_8__reduce11ReduceAgentINS0_12zip_iteratorIN4cuda3std3__45tupleIJNS0_10device_ptrIdEENS0_17counting_iteratorIlNS0_11use_defaultESF_SF_EEEEEEEPNSB_IJdlEEESJ_iNS1_9__extrema9arg_max_fIdl10ComparatorEEEEJSI_SK_iN3cub18CUB_300001_SM_100013GridEvenShareIiEENSR_9GridQueueIjEESO_EEEvDpT0__param_4];
	ld.param.u32 	%r66, [_ZN6thrust24THRUST_300001_SM_1000_NS8cuda_cub4core6detail13_kernel_agentINS1_8__reduce11ReduceAgentINS0_12zip_iteratorIN4cuda3std3__45tupleIJNS0_10device_ptrIdEENS0_17counting_iteratorIlNS0_11use_defaultESF_SF_EEEEEEEPNSB_IJdlEEESJ_iNS1_9__extrema9arg_max_fIdl10ComparatorEEEEJSI_SK_iN3cub18CUB_300001_SM_100013GridEvenShareIiEENSR_9GridQueueIjEESO_EEEvDpT0__param_2];
	cvta.to.global.u64 	%rd1, %rd184;
	cvta.to.global.u64 	%rd2, %rd181;
	mov.u32 	%r1, %ctaid.x;
	mul.lo.s32 	%r2, %r1, 1280;
	mov.u32 	%r67, %nctaid.x;
	mul.lo.s32 	%r3, %r67, 1280;
	add.s32 	%r68, %r2, 1280;
	setp.le.s32 	%p1, %r68, %r66;
	@%p1 bra 	$L__BB5_121;
	sub.s32 	%r4, %r66, %r2;
	mov.u32 	%r5, %tid.x;
	setp.ge.s32 	%p98, %r5, %r4;
	mov.f64 	%fd188, 0d0000000000000000;
	mov.b64 	%rd279, 0;
	mov.u32 	%r420, %r5;
	@%p98 bra 	$L__BB5_3;
	add.s32 	%r190, %r2, %r5;
	cvt.s64.s32 	%rd234, %r190;
	mul.wide.s32 	%rd235, %r190, 8;
	add.s64 	%rd236, %rd2, %rd235;
	add.s64 	%rd279, %rd182, %rd234;
	ld.global.f64 	%fd188, [%rd236];
	add.s32 	%r420, %r5, 256;
$L__BB5_3:
	setp.ge.s32 	%p99, %r420, %r4;
	@%p99 bra 	$L__BB5_25;
	not.b32 	%r191, %r420;
	add.s32 	%r192, %r66, %r191;
	sub.s32 	%r8, %r192, %r2;
	and.b32  	%r193, %r8, 768;
	setp.eq.s32 	%p100, %r193, 768;
	@%p100 bra 	$L__BB5_10;
	add.s32 	%r418, %r420, %r2;
	shr.u32 	%r194, %r8, 8;
	add.s32 	%r195, %r194, 1;
	and.b32  	%r196, %r195, 3;
	neg.s32 	%r417, %r196;
$L__BB5_6:
	.pragma "nounroll";
	mov.u64 	%rd6, %rd279;
	mov.f64 	%fd3, %fd188;
	cvt.s64.s32 	%rd238, %r418;
	add.s64 	%rd7, %rd182, %rd238;
	mul.wide.s32 	%rd239, %r418, 8;
	add.s64 	%rd240, %rd2, %rd239;
	ld.global.f64 	%fd4, [%rd240];
	setp.lt.f64 	%p101, %fd3, %fd4;
	mov.u64 	%rd279, %rd7;
	mov.f64 	%fd188, %fd4;
	@%p101 bra 	$L__BB5_9;
	setp.lt.f64 	%p102, %fd4, %fd3;
	mov.u64 	%rd279, %rd6;
	mov.f64 	%fd188, %fd3;
	@%p102 bra 	$L__BB5_9;
	setp.lt.s64 	%p103, %rd6, %rd7;
	min.s64 	%rd279, %rd6, %rd7;
	selp.f64 	%fd188, %fd3, %fd4, %p103;
$L__BB5_9:
	add.s32 	%r420, %r420, 256;
	add.s32 	%r418, %r418, 256;
	add.s32 	%r417, %r417, 1;
	setp.ne.s32 	%p104, %r417, 0;
	@%p104 bra 	$L__BB5_6;
$L__BB5_10:
	setp.lt.u32 	%p105, %r8, 768;
	@%p105 bra 	$L__BB5_25;
	add.s32 	%r421, %r420, %r2;
	add.s32 	%r424, %r421, 256;
	add.s32 	%r423, %r421, 512;
	add.s32 	%r422, %r421, 768;
	add.s64 	%rd12, %rd2, 4096;
$L__BB5_12:
	cvt.s64.s32 	%rd241, %r424;
	add.s64 	%rd14, %rd182, %rd241;
	cvt.s64.s32 	%rd242, %r423;
	add.s64 	%rd15, %rd182, %rd242;
	cvt.s64.s32 	%rd243, %r422;
	add.s64 	%rd16, %rd182, %rd243;
	cvt.s64.s32 	%rd244, %r421;
	mul.wide.s32 	%rd245, %r421, 8;
	add.s64 	%rd17, %rd12, %rd245;
	add.s64 	%rd18, %rd182, %rd244;
	ld.global.f64 	%fd10, [%rd17+-4096];
	setp.lt.f64 	%p106, %fd188, %fd10;
	mov.u64 	%rd276, %rd18;
	mov.f64 	%fd185, %fd10;
	@%p106 bra 	$L__BB5_15;
	setp.lt.f64 	%p107, %fd10, %fd188;
	mov.u64 	%rd276, %rd279;
	mov.f64 	%fd185, %fd188;
	@%p107 bra 	$L__BB5_15;
	setp.lt.s64 	%p108, %rd279, %rd18;
	min.s64 	%rd276, %rd279, %rd18;
	selp.f64 	%fd185, %fd188, %fd10, %p108;
$L__BB5_15:
	ld.global.f64 	%fd13, [%rd17+-2048];
	setp.lt.f64 	%p109, %fd185, %fd13;
	mov.u64 	%rd277, %rd14;
	mov.f64 	%fd186, %fd13;
	@%p109 bra 	$L__BB5_18;
	setp.lt.f64 	%p110, %fd13, %fd185;
	mov.u64 	%rd277, %rd276;
	mov.f64 	%fd186, %fd185;
	@%p110 bra 	$L__BB5_18;
	setp.lt.s64 	%p111, %rd276, %rd14;
	min.s64 	%rd277, %rd276, %rd14;
	selp.f64 	%fd186, %fd185, %fd13, %p111;
$L__BB5_18:
	ld.global.f64 	%fd16, [%rd17];
	setp.lt.f64 	%p112, %fd186, %fd16;
	mov.u64 	%rd278, %rd15;
	mov.f64 	%fd187, %fd16;
	@%p112 bra 	$L__BB5_21;
	setp.lt.f64 	%p113, %fd16, %fd186;
	mov.u64 	%rd278, %rd277;
	mov.f64 	%fd187, %fd186;
	@%p113 bra 	$L__BB5_21;
	setp.lt.s64 	%p114, %rd277, %rd15;
	min.s64 	%rd278, %rd277, %rd15;
	selp.f64 	%fd187, %fd186, %fd16, %p114;
$L__BB5_21:
	ld.global.f64 	%fd19, [%rd17+2048];
	setp.lt.f64 	%p115, %fd187, %fd19;
	mov.u64 	%rd279, %rd16;
	mov.f64 	%fd188, %fd19;
	@%p115 bra 	$L__BB5_24;
	setp.lt.f64 	%p116, %fd19, %fd187;
	mov.u64 	%rd279, %rd278;
	mov.f64 	%fd188, %fd187;
	@%p116 bra 	$L__BB5_24;
	setp.lt.s64 	%p117, %rd278, %rd16;
	min.s64 	%rd279, %rd278, %rd16;
	selp.f64 	%fd188, %fd187, %fd19, %p117;
$L__BB5_24:
	add.s32 	%r420, %r420, 1024;
	add.s32 	%r424, %r424, 1024;
	add.s32 	%r423, %r423, 1024;
	add.s32 	%r422, %r422, 1024;
	add.s32 	%r421, %r421, 1024;
	setp.lt.s32 	%p118, %r420, %r4;
	@%p118 bra 	$L__BB5_12;
$L__BB5_25:
	setp.lt.s32 	%p119, %r4, 256;
	@%p119 bra 	$L__BB5_70;
	// begin inline asm
	mov.u32 %r310, %laneid;
	// end inline asm
	mov.b64 	%rd256, %fd188;
	mov.b64 	{%r312, %r317}, %rd256;
	mov.b32 	%r328, 1;
	mov.b32 	%r329, 31;
	mov.b32 	%r330, -1;
	// begin inline asm
	shfl.sync.down.b32 %r311, %r312, %r328, %r329, %r330;
	// end inline asm
	// begin inline asm
	shfl.sync.down.b32 %r316, %r317, %r328, %r329, %r330;
	// end inline asm
	mov.b64 	%rd257, {%r311, %r316};
	mov.b64 	%fd23, %rd257;
	mov.b64 	{%r322, %r327}, %rd279;
	// begin inline asm
	shfl.sync.down.b32 %r321, %r322, %r328, %r329, %r330;
	// end inline asm
	// begin inline asm
	shfl.sync.down.b32 %r326, %r327, %r328, %r329, %r330;
	// end inline asm
	mov.b64 	%rd28, {%r321, %r326};
	setp.gt.s32 	%p171, %r310, 30;
	mov.u64 	%rd281, %rd279;
	mov.f64 	%fd190, %fd188;
	@%p171 bra 	$L__BB5_30;
	setp.lt.f64 	%p172, %fd188, %fd23;
	mov.u64 	%rd281, %rd28;
	mov.f64 	%fd190, %fd23;
	@%p172 bra 	$L__BB5_30;
	setp.gt.f64 	%p173, %fd188, %fd23;
	mov.u64 	%rd281, %rd279;
	mov.f64 	%fd190, %fd188;
	@%p173 bra 	$L__BB5_30;
	setp.lt.s64 	%p174, %rd279, %rd28;
	min.s64 	%rd281, %rd279, %rd28;
	selp.f64 	%fd190, %fd188, %fd23, %p174;
$L__BB5_30:
	mov.b64 	%rd258, %fd190;
	mov.b64 	{%r332, %r337}, %rd258;
	mov.b32 	%r348, 2;
	mov.b32 	%r349, 31;
	mov.b32 	%r350, -1;
	// begin inline asm
	shfl.sync.down.b32 %r331, %r332, %r348, %r349, %r350;
	// end inline asm
	// begin inline asm
	shfl.sync.down.b32 %r336, %r337, %r348, %r349, %r350;
	// end inline asm
	mov.b64 	%rd259, {%r331, %r336};
	mov.b64 	%fd26, %rd259;
	mov.b64 	{%r342, %r347}, %rd281;
	// begin inline asm
	shfl.sync.down.b32 %r341, %r342, %r348, %r349, %r350;
	// end inline asm
	// begin inline asm
	shfl.sync.down.b32 %r346, %r347, %r348, %r349, %r350;
	// end inline asm
	mov.b64 	%rd31, {%r341, %r346};
	setp.gt.s32 	%p175, %r310, 29;
	mov.u64 	%rd282, %rd281;
	mov.f64 	%fd191, %fd190;
	@%p175 bra 	$L__BB5_34;
	setp.lt.f64 	%p176, %fd190, %fd26;
	mov.u64 	%rd282, %rd31;
	mov.f64 	%fd191, %fd26;
	@%p176 bra 	$L__BB5_34;
	setp.gt.f64 	%p177, %fd190, %fd26;
	mov.u64 	%rd282, %rd281;
	mov.f64 	%fd191, %fd190;
	@%p177 bra 	$L__BB5_34;
	setp.lt.s64 	%p178, %rd281, %rd31;
	min.s64 	%rd282, %rd281, %rd31;
	selp.f64 	%fd191, %fd190, %fd26, %p178;
$L__BB5_34:
	mov.b64 	%rd260, %fd191;
	mov.b64 	{%r352, %r357}, %rd260;
	mov.b32 	%r368, 4;
	mov.b32 	%r369, 31;
	mov.b32 	%r370, -1;
	// begin inline asm
	shfl.sync.down.b32 %r351, %r352, %r368, %r369, %r370;
	// end inline asm
	// begin inline asm
	shfl.sync.down.b32 %r356, %r357, %r368, %r369, %r370;
	// end inline asm
	mov.b64 	%rd261, {%r351, %r356};
	mov.b64 	%fd29, %rd261;
	mov.b64 	{%r362, %r367}, %rd282;
	// begin inline asm
	shfl.sync.down.b32 %r361, %r362, %r368, %r369, %r370;
	// end inline asm
	// begin inline asm
	shfl.sync.down.b32 %r366, %r367, %r368, %r369, %r370;
	// end inline asm
	mov.b64 	%rd34, {%r361, %r366};
	setp.gt.s32 	%p179, %r310, 27;
	mov.u64 	%rd283, %rd282;
	mov.f64 	%fd192, %fd191;
	@%p179 bra 	$L__BB5_38;
	setp.lt.f64 	%p180, %fd191, %fd29;
	mov.u64 	%rd283, %rd34;
	mov.f64 	%fd192, %fd29;
	@%p180 bra 	$L__BB5_38;
	setp.gt.f64 	%p181, %fd191, %fd29;
	mov.u64 	%rd283, %rd282;
	mov.f64 	%fd192, %fd191;
	@%p181 bra 	$L__BB5_38;
	setp.lt.s64 	%p182, %rd282, %rd34;
	min.s64 	%rd283, %rd282, %rd34;
	selp.f64 	%fd192, %fd191, %fd29, %p182;
$L__BB5_38:
	mov.b64 	%rd262, %fd192;
	mov.b64 	{%r372, %r377}, %rd262;
	mov.b32 	%r388, 8;
	mov.b32 	%r389, 31;
	mov.b32 	%r390, -1;
	// begin inline asm
	shfl.sync.down.b32 %r371, %r372, %r388, %r389, %r390;
	// end inline asm
	// begin inline asm
	shfl.sync.down.b32 %r376, %r377, %r388, %r389, %r390;
	// end inline asm
	mov.b64 	%rd263, {%r371, %r376};
	mov.b64 	%fd32, %rd263;
	mov.b64 	{%r382, %r387}, %rd283;
	// begin inline asm
	shfl.sync.down.b32 %r381, %r382, %r388, %r389, %r390;
	// end inline asm
	// begin inline asm
	shfl.sync.down.b32 %r386, %r387, %r388, %r389, %r390;
	// end inline asm
	mov.b64 	%rd37, {%r381, %r386};
	setp.gt.s32 	%p183, %r310, 23;
	mov.u64 	%rd284, %rd283;
	mov.f64 	%fd193, %fd192;
	@%p183 bra 	$L__BB5_42;
	setp.lt.f64 	%p184, %fd192, %fd32;
	mov.u64 	%rd284, %rd37;
	mov.f64 	%fd193, %fd32;
	@%p184 bra 	$L__BB5_42;
	setp.gt.f64 	%p185, %fd192, %fd32;
	mov.u64 	%rd284, %rd283;
	mov.f64 	%fd193, %fd192;
	@%p185 bra 	$L__BB5_42;
	setp.lt.s64 	%p186, %rd283, %rd37;
	min.s64 	%rd284, %rd283, %rd37;
	selp.f64 	%fd193, %fd192, %fd32, %p186;
$L__BB5_42:
	mov.b64 	%rd264, %fd193;
	mov.b64 	{%r392, %r397}, %rd264;
	mov.b32 	%r408, 16;
	mov.b32 	%r409, 31;
	mov.b32 	%r410, -1;
	// begin inline asm
	shfl.sync.down.b32 %r391, %r392, %r408, %r409, %r410;
	// end inline asm
	// begin inline asm
	shfl.sync.down.b32 %r396, %r397, %r408, %r409, %r410;
	// end inline asm
	mov.b64 	%rd265, {%r391, %r396};
	mov.b64 	%fd35, %rd265;
	mov.b64 	{%r402, %r407}, %rd284;
	// begin inline asm
	shfl.sync.down.b32 %r401, %r402, %r408, %r409, %r410;
	// end inline asm
	// begin inline asm
	shfl.sync.down.b32 %r406, %r407, %r408, %r409, %r410;
	// end inline asm
	mov.b64 	%rd40, {%r401, %r406};
	setp.gt.s32 	%p187, %r310, 15;
	mov.u64 	%rd332, %rd284;
	mov.f64 	%fd241, %fd193;
	@%p187 bra 	$L__BB5_46;
	setp.lt.f64 	%p188, %fd193, %fd35;
	mov.u64 	%rd332, %rd40;
	mov.f64 	%fd241, %fd35;
	@%p188 bra 	$L__BB5_46;
	setp.gt.f64 	%p189, %fd193, %fd35;
	mov.u64 	%rd332, %rd284;
	mov.f64 	%fd241, %fd193;
	@%p189 bra 	$L__BB5_46;
	setp.lt.s64 	%p190, %rd284, %rd40;
	min.s64 	%rd332, %rd284, %rd40;
	selp.f64 	%fd241, %fd193, %fd35, %p190;
$L__BB5_46:
	setp.ne.s32 	%p191, %r310, 0;
	@%p191 bra 	$L__BB5_48;
	shr.u32 	%r411, %r5, 1;
	and.b32  	%r412, %r411, 496;
	mov.u32 	%r413, _ZN6thrust24THRUST_300001_SM_1000_NS8cuda_cub4core6detail5shmemE;
	add.s32 	%r414, %r413, %r412;
	st.shared.f64 	[%r414+8], %fd241;
	st.shared.u64 	[%r414+16], %rd332;
$L__BB5_48:
	bar.sync 	0;
	setp.ne.s32 	%p192, %r5, 0;
	@%p192 bra 	$L__BB5_208;
	ld.shared.f64 	%fd38, [_ZN6thrust24THRUST_300001_SM_1000_NS8cuda_cub4core6detail5shmemE+24];
	ld.shared.u64 	%rd43, [_ZN6thrust24THRUST_300001_SM_1000_NS8cuda_cub4core6detail5shmemE+32];
	setp.lt.f64 	%p193, %fd241, %fd38;
	mov.u64 	%rd286, %rd43;
	mov.f64 	%fd195, %fd38;
	@%p193 bra 	$L__BB5_52;
	setp.lt.f64 	%p194, %fd38, %fd241;
	mov.u64 	%rd286, %rd332;
	mov.f64 	%fd195, %fd241;
	@%p194 bra 	$L__BB5_52;
	setp.lt.s64 	%p195, %rd332, %rd43;
	min.s64 	%rd286, %rd332, %rd43;
	selp.f64 	%fd195, %fd241, %fd38, %p195;
$L__BB5_52:
	ld.shared.f64 	%fd41, [_ZN6thrust24THRUST_300001_SM_1000_NS8cuda_cub4core6detail5shmemE+40];
	ld.shared.u64 	%rd46, [_ZN6thrust24THRUST_300001_SM_1000_NS8cuda_cub4core6detail5shmemE+48];
	setp.lt.f64 	%p196, %fd195, %fd41;
	mov.u64 	%rd287, %rd46;
	mov.f64 	%fd196, %fd41;
	@%p196 bra 	$L__BB5_55;
	setp.lt.f64 	%p197, %fd41, %fd195;
	mov.u64 	%rd287, %rd286;
	mov.f64 	%fd196, %fd195;
	@%p197 bra 	$L__BB5_55;
	setp.lt.s64 	%p198, %rd286, %rd46;
	min.s64 	%rd287, %rd286, %rd46;
	selp.f64 	%fd196, %fd195, %fd41, %p198;
$L__BB5_55:
	ld.shared.f64 	%fd44, [_ZN6thrust24THRUST_300001_SM_1000_NS8cuda_cub4core6detail5shmemE+56];
	ld.shared.u64 	%rd49, [_ZN6thrust24THRUST_300001_SM_1000_NS8cuda_cub4core6detail5shmemE+64];
	setp.lt.f64 	%p199, %fd196, %fd44;
	mov.u64 	%rd288, %rd49;
	mov.f64 	%fd197, %fd44;
	@%p199 bra 	$L__BB5_58;
	setp.lt.f64 	%p200, %fd44, %fd196;
	mov.u64 	%rd288, %rd287;
	mov.f64 	%fd197, %fd196;
	@%p200 bra 	$L__BB5_58;
	setp.lt.s64 	%p201, %rd287, %rd49;
	min.s64 	%rd288, %rd287, %rd49;
	selp.f64 	%fd197, %fd196, %fd44, %p201;
$L__BB5_58:
	ld.shared.f64 	%fd47, [_ZN6thrust24THRUST_300001_SM_1000_NS8cuda_cub4core6detail5shmemE+72];
	ld.shared.u64 	%rd52, [_ZN6thrust24THRUST_300001_SM_1000_NS8cuda_cub4core6detail5shmemE+80];
	setp.lt.f64 	%p202, %fd197, %fd47;
	mov.u64 	%rd289, %rd52;
	mov.f64 	%fd198, %fd47;
	@%p202 bra 	$L__BB5_61;
	setp.lt.f64 	%p203, %fd47, %fd197;
	mov.u64 	%rd289, %rd288;
	mov.f64 	%fd198, %fd197;
	@%p203 bra 	$L__BB5_61;
	setp.lt.s64 	%p204, %rd288, %rd52;
	min.s64 	%rd289, %rd288, %rd52;
	selp.f64 	%fd198, %fd197, %fd47, %p204;
$L__BB5_61:
	ld.shared.f64 	%fd50, [_ZN6thrust24THRUST_300001_SM_1000_NS8cuda_cub4core6detail5shmemE+88];
	ld.shared.u64 	%rd55, [_ZN6thrust24THRUST_300001_SM_1000_NS8cuda_cub4core6detail5shmemE+96];
	setp.lt.f64 	%p205, %fd198, %fd50;
	mov.u64 	%rd290, %rd55;
	mov.f64 	%fd199, %fd50;
	@%p205 bra 	$L__BB5_64;
	setp.lt.f64 	%p206, %fd50, %fd198;
	mov.u64 	%rd290, %rd289;
	mov.f64 	%fd199, %fd198;
	@%p206 bra 	$L__BB5_64;
	setp.lt.s64 	%p207, %rd289, %rd55;
	min.s64 	%rd290, %rd289, %rd55;
	selp.f64 	%fd199, %fd198, %fd50, %p207;
$L__BB5_64:
	ld.shared.f64 	%fd53, [_ZN6thrust24THRUST_300001_SM_1000_NS8cuda_cub4core6detail5shmemE+104];
	ld.shared.u64 	%rd58, [_ZN6thrust24THRUST_300001_SM_1000_NS8cuda_cub4core6detail5shmemE+112];
	setp.lt.f64 	%p208, %fd199, %fd53;
	mov.u64 	%rd291, %rd58;
	mov.f64 	%fd200, %fd53;
	@%p208 bra 	$L__BB5_67;
	setp.lt.f64 	%p209, %fd53, %fd199;
	mov.u64 	%rd291, %rd290;
	mov.f64 	%fd200, %fd199;
	@%p209 bra 	$L__BB5_67;
	setp.lt.s64 	%p210, %rd290, %rd58;
	min.s64 	%rd291, %rd290, %rd58;
	selp.f64 	%fd200, %fd199, %fd53, %p210;
$L__BB5_67:
	ld.shared.f64 	%fd56, [_ZN6thrust24THRUST_300001_SM_1000_NS8cuda_cub4core6detail5shmemE+120];
	ld.shared.u64 	%rd61, [_ZN6thrust24THRUST_300001_SM_1000_NS8cuda_cub4core6detail5shmemE+128];
	setp.lt.f64 	%p211, %fd200, %fd56;
	mov.u64 	%rd332, %rd61;
	mov.f64 	%fd241, %fd56;
	@%p211 bra 	$L__BB5_208;
	setp.lt.f64 	%p212, %fd56, %fd200;
	mov.u64 	%rd332, %rd291;
	mov.f64 	%fd241, %fd200;
	@%p212 bra 	$L__BB5_208;
	setp.lt.s64 	%p213, %rd291, %rd61;
	min.s64 	%rd332, %rd291, %rd61;
	selp.f64 	%fd241, %fd200, %fd56, %p213;
	bra.uni 	$L__BB5_208;
$L__BB5_70:
	// begin inline asm
	mov.u32 %r197, %laneid;
	// end inline asm
	and.b32  	%r218, %r5, 992;
	add.s32 	%r219, %r218, 32;
	setp.gt.s32 	%p120, %r219, %r4;
	not.b32 	%r220, %r218;
	add.s32 	%r221, %r4, %r220;
	selp.b32 	%r216, %r221, 31, %p120;
	mov.b64 	%rd246, %fd188;
	mov.b64 	{%r199, %r204}, %rd246;
	mov.b32 	%r215, 1;
	mov.b32 	%r217, -1;
	// begin inline asm
	shfl.sync.down.b32 %r198, %r199, %r215, %r216, %r217;
	// end inline asm
	// begin inline asm
	shfl.sync.down.b32 %r203, %r204, %r215, %r216, %r217;
	// end inline asm
	mov.b64 	%rd247, {%r198, %r203};
	mov.b64 	%fd58, %rd247;
	mov.b64 	{%r209, %r214}, %rd279;
	// begin inline asm
	shfl.sync.down.b32 %r208, %r209, %r215, %r216, %r217;
	// end inline asm
	// begin inline asm
	shfl.sync.down.b32 %r213, %r214, %r215, %r216, %r217;
	// end inline asm
	mov.b64 	%rd63, {%r208, %r213};
	setp.ge.s32 	%p121, %r197, %r216;
	mov.u64 	%rd292, %rd279;
	mov.f64 	%fd201, %fd188;
	@%p121 bra 	$L__BB5_74;
	setp.lt.f64 	%p122, %fd188, %fd58;
	mov.u64 	%rd292, %rd63;
	mov.f64 	%fd201, %fd58;
	@%p122 bra 	$L__BB5_74;
	setp.gt.f64 	%p123, %fd188, %fd58;
	mov.u64 	%rd292, %rd279;
	mov.f64 	%fd201, %fd188;
	@%p123 bra 	$L__BB5_74;
	setp.lt.s64 	%p124, %rd279, %rd63;
	min.s64 	%rd292, %rd279, %rd63;
	selp.f64 	%fd201, %fd188, %fd58, %p124;
$L__BB5_74:
	mov.b64 	%rd248, %fd201;
	mov.b64 	{%r223, %r228}, %rd248;
	mov.b32 	%r239, 2;
	mov.b32 	%r241, -1;
	// begin inline asm
	shfl.sync.down.b32 %r222, %r223, %r239, %r216, %r241;
	// end inline asm
	// begin inline asm
	shfl.sync.down.b32 %r227, %r228, %r239, %r216, %r241;
	// end inline asm
	mov.b64 	%rd249, {%r222, %r227};
	mov.b64 	%fd61, %rd249;
	mov.b64 	{%r233, %r238}, %rd292;
	// begin inline asm
	shfl.sync.down.b32 %r232, %r233, %r239, %r216, %r241;
	// end inline asm
	// begin inline asm
	shfl.sync.down.b32 %r237, %r238, %r239, %r216, %r241;
	// end inline asm
	mov.b64 	%rd66, {%r232, %r237};
	add.s32 	%r242, %r197, 2;
	setp.gt.s32 	%p125, %r242, %r216;
	mov.u64 	%rd293, %rd292;
	mov.f64 	%fd202, %fd201;
	@%p125 bra 	$L__BB5_78;
	setp.lt.f64 	%p126, %fd201, %fd61;
	mov.u64 	%rd293, %rd66;
	mov.f64 	%fd202, %fd61;
	@%p126 bra 	$L__BB5_78;
	setp.gt.f64 	%p127, %fd201, %fd61;
	mov.u64 	%rd293, %rd292;
	mov.f64 	%fd202, %fd201;
	@%p127 bra 	$L__BB5_78;
	setp.lt.s64 	%p128, %rd292, %rd66;
	min.s64 	%rd293, %rd292, %rd66;
	selp.f64 	%fd202, %fd201, %fd61, %p128;
$L__BB5_78:
	mov.b64 	%rd250, %fd202;
	mov.b64 	{%r244, %r249}, %rd250;
	mov.b32 	%r260, 4;
	mov.b32 	%r262, -1;
	// begin inline asm
	shfl.sync.down.b32 %r243, %r244, %r260, %r216, %r262;
	// end inline asm
	// begin inline asm
	shfl.sync.down.b32 %r248, %r249, %r260, %r216, %r262;
	// end inline asm
	mov.b64 	%rd251, {%r243, %r248};
	mov.b64 	%fd64, %rd251;
	mov.b64 	{%r254, %r259}, %rd293;
	// begin inline asm
	shfl.sync.down.b32 %r253, %r254, %r260, %r216, %r262;
	// end inline asm
	// begin inline asm
	shfl.sync.down.b32 %r258, %r259, %r260, %r216, %r262;
	// end inline asm
	mov.b64 	%rd69, {%r253, %r258};
	add.s32 	%r263, %r197, 4;
	setp.gt.s32 	%p129, %r263, %r216;
	mov.u64 	%rd294, %rd293;
	mov.f64 	%fd203, %fd202;
	@%p129 bra 	$L__BB5_82;
	setp.lt.f64 	%p130, %fd202, %fd64;
	mov.u64 	%rd294, %rd69;
	mov.f64 	%fd203, %fd64;
	@%p130 bra 	$L__BB5_82;
	setp.gt.f64 	%p131, %fd202, %fd64;
	mov.u64 	%rd294, %rd293;
	mov.f64 	%fd203, %fd202;
	@%p131 bra 	$L__BB5_82;
	setp.lt.s64 	%p132, %rd293, %rd69;
	min.s64 	%rd294, %rd293, %rd69;
	selp.f64 	%fd203, %fd202, %fd64, %p132;
$L__BB5_82:
	mov.b64 	%rd252, %fd203;
	mov.b64 	{%r265, %r270}, %rd252;
	mov.b32 	%r281, 8;
	mov.b32 	%r283, -1;
	// begin inline asm
	shfl.sync.down.b32 %r264, %r265, %r281, %r216, %r283;
	// end inline asm
	// begin inline asm
	shfl.sync.down.b32 %r269, %r270, %r281, %r216, %r283;
	// end inline asm
	mov.b64 	%rd253, {%r264, %r269};
	mov.b64 	%fd67, %rd253;
	mov.b64 	{%r275, %r280}, %rd294;
	// begin inline asm
	shfl.sync.down.b32 %r274, %r275, %r281, %r216, %r283;
	// end inline asm
	// begin inline asm
	shfl.sync.down.b32 %r279, %r280, %r281, %r216, %r283;
	// end inline asm
	mov.b64 	%rd72, {%r274, %r279};
	add.s32 	%r284, %r197, 8;
	setp.gt.s32 	%p133, %r284, %r216;
	mov.u64 	%rd295, %rd294;
	mov.f64 	%fd204, %fd203;
	@%p133 bra 	$L__BB5_86;
	setp.lt.f64 	%p134, %fd203, %fd67;
	mov.u64 	%rd295, %rd72;
	mov.f64 	%fd204, %fd67;
	@%p134 bra 	$L__BB5_86;
	setp.gt.f64 	%p135, %fd203, %fd67;
	mov.u64 	%rd295, %rd294;
	mov.f64 	%fd204, %fd203;
	@%p135 bra 	$L__BB5_86;
	setp.lt.s64 	%p136, %rd294, %rd72;
	min.s64 	%rd295, %rd294, %rd72;
	selp.f64 	%fd204, %fd203, %fd67, %p136;
$L__BB5_86:
	mov.b64 	%rd254, %fd204;
	mov.b64 	{%r286, %r291}, %rd254;
	mov.b32 	%r302, 16;
	mov.b32 	%r304, -1;
	// begin inline asm
	shfl.sync.down.b32 %r285, %r286, %r302, %r216, %r304;
	// end inline asm
	// begin inline asm
	shfl.sync.down.b32 %r290, %r291, %r302, %r216, %r304;
	// end inline asm
	mov.b64 	%rd255, {%r285, %r290};
	mov.b64 	%fd70, %rd255;
	mov.b64 	{%r296, %r301}, %rd295;
	// begin inline asm
	shfl.sync.down.b32 %r295, %r296, %r302, %r216, %r304;
	// end inline asm
	// begin inline asm
	shfl.sync.down.b32 %r300, %r301, %r302, %r216, %r304;
	// end inline asm
	mov.b64 	%rd75, {%r295, %r300};
	add.s32 	%r305, %r197, 16;
	setp.gt.s32 	%p137, %r305, %r216;
	mov.u64 	%rd332, %rd295;
	mov.f64 	%fd241, %fd204;
	@%p137 bra 	$L__BB5_90;
	setp.lt.f64 	%p138, %fd204, %fd70;
	mov.u64 	%rd332, %rd75;
	mov.f64 	%fd241, %fd70;
	@%p138 bra 	$L__BB5_90;
	setp.gt.f64 	%p139, %fd204, %fd70;
	mov.u64 	%rd332, %rd295;
	mov.f64 	%fd241, %fd204;
	@%p139 bra 	$L__BB5_90;
	setp.lt.s64 	%p140, %rd295, %rd75;
	min.s64 	%rd332, %rd295, %rd75;
	selp.f64 	%fd241, %fd204, %fd70, %p140;
$L__BB5_90:
	setp.ne.s32 	%p141, %r197, 0;
	@%p141 bra 	$L__BB5_92;
	shr.u32 	%r306, %r5, 1;
	and.b32  	%r307, %r306, 496;
	mov.u32 	%r308, _ZN6thrust24THRUST_300001_SM_1000_NS8cuda_cub4core6detail5shmemE;
	add.s32 	%r309, %r308, %r307;
	st.shared.f64 	[%r309+8], %fd241;
	st.shared.u64 	[%r309+16], %rd332;
$L__BB5_92:
	bar.sync 	0;
	setp.ne.s32 	%p142, %r5, 0;
	@%p142 bra 	$L__BB5_208;
	setp.lt.s32 	%p143, %r4, 33;
	mov.f64 	%fd206, %fd241;
	mov.u64 	%rd297, %rd332;
	@%p143 bra 	$L__BB5_97;
	ld.shared.f64 	%fd73, [_ZN6thrust24THRUST_300001_SM_1000_NS8cuda_cub4core6detail5shmemE+24];
	ld.shared.u64 	%rd78, [_ZN6thrust24THRUST_300001_SM_1000_NS8cuda_cub4core6detail5shmemE+32];
	setp.lt.f64 	%p144, %fd241, %fd73;
	mov.f64 	%fd206, %fd73;
	mov.u64 	%rd297, %rd78;
	@%p144 bra 	$L__BB5_97;
	setp.lt.f64 	%p145, %fd73, %fd241;
	mov.f64 	%fd206, %fd241;
	mov.u64 	%rd297, %rd332;
	@%p145 bra 	$L__BB5_97;
	setp.lt.s64 	%p146, %rd332, %rd78;
	min.s64 	%rd297, %rd332, %rd78;
	selp.f64 	%fd206, %fd241, %fd73, %p146;
$L__BB5_97:
	setp.lt.s32 	%p147, %r4, 65;
	mov.f64 	%fd207, %fd206;
	mov.u64 	%rd298, %rd297;
	@%p147 bra 	$L__BB5_101;
	ld.shared.f64 	%fd76, [_ZN6thrust24THRUST_300001_SM_1000_NS8cuda_cub4core6detail5shmemE+40];
	ld.shared.u64 	%rd81, [_ZN6thrust24THRUST_300001_SM_1000_NS8cuda_cub4core6detail5shmemE+48];
	setp.lt.f64 	%p148, %fd206, %fd76;
	mov.f64 	%fd207, %fd76;
	mov.u64 	%rd298, %rd81;
	@%p148 bra 	$L__BB5_101;
	setp.lt.f64 	%p149, %fd76, %fd206;
	mov.f64 	%fd207, %fd206;
	mov.u64 	%rd298, %rd297;
	@%p149 bra 	$L__BB5_101;
	setp.lt.s64 	%p150, %rd297, %rd81;
	selp.f64 	%fd207, %fd206, %fd76, %p150;
	min.s64 	%rd298, %rd297, %rd81;
$L__BB5_101:
	setp.lt.s32 	%p151, %r4, 97;
	mov.f64 	%fd208, %fd207;
	mov.u64 	%rd299, %rd298;
	@%p151 bra 	$L__BB5_105;
	ld.shared.f64 	%fd79, [_ZN6thrust24THRUST_300001_SM_1000_NS8cuda_cub4core6detail5shmemE+56];
	ld.shared.u64 	%rd84, [_ZN6thrust24THRUST_300001_SM_1000_NS8cuda_cub4core6detail5shmemE+64];
	setp.lt.f64 	%p152, %fd207, %fd79;
	mov.f64 	%fd208, %fd79;
	mov.u64 	%rd299, %rd84;
	@%p152 bra 	$L__BB5_105;
	setp.lt.f64 	%p153, %fd79, %fd207;
	mov.f64 	%fd208, %fd207;
	mov.u64 	%rd299, %rd298;
	@%p153 bra 	$L__BB5_105;
	setp.lt.s64 	%p154, %rd298, %rd84;
	selp.f64 	%fd208, %fd207, %fd79, %p154;
	min.s64 	%rd299, %rd298, %rd84;
$L__BB5_105:
	setp.lt.s32 	%p155, %r4, 129;
	mov.f64 	%fd209, %fd208;
	mov.u64 	%rd300, %rd299;
	@%p155 bra 	$L__BB5_109;
	ld.shared.f64 	%fd82, [_ZN6thrust24THRUST_300001_SM_1000_NS8cuda_cub4core6detail5shmemE+72];
	ld.shared.u64 	%rd87, [_ZN6thrust24THRUST_300001_SM_1000_NS8cuda_cub4core6detail5shmemE+80];
	setp.lt.f64 	%p156, %fd208, %fd82;
	mov.f64 	%fd209, %fd82;
	mov.u64 	%rd300, %rd87;
	@%p156 bra 	$L__BB5_109;
	setp.lt.f64 	%p157, %fd82, %fd208;
	mov.f64 	%fd209, %fd208;
	mov.u64 	%rd300, %rd299;
	@%p157 bra 	$L__BB5_109;
	setp.lt.s64 	%p158, %rd299, %rd87;
	selp.f64 	%fd209, %fd208, %fd82, %p158;
	min.s64 	%rd300, %rd299, %rd87;
$L__BB5_109:
	setp.lt.s32 	%p159, %r4, 161;
	mov.f64 	%fd210, %fd209;
	mov.u64 	%rd301, %rd300;
	@%p159 bra 	$L__BB5_113;
	ld.shared.f64 	%fd85, [_ZN6thrust24THRUST_300001_SM_1000_NS8cuda_cub4core6detail5shmemE+88];
	ld.shared.u64 	%rd90, [_ZN6thrust24THRUST_300001_SM_1000_NS8cuda_cub4core6detail5shmemE+96];
	setp.lt.f64 	%p160, %fd209, %fd85;
	mov.f64 	%fd210, %fd85;
	mov.u64 	%rd301, %rd90;
	@%p160 bra 	$L__BB5_113;
	setp.lt.f64 	%p161, %fd85, %fd209;
	mov.f64 	%fd210, %fd209;
	mov.u64 	%rd301, %rd300;
	@%p161 bra 	$L__BB5_113;
	setp.lt.s64 	%p162, %rd300, %rd90;
	selp.f64 	%fd210, %fd209, %fd85, %p162;
	min.s64 	%rd301, %rd300, %rd90;
$L__BB5_113:
	setp.lt.s32 	%p163, %r4, 193;
	mov.f64 	%fd211, %fd210;
	mov.u64 	%rd302, %rd301;
	@%p163 bra 	$L__BB5_117;
	ld.shared.f64 	%fd88, [_ZN6thrust24THRUST_300001_SM_1000_NS8cuda_cub4core6detail5shmemE+104];
	ld.shared.u64 	%rd93, [_ZN6thrust24THRUST_300001_SM_1000_NS8cuda_cub4core6detail5shmemE+112];
	setp.lt.f64 	%p164, %fd210, %fd88;
	mov.f64 	%fd211, %fd88;
	mov.u64 	%rd302, %rd93;
	@%p164 bra 	$L__BB5_117;
	setp.lt.f64 	%p165, %fd88, %fd210;
	mov.f64 	%fd211, %fd210;
	mov.u64 	%rd302, %rd301;
	@%p165 bra 	$L__BB5_117;
	setp.lt.s64 	%p166, %rd301, %rd93;
	selp.f64 	%fd211, %fd210, %fd88, %p166;
	min.s64 	%rd302, %rd301, %rd93;
$L__BB5_117:
	setp.lt.s32 	%p167, %r4, 225;
	mov.u64 	%rd332, %rd302;
	mov.f64 	%fd241, %fd211;
	@%p167 bra 	$L__BB5_208;
	ld.shared.f64 	%fd91, [_ZN6thrust24THRUST_300001_SM_1000_NS8cuda_cub4core6detail5shmemE+120];
	ld.shared.u64 	%rd96, [_ZN6thrust24THRUST_300001_SM_1000_NS8cuda_cub4core6detail5shmemE+128];
	setp.lt.f64 	%p168, %fd211, %fd91;
	mov.u64 	%rd332, %rd96;
	mov.f64 	%fd241, %fd91;
	@%p168 bra 	$L__BB5_208;
	setp.lt.f64 	%p169, %fd91, %fd211;
	mov.u64 	%rd332, %rd302;
	mov.f64 	%fd241, %fd211;
	@%p169 bra 	$L__BB5_208;
	setp.lt.s64 	%p170, %rd302, %rd96;
	selp.f64 	%fd241, %fd211, %fd91, %p170;
	min.s64 	%rd332, %rd302, %rd96;
	bra.uni 	$L__BB5_208;
$L__BB5_121:
	mov.u32 	%r35, %tid.x;
	cvt.s64.s32 	%rd185, %r2;
	add.s64 	%rd98, %rd182, %rd185;
	cvt.u64.u32 	%rd186, %r35;
	add.s64 	%rd187, %rd186, %rd185;
	cvta.to.global.u64 	%rd188, %rd181;
	shl.b64 	%rd189, %rd187, 3;
	add.s64 	%rd190, %rd188, %rd189;
	ld.global.f64 	%fd170, [%rd190];
	add.s32 	%r69, %r35, 256;
	cvt.u64.u32 	%rd191, %r69;
	ld.global.f64 	%fd171, [%rd190+2048];
	add.s32 	%r70, %r35, 512;
	cvt.u64.u32 	%rd192, %r70;
	ld.global.f64 	%fd172, [%rd190+4096];
	add.s32 	%r71, %r35, 768;
	cvt.u64.u32 	%rd193, %r71;
	ld.global.f64 	%fd173, [%rd190+6144];
	or.b32  	%r72, %r35, 1024;
	cvt.u64.u32 	%rd99, %r72;
	add.s64 	%rd320, %rd98, %rd99;
	ld.global.f64 	%fd229, [%rd190+8192];
	setp.geu.f64 	%p2, %fd170, %fd171;
	selp.f64 	%fd174, %fd170, %fd171, %p2;
	selp.b64 	%rd194, %rd186, %rd191, %p2;
	setp.geu.f64 	%p3, %fd174, %fd172;
	selp.f64 	%fd175, %fd174, %fd172, %p3;
	selp.b64 	%rd195, %rd194, %rd192, %p3;
	setp.geu.f64 	%p4, %fd175, %fd173;
	selp.f64 	%fd94, %fd175, %fd173, %p4;
	selp.b64 	%rd101, %rd195, %rd193, %p4;
	setp.lt.f64 	%p5, %fd94, %fd229;
	@%p5 bra 	$L__BB5_123;
	setp.lt.f64 	%p6, %fd229, %fd94;
	setp.lt.u64 	%p7, %rd101, %rd99;
	or.pred  	%p8, %p6, %p7;
	selp.f64 	%fd229, %fd94, %fd229, %p8;
	add.s64 	%rd196, %rd98, %rd101;
	selp.b64 	%rd320, %rd196, %rd320, %p8;
$L__BB5_123:
	setp.le.s32 	%p9, %r66, %r3;
	@%p9 bra 	$L__BB5_164;
	setp.ne.s32 	%p10, %r35, 0;
	@%p10 bra 	$L__BB5_126;
	atom.global.add.u32 	%r73, [%rd1+4], 1280;
	add.s32 	%r74, %r73, %r3;
	st.shared.u32 	[_ZN6thrust24THRUST_300001_SM_1000_NS8cuda_cub4core6detail5shmemE+152], %r74;
$L__BB5_126:
	bar.sync 	0;
	ld.shared.u32 	%r427, [_ZN6thrust24THRUST_300001_SM_1000_NS8cuda_cub4core6detail5shmemE+152];
	add.s32 	%r75, %r427, 1280;
	setp.gt.s32 	%p11, %r75, %r66;
	@%p11 bra 	$L__BB5_141;
	mov.f64 	%fd213, %fd229;
$L__BB5_128:
	cvt.s64.s32 	%rd197, %r427;
	add.s64 	%rd198, %rd186, %rd197;
	cvta.to.global.u64 	%rd199, %rd181;
	shl.b64 	%rd200, %rd198, 3;
	add.s64 	%rd201, %rd199, %rd200;
	add.s64 	%rd106, %rd198, %rd182;
	ld.global.f64 	%fd214, [%rd201];
	ld.global.f64 	%fd215, [%rd201+2048];
	ld.global.f64 	%fd216, [%rd201+4096];
	ld.global.f64 	%fd217, [%rd201+6144];
	ld.global.f64 	%fd229, [%rd201+8192];
	setp.lt.f64 	%p12, %fd213, %fd214;
	mov.u64 	%rd305, %rd106;
	@%p12 bra 	$L__BB5_130;
	setp.lt.f64 	%p13, %fd214, %fd213;
	setp.lt.s64 	%p14, %rd320, %rd106;
	or.pred  	%p15, %p13, %p14;
	selp.f64 	%fd214, %fd213, %fd214, %p15;
	selp.b64 	%rd305, %rd320, %rd106, %p15;
$L__BB5_130:
	add.s64 	%rd306, %rd106, 256;
	setp.lt.f64 	%p16, %fd214, %fd215;
	@%p16 bra 	$L__BB5_132;
	setp.lt.f64 	%p17, %fd215, %fd214;
	setp.lt.s64 	%p18, %rd305, %rd306;
	or.pred  	%p19, %p17, %p18;
	selp.f64 	%fd215, %fd214, %fd215, %p19;
	selp.b64 	%rd306, %rd305, %rd306, %p19;
$L__BB5_132:
	add.s64 	%rd207, %rd198, %rd182;
	add.s64 	%rd307, %rd207, 512;
	setp.lt.f64 	%p20, %fd215, %fd216;
	@%p20 bra 	$L__BB5_134;
	setp.lt.f64 	%p21, %fd216, %fd215;
	setp.lt.s64 	%p22, %rd306, %rd307;
	or.pred  	%p23, %p21, %p22;
	selp.f64 	%fd216, %fd215, %fd216, %p23;
	selp.b64 	%rd307, %rd306, %rd307, %p23;
$L__BB5_134:
	cvt.s64.s32 	%rd208, %r427;
	add.s64 	%rd209, %rd186, %rd208;
	add.s64 	%rd210, %rd209, %rd182;
	add.s64 	%rd308, %rd210, 768;
	setp.lt.f64 	%p24, %fd216, %fd217;
	@%p24 bra 	$L__BB5_136;
	setp.lt.f64 	%p25, %fd217, %fd216;
	setp.lt.s64 	%p26, %rd307, %rd308;
	or.pred  	%p27, %p25, %p26;
	selp.f64 	%fd217, %fd216, %fd217, %p27;
	selp.b64 	%rd308, %rd307, %rd308, %p27;
$L__BB5_136:
	add.s64 	%rd320, %rd210, 1024;
	setp.lt.f64 	%p28, %fd217, %fd229;
	@%p28 bra 	$L__BB5_138;
	setp.lt.f64 	%p29, %fd229, %fd217;
	setp.lt.s64 	%p30, %rd308, %rd320;
	or.pred  	%p31, %p29, %p30;
	selp.f64 	%fd229, %fd217, %fd229, %p31;
	selp.b64 	%rd320, %rd308, %rd320, %p31;
$L__BB5_138:
	setp.ne.s32 	%p32, %r35, 0;
	bar.sync 	0;
	@%p32 bra 	$L__BB5_140;
	atom.global.add.u32 	%r76, [%rd1+4], 1280;
	add.s32 	%r77, %r76, %r3;
	st.shared.u32 	[_ZN6thrust24THRUST_300001_SM_1000_NS8cuda_cub4core6detail5shmemE+152], %r77;
$L__BB5_140:
	bar.sync 	0;
	ld.shared.u32 	%r427, [_ZN6thrust24THRUST_300001_SM_1000_NS8cuda_cub4core6detail5shmemE+152];
	add.s32 	%r78, %r427, 1280;
	setp.le.s32 	%p33, %r78, %r66;
	mov.f64 	%fd213, %fd229;
	@%p33 bra 	$L__BB5_128;
$L__BB5_141:
	setp.le.s32 	%p34, %r66, %r427;
	@%p34 bra 	$L__BB5_164;
	sub.s32 	%r40, %r66, %r427;
	setp.ge.s32 	%p35, %r35, %r40;
	@%p35 bra 	$L__BB5_164;
	cvta.to.global.u64 	%rd122, %rd181;
	not.b32 	%r79, %r35;
	add.s32 	%r80, %r66, %r79;
	sub.s32 	%r41, %r80, %r427;
	and.b32  	%r81, %r41, 768;
	setp.eq.s32 	%p36, %r81, 768;
	mov.u32 	%r431, %r35;
	@%p36 bra 	$L__BB5_149;
	add.s32 	%r429, %r35, %r427;
	shr.u32 	%r82, %r41, 8;
	add.s32 	%r83, %r82, 1;
	and.b32  	%r84, %r83, 3;
	neg.s32 	%r428, %r84;
	mov.u32 	%r431, %r35;
$L__BB5_145:
	.pragma "nounroll";
	mov.u64 	%rd123, %rd320;
	mov.f64 	%fd114, %fd229;
	cvt.s64.s32 	%rd215, %r429;
	add.s64 	%rd124, %rd182, %rd215;
	mul.wide.s32 	%rd216, %r429, 8;
	add.s64 	%rd217, %rd122, %rd216;
	ld.global.f64 	%fd115, [%rd217];
	setp.lt.f64 	%p37, %fd114, %fd115;
	mov.f64 	%fd229, %fd115;
	mov.u64 	%rd320, %rd124;
	@%p37 bra 	$L__BB5_148;
	setp.lt.f64 	%p38, %fd115, %fd114;
	mov.f64 	%fd229, %fd114;
	mov.u64 	%rd320, %rd123;
	@%p38 bra 	$L__BB5_148;
	setp.lt.s64 	%p39, %rd123, %rd124;
	selp.f64 	%fd229, %fd114, %fd115, %p39;
	min.s64 	%rd320, %rd123, %rd124;
$L__BB5_148:
	add.s32 	%r431, %r431, 256;
	add.s32 	%r429, %r429, 256;
	add.s32 	%r428, %r428, 1;
	setp.ne.s32 	%p40, %r428, 0;
	@%p40 bra 	$L__BB5_145;
$L__BB5_149:
	setp.lt.u32 	%p41, %r41, 768;
	@%p41 bra 	$L__BB5_164;
	add.s32 	%r432, %r431, %r427;
	add.s32 	%r435, %r432, 256;
	add.s32 	%r434, %r432, 512;
	add.s32 	%r433, %r432, 768;
	add.s64 	%rd129, %rd122, 4096;
$L__BB5_151:
	cvt.s64.s32 	%rd218, %r435;
	add.s64 	%rd131, %rd182, %rd218;
	cvt.s64.s32 	%rd219, %r434;
	add.s64 	%rd132, %rd182, %rd219;
	cvt.s64.s32 	%rd220, %r433;
	add.s64 	%rd133, %rd182, %rd220;
	cvt.s64.s32 	%rd221, %r432;
	mul.wide.s32 	%rd222, %r432, 8;
	add.s64 	%rd134, %rd129, %rd222;
	add.s64 	%rd135, %rd182, %rd221;
	ld.global.f64 	%fd121, [%rd134+-4096];
	setp.lt.f64 	%p42, %fd229, %fd121;
	mov.f64 	%fd225, %fd121;
	mov.u64 	%rd316, %rd135;
	@%p42 bra 	$L__BB5_154;
	setp.lt.f64 	%p43, %fd121, %fd229;
	mov.f64 	%fd225, %fd229;
	mov.u64 	%rd316, %rd320;
	@%p43 bra 	$L__BB5_154;
	setp.lt.s64 	%p44, %rd320, %rd135;
	selp.f64 	%fd225, %fd229, %fd121, %p44;
	min.s64 	%rd316, %rd320, %rd135;
$L__BB5_154:
	ld.global.f64 	%fd124, [%rd134+-2048];
	setp.lt.f64 	%p45, %fd225, %fd124;
	mov.f64 	%fd226, %fd124;
	mov.u64 	%rd317, %rd131;
	@%p45 bra 	$L__BB5_157;
	setp.lt.f64 	%p46, %fd124, %fd225;
	mov.f64 	%fd226, %fd225;
	mov.u64 	%rd317, %rd316;
	@%p46 bra 	$L__BB5_157;
	setp.lt.s64 	%p47, %rd316, %rd131;
	selp.f64 	%fd226, %fd225, %fd124, %p47;
	min.s64 	%rd317, %rd316, %rd131;
$L__BB5_157:
	ld.global.f64 	%fd127, [%rd134];
	setp.lt.f64 	%p48, %fd226, %fd127;
	mov.f64 	%fd227, %fd127;
	mov.u64 	%rd318, %rd132;
	@%p48 bra 	$L__BB5_160;
	setp.lt.f64 	%p49, %fd127, %fd226;
	mov.f64 	%fd227, %fd226;
	mov.u64 	%rd318, %rd317;
	@%p49 bra 	$L__BB5_160;
	setp.lt.s64 	%p50, %rd317, %rd132;
	selp.f64 	%fd227, %fd226, %fd127, %p50;
	min.s64 	%rd318, %rd317, %rd132;
$L__BB5_160:
	ld.global.f64 	%fd130, [%rd134+2048];
	setp.lt.f64 	%p51, %fd227, %fd130;
	mov.f64 	%fd229, %fd130;
	mov.u64 	%rd320, %rd133;
	@%p51 bra 	$L__BB5_163;
	setp.lt.f64 	%p52, %fd130, %fd227;
	mov.f64 	%fd229, %fd227;
	mov.u64 	%rd320, %rd318;
	@%p52 bra 	$L__BB5_163;
	setp.lt.s64 	%p53, %rd318, %rd133;
	selp.f64 	%fd229, %fd227, %fd130, %p53;
	min.s64 	%rd320, %rd318, %rd133;
$L__BB5_163:
	add.s32 	%r431, %r431, 1024;
	add.s32 	%r435, %r435, 1024;
	add.s32 	%r434, %r434, 1024;
	add.s32 	%r433, %r433, 1024;
	add.s32 	%r432, %r432, 1024;
	setp.lt.s32 	%p54, %r431, %r40;
	@%p54 bra 	$L__BB5_151;
$L__BB5_164:
	// begin inline asm
	mov.u32 %r85, %laneid;
	// end inline asm
	mov.b64 	%rd223, %fd229;
	mov.b64 	{%r87, %r92}, %rd223;
	mov.b32 	%r103, 1;
	mov.b32 	%r104, 31;
	mov.b32 	%r105, -1;
	// begin inline asm
	shfl.sync.down.b32 %r86, %r87, %r103, %r104, %r105;
	// end inline asm
	// begin inline asm
	shfl.sync.down.b32 %r91, %r92, %r103, %r104, %r105;
	// end inline asm
	mov.b64 	%rd224, {%r86, %r91};
	mov.b64 	%fd134, %rd224;
	mov.b64 	{%r97, %r102}, %rd320;
	// begin inline asm
	shfl.sync.down.b32 %r96, %r97, %r103, %r104, %r105;
	// end inline asm
	// begin inline asm
	shfl.sync.down.b32 %r101, %r102, %r103, %r104, %r105;
	// end inline asm
	mov.b64 	%rd145, {%r96, %r101};
	setp.gt.s32 	%p55, %r85, 30;
	mov.f64 	%fd230, %fd229;
	mov.u64 	%rd321, %rd320;
	@%p55 bra 	$L__BB5_168;
	setp.lt.f64 	%p56, %fd229, %fd134;
	mov.f64 	%fd230, %fd134;
	mov.u64 	%rd321, %rd145;
	@%p56 bra 	$L__BB5_168;
	setp.gt.f64 	%p57, %fd229, %fd134;
	mov.f64 	%fd230, %fd229;
	mov.u64 	%rd321, %rd320;
	@%p57 bra 	$L__BB5_168;
	setp.lt.s64 	%p58, %rd320, %rd145;
	selp.f64 	%fd230, %fd229, %fd134, %p58;
	min.s64 	%rd321, %rd320, %rd145;
$L__BB5_168:
	mov.b64 	%rd225, %fd230;
	mov.b64 	{%r107, %r112}, %rd225;
	mov.b32 	%r123, 2;
	mov.b32 	%r124, 31;
	mov.b32 	%r125, -1;
	// begin inline asm
	shfl.sync.down.b32 %r106, %r107, %r123, %r124, %r125;
	// end inline asm
	// begin inline asm
	shfl.sync.down.b32 %r111, %r112, %r123, %r124, %r125;
	// end inline asm
	mov.b64 	%rd226, {%r106, %r111};
	mov.b64 	%fd137, %rd226;
	mov.b64 	{%r117, %r122}, %rd321;
	// begin inline asm
	shfl.sync.down.b32 %r116, %r117, %r123, %r124, %r125;
	// end inline asm
	// begin inline asm
	shfl.sync.down.b32 %r121, %r122, %r123, %r124, %r125;
	// end inline asm
	mov.b64 	%rd148, {%r116, %r121};
	setp.gt.s32 	%p59, %r85, 29;
	mov.f64 	%fd231, %fd230;
	mov.u64 	%rd322, %rd321;
	@%p59 bra 	$L__BB5_172;
	setp.lt.f64 	%p60, %fd230, %fd137;
	mov.f64 	%fd231, %fd137;
	mov.u64 	%rd322, %rd148;
	@%p60 bra 	$L__BB5_172;
	setp.gt.f64 	%p61, %fd230, %fd137;
	mov.f64 	%fd231, %fd230;
	mov.u64 	%rd322, %rd321;
	@%p61 bra 	$L__BB5_172;
	setp.lt.s64 	%p62, %rd321, %rd148;
	selp.f64 	%fd231, %fd230, %fd137, %p62;
	min.s64 	%rd322, %rd321, %rd148;
$L__BB5_172:
	mov.b64 	%rd227, %fd231;
	mov.b64 	{%r127, %r132}, %rd227;
	mov.b32 	%r143, 4;
	mov.b32 	%r144, 31;
	mov.b32 	%r145, -1;
	// begin inline asm
	shfl.sync.down.b32 %r126, %r127, %r143, %r144, %r145;
	// end inline asm
	// begin inline asm
	shfl.sync.down.b32 %r131, %r132, %r143, %r144, %r145;
	// end inline asm
	mov.b64 	%rd228, {%r126, %r131};
	mov.b64 	%fd140, %rd228;
	mov.b64 	{%r137, %r142}, %rd322;
	// begin inline asm
	shfl.sync.down.b32 %r136, %r137, %r143, %r144, %r145;
	// end inline asm
	// begin inline asm
	shfl.sync.down.b32 %r141, %r142, %r143, %r144, %r145;
	// end inline asm
	mov.b64 	%rd151, {%r136, %r141};
	setp.gt.s32 	%p63, %r85, 27;
	mov.f64 	%fd232, %fd231;
	mov.u64 	%rd323, %rd322;
	@%p63 bra 	$L__BB5_176;
	setp.lt.f64 	%p64, %fd231, %fd140;
	mov.f64 	%fd232, %fd140;
	mov.u64 	%rd323, %rd151;
	@%p64 bra 	$L__BB5_176;
	setp.gt.f64 	%p65, %fd231, %fd140;
	mov.f64 	%fd232, %fd231;
	mov.u64 	%rd323, %rd322;
	@%p65 bra 	$L__BB5_176;
	setp.lt.s64 	%p66, %rd322, %rd151;
	selp.f64 	%fd232, %fd231, %fd140, %p66;
	min.s64 	%rd323, %rd322, %rd151;
$L__BB5_176:
	mov.b64 	%rd229, %fd232;
	mov.b64 	{%r147, %r152}, %rd229;
	mov.b32 	%r163, 8;
	mov.b32 	%r164, 31;
	mov.b32 	%r165, -1;
	// begin inline asm
	shfl.sync.down.b32 %r146, %r147, %r163, %r164, %r165;
	// end inline asm
	// begin inline asm
	shfl.sync.down.b32 %r151, %r152, %r163, %r164, %r165;
	// end inline asm
	mov.b64 	%rd230, {%r146, %r151};
	mov.b64 	%fd143, %rd230;
	mov.b64 	{%r157, %r162}, %rd323;
	// begin inline asm
	shfl.sync.down.b32 %r156, %r157, %r163, %r164, %r165;
	// end inline asm
	// begin inline asm
	shfl.sync.down.b32 %r161, %r162, %r163, %r164, %r165;
	// end inline asm
	mov.b64 	%rd154, {%r156, %r161};
	setp.gt.s32 	%p67, %r85, 23;
	mov.f64 	%fd233, %fd232;
	mov.u64 	%rd324, %rd323;
	@%p67 bra 	$L__BB5_180;
	setp.lt.f64 	%p68, %fd232, %fd143;
	mov.f64 	%fd233, %fd143;
	mov.u64 	%rd324, %rd154;
	@%p68 bra 	$L__BB5_180;
	setp.gt.f64 	%p69, %fd232, %fd143;
	mov.f64 	%fd233, %fd232;
	mov.u64 	%rd324, %rd323;
	@%p69 bra 	$L__BB5_180;
	setp.lt.s64 	%p70, %rd323, %rd154;
	selp.f64 	%fd233, %fd232, %fd143, %p70;
	min.s64 	%rd324, %rd323, %rd154;
$L__BB5_180:
	mov.b64 	%rd231, %fd233;
	mov.b64 	{%r167, %r172}, %rd231;
	mov.b32 	%r183, 16;
	mov.b32 	%r184, 31;
	mov.b32 	%r185, -1;
	// begin inline asm
	shfl.sync.down.b32 %r166, %r167, %r183, %r184, %r185;
	// end inline asm
	// begin inline asm
	shfl.sync.down.b32 %r171, %r172, %r183, %r184, %r185;
	// end inline asm
	mov.b64 	%rd232, {%r166, %r171};
	mov.b64 	%fd146, %rd232;
	mov.b64 	{%r177, %r182}, %rd324;
	// begin inline asm
	shfl.sync.down.b32 %r176, %r177, %r183, %r184, %r185;
	// end inline asm
	// begin inline asm
	shfl.sync.down.b32 %r181, %r182, %r183, %r184, %r185;
	// end inline asm
	mov.b64 	%rd157, {%r176, %r181};
	setp.gt.s32 	%p71, %r85, 15;
	mov.f64 	%fd241, %fd233;
	mov.u64 	%rd332, %rd324;
	@%p71 bra 	$L__BB5_184;
	setp.lt.f64 	%p72, %fd233, %fd146;
	mov.f64 	%fd241, %fd146;
	mov.u64 	%rd332, %rd157;
	@%p72 bra 	$L__BB5_184;
	setp.gt.f64 	%p73, %fd233, %fd146;
	mov.f64 	%fd241, %fd233;
	mov.u64 	%rd332, %rd324;
	@%p73 bra 	$L__BB5_184;
	setp.lt.s64 	%p74, %rd324, %rd157;
	selp.f64 	%fd241, %fd233, %fd146, %p74;
	min.s64 	%rd332, %rd324, %rd157;
$L__BB5_184:
	setp.ne.s32 	%p75, %r85, 0;
	@%p75 bra 	$L__BB5_186;
	shr.u32 	%r186, %r35, 1;
	and.b32  	%r187, %r186, 496;
	mov.u32 	%r188, _ZN6thrust24THRUST_300001_SM_1000_NS8cuda_cub4core6detail5shmemE;
	add.s32 	%r189, %r188, %r187;
	st.shared.f64 	[%r189+8], %fd241;
	st.shared.u64 	[%r189+16], %rd332;
$L__BB5_186:
	bar.sync 	0;
	setp.ne.s32 	%p76, %r35, 0;
	@%p76 bra 	$L__BB5_208;
	ld.shared.f64 	%fd149, [_ZN6thrust24THRUST_300001_SM_1000_NS8cuda_cub4core6detail5shmemE+24];
	ld.shared.u64 	%rd160, [_ZN6thrust24THRUST_300001_SM_1000_NS8cuda_cub4core6detail5shmemE+32];
	setp.lt.f64 	%p77, %fd241, %fd149;
	mov.f64 	%fd235, %fd149;
	mov.u64 	%rd326, %rd160;
	@%p77 bra 	$L__BB5_190;
	setp.lt.f64 	%p78, %fd149, %fd241;
	mov.f64 	%fd235, %fd241;
	mov.u64 	%rd326, %rd332;
	@%p78 bra 	$L__BB5_190;
	setp.lt.s64 	%p79, %rd332, %rd160;
	selp.f64 	%fd235, %fd241, %fd149, %p79;
	min.s64 	%rd326, %rd332, %rd160;
$L__BB5_190:
	ld.shared.f64 	%fd152, [_ZN6thrust24THRUST_300001_SM_1000_NS8cuda_cub4core6detail5shmemE+40];
	ld.shared.u64 	%rd163, [_ZN6thrust24THRUST_300001_SM_1000_NS8cuda_cub4core6detail5shmemE+48];
	setp.lt.f64 	%p80, %fd235, %fd152;
	mov.f64 	%fd236, %fd152;
	mov.u64 	%rd327, %rd163;
	@%p80 bra 	$L__BB5_193;
	setp.lt.f64 	%p81, %fd152, %fd235;
	mov.f64 	%fd236, %fd235;
	mov.u64 	%rd327, %rd326;
	@%p81 bra 	$L__BB5_193;
	setp.lt.s64 	%p82, %rd326, %rd163;
	selp.f64 	%fd236, %fd235, %fd152, %p82;
	min.s64 	%rd327, %rd326, %rd163;
$L__BB5_193:
	ld.shared.f64 	%fd155, [_ZN6thrust24THRUST_300001_SM_1000_NS8cuda_cub4core6detail5shmemE+56];
	ld.shared.u64 	%rd166, [_ZN6thrust24THRUST_300001_SM_1000_NS8cuda_cub4core6detail5shmemE+64];
	setp.lt.f64 	%p83, %fd236, %fd155;
	mov.f64 	%fd237, %fd155;
	mov.u64 	%rd328, %rd166;
	@%p83 bra 	$L__BB5_196;
	setp.lt.f64 	%p84, %fd155, %fd236;
	mov.f64 	%fd237, %fd236;
	mov.u64 	%rd328, %rd327;
	@%p84 bra 	$L__BB5_196;
	setp.lt.s64 	%p85, %rd327, %rd166;
	selp.f64 	%fd237, %fd236, %fd155, %p85;
	min.s64 	%rd328, %rd327, %rd166;
$L__BB5_196:
	ld.shared.f64 	%fd158, [_ZN6thrust24THRUST_300001_SM_1000_NS8cuda_cub4core6detail5shmemE+72];
	ld.shared.u64 	%rd169, [_ZN6thrust24THRUST_300001_SM_1000_NS8cuda_cub4core6detail5shmemE+80];
	setp.lt.f64 	%p86, %fd237, %fd158;
	mov.f64 	%fd238, %fd158;
	mov.u64 	%rd329, %rd169;
	@%p86 bra 	$L__BB5_199;
	setp.lt.f64 	%p87, %fd158, %fd237;
	mov.f64 	%fd238, %fd237;
	mov.u64 	%rd329, %rd328;
	@%p87 bra 	$L__BB5_199;
	setp.lt.s64 	%p88, %rd328, %rd169;
	selp.f64 	%fd238, %fd237, %fd158, %p88;
	min.s64 	%rd329, %rd328, %rd169;
$L__BB5_199:
	ld.shared.f64 	%fd161, [_ZN6thrust24THRUST_300001_SM_1000_NS8cuda_cub4core6detail5shmemE+88];
	ld.shared.u64 	%rd172, [_ZN6thrust24THRUST_300001_SM_1000_NS8cuda_cub4core6detail5shmemE+96];
	setp.lt.f64 	%p89, %fd238, %fd161;
	mov.f64 	%fd239, %fd161;
	mov.u64 	%rd330, %rd172;
	@%p89 bra 	$L__BB5_202;
	setp.lt.f64 	%p90, %fd161, %fd238;
	mov.f64 	%fd239, %fd238;
	mov.u64 	%rd330, %rd329;
	@%p90 bra 	$L__BB5_202;
	setp.lt.s64 	%p91, %rd329, %rd172;
	selp.f64 	%fd239, %fd238, %fd161, %p91;
	min.s64 	%rd330, %rd329, %rd172;
$L__BB5_202:
	ld.shared.f64 	%fd164, [_ZN6thrust24THRUST_300001_SM_1000_NS8cuda_cub4core6detail5shmemE+104];
	ld.shared.u64 	%rd175, [_ZN6thrust24THRUST_300001_SM_1000_NS8cuda_cub4core6detail5shmemE+112];
	setp.lt.f64 	%p92, %fd239, %fd164;
	mov.f64 	%fd240, %fd164;
	mov.u64 	%rd331, %rd175;
	@%p92 bra 	$L__BB5_205;
	setp.lt.f64 	%p93, %fd164, %fd239;
	mov.f64 	%fd240, %fd239;
	mov.u64 	%rd331, %rd330;
	@%p93 bra 	$L__BB5_205;
	setp.lt.s64 	%p94, %rd330, %rd175;
	selp.f64 	%fd240, %fd239, %fd164, %p94;
	min.s64 	%rd331, %rd330, %rd175;
$L__BB5_205:
	ld.shared.f64 	%fd167, [_ZN6thrust24THRUST_300001_SM_1000_NS8cuda_cub4core6detail5shmemE+120];
	ld.shared.u64 	%rd178, [_ZN6thrust24THRUST_300001_SM_1000_NS8cuda_cub4core6detail5shmemE+128];
	setp.lt.f64 	%p95, %fd240, %fd167;
	mov.u64 	%rd332, %rd178;
	mov.f64 	%fd241, %fd167;
	@%p95 bra 	$L__BB5_208;
	setp.lt.f64 	%p96, %fd167, %fd240;
	mov.u64 	%rd332, %rd331;
	mov.f64 	%fd241, %fd240;
	@%p96 bra 	$L__BB5_208;
	setp.lt.s64 	%p97, %rd331, %rd178;
	selp.f64 	%fd241, %fd240, %fd167, %p97;
	min.s64 	%rd332, %rd331, %rd178;
$L__BB5_208:
	mov.u32 	%r415, %tid.x;
	setp.ne.s32 	%p214, %r415, 0;
	@%p214 bra 	$L__BB5_210;
	ld.param.u64 	%rd269, [_ZN6thrust24THRUST_300001_SM_1000_NS8cuda_cub4core6detail13_kernel_agentINS1_8__reduce11ReduceAgentINS0_12zip_iteratorIN4cuda3std3__45tupleIJNS0_10device_ptrIdEENS0_17counting_iteratorIlNS0_11use_defaultESF_SF_EEEEEEEPNSB_IJdlEEESJ_iNS1_9__extrema9arg_max_fIdl10ComparatorEEEEJSI_SK_iN3cub18CUB_300001_SM_100013GridEvenShareIiEENSR_9GridQueueIjEESO_EEEvDpT0__param_1];
	cvta.to.global.u64 	%rd266, %rd269;
	mul.wide.u32 	%rd267, %r1, 16;
	add.s64 	%rd268, %rd266, %rd267;
	st.global.f64 	[%rd268], %fd241;
	st.global.u64 	[%rd268+8], %rd332;
$L__BB5_210:
	ret;

}
	// .globl	_ZN6thrust24THRUST_300001_SM_1000_NS8cuda_cub4core6detail13_kernel_agentINS1_8__reduce10DrainAgentIiEEJN3cub18CUB_300001_SM_10009GridQueueIjEEiEEEvDpT0_
.visible .entry _ZN6thrust24THRUST_300001_SM_1000_NS8cuda_cub4core6detail13_kernel_agentINS1_8__reduce10DrainAgentIiEEJN3cub18CUB_300001_SM_10009GridQueueIjEEiEEEvDpT0_(
	.param .align 8 .b8 _ZN6thrust24THRUST_300001_SM_1000_NS8cuda_cub4core6detail13_kernel_agentINS1_8__reduce10DrainAgentIiEEJN3cub18CUB_300001_SM_10009GridQueueIjEEiEEEvDpT0__param_0[8],
	.param .u32 _ZN6thrust24THRUST_300001_SM_1000_NS8cuda_cub4core6detail13_kernel_agentINS1_8__reduce10DrainAgentIiEEJN3cub18CUB_300001_SM_10009GridQueueIjEEiEEEvDpT0__param_1
)
.maxntid 1
{
	.reg .b32 	%r<3>;
	.reg .b64 	%rd<3>;

	ld.param.u64 	%rd1, [_ZN6thrust24THRUST_300001_SM_1000_NS8cuda_cub4core6detail13_kernel_agentINS1_8__reduce10DrainAgentIiEEJN3cub18CUB_300001_SM_10009GridQueueIjEEiEEEvDpT0__param_0];
	ld.param.u32 	%r1, [_ZN6thrust24THRUST_300001_SM_1000_NS8cuda_cub4core6detail13_kernel_agentINS1_8__reduce10DrainAgentIiEEJN3cub18CUB_300001_SM_10009GridQueueIjEEiEEEvDpT0__param_1];
	cvta.to.global.u64 	%rd2, %rd1;
	st.global.u32 	[%rd2], %r1;
	mov.b32 	%r2, 0;
	st.global.u32 	[%rd2+4], %r2;
	ret;

}
	// .globl	_ZN6thrust24THRUST_300001_SM_1000_NS8cuda_cub4core6detail13_kernel_agentINS1_8__reduce11ReduceAgentIPN4cuda3std3__45tupleIJdlEEESC_SB_iNS1_9__extrema9arg_max_fIdl10ComparatorEEEEJSC_SC_iSG_EEEvDpT0_
.visible .entry _ZN6thrust24THRUST_300001_SM_1000_NS8cuda_cub4core6detail13_kernel_agentINS1_8__reduce11ReduceAgentIPN4cuda3std3__45tupleIJdlEEESC_SB_iNS1_9__extrema9arg_max_fIdl10ComparatorEEEEJSC_SC_iSG_EEEvDpT0_(
	.param .u64 .ptr .align 1 _ZN6thrust24THRUST_300001_SM_1000_NS8cuda_cub4core6detail13_kernel_agentINS1_8__reduce11ReduceAgentIPN4cuda3std3__45tupleIJdlEEESC_SB_iNS1_9__extrema9arg_max_fIdl10ComparatorEEEEJSC_SC_iSG_EEEvDpT0__param_0,
	.param .u64 .ptr .align 1 _ZN6thrust24THRUST_300001_SM_1000_NS8cuda_cub4core6detail13_kernel_agentINS1_8__reduce11ReduceAgentIPN4cuda3std3__45tupleIJdlEEESC_SB_iNS1_9__extrema9arg_max_fIdl10ComparatorEEEEJSC_SC_iSG_EEEvDpT0__param_1,
	.param .u32 _ZN6thrust24THRUST_300001_SM_1000_NS8cuda_cub4core6detail13_kernel_agentINS1_8__reduce11ReduceAgentIPN4cuda3std3__45tupleIJdlEEESC_SB_iNS1_9__extrema9arg_max_fIdl10ComparatorEEEEJSC_SC_iSG_EEEvDpT0__param_2,
	.param .align 1 .b8 _ZN6thrust24THRUST_300001_SM_1000_NS8cuda_cub4core6detail13_kernel_agentINS1_8__reduce11ReduceAgentIPN4cuda3std3__45tupleIJdlEEESC_SB_iNS1_9__extrema9arg_max_fIdl10ComparatorEEEEJSC_SC_iSG_EEEvDpT0__param_3[1]
)
.maxntid 256
{
	.reg .pred 	%p<222>;
	.reg .b32 	%r<390>;
	.reg .b64 	%rd<387>;
	.reg .b64 	%fd<248>;

	ld.param.u64 	%rd186, [_ZN6thrust24THRUST_300001_SM_1000_NS8cuda_cub4core6detail13_kernel_agentINS1_8__reduce11ReduceAgentIPN4cuda3std3__45tupleIJdlEEESC_SB_iNS1_9__extrema9arg_max_fIdl10ComparatorEEEEJSC_SC_iSG_EEEvDpT0__param_0];
	ld.param.u32 	%r37, [_ZN6thrust24THRUST_300001_SM_1000_NS8cuda_cub4core6detail13_kernel_agentINS1_8__reduce11ReduceAgentIPN4cuda3std3__45tupleIJdlEEESC_SB_iNS1_9__extrema9arg_max_fIdl10ComparatorEEEEJSC_SC_iSG_EEEvDpT0__param_2];
	setp.eq.s32 	%p1, %r37, 0;
	@%p1 bra 	$L__BB7_211;
	setp.gt.s32 	%p2, %r37, 1279;
	@%p2 bra 	$L__BB7_121;
	mov.u32 	%r1, %tid.x;
	setp.ge.s32 	%p105, %r1, %r37;
	mov.f64 	%fd191, 0d0000000000000000;
	mov.b64 	%rd329, 0;
	mov.u32 	%r380, %r1;
	@%p105 bra 	$L__BB7_4;
	mul.wide.u32 	%rd273, %r1, 16;
	add.s64 	%rd270, %rd186, %rd273;
	// begin inline asm
	ld.global.nc.u64 %rd269, [%rd270];
	// end inline asm
	add.s64 	%rd272, %rd270, 8;
	// begin inline asm
	ld.global.nc.u64 %rd329, [%rd272];
	// end inline asm
	mov.b64 	%fd191, %rd269;
	add.s32 	%r380, %r1, 256;
$L__BB7_4:
	setp.ge.s32 	%p106, %r380, %r37;
	@%p106 bra 	$L__BB7_25;
	not.b32 	%r153, %r380;
	add.s32 	%r4, %r37, %r153;
	and.b32  	%r154, %r4, 768;
	setp.eq.s32 	%p107, %r154, 768;
	@%p107 bra 	$L__BB7_11;
	mul.wide.u32 	%rd275, %r380, 16;
	add.s64 	%rd320, %rd186, %rd275;
	shr.u32 	%r155, %r4, 8;
	add.s32 	%r156, %r155, 1;
	and.b32  	%r157, %r156, 3;
	neg.s32 	%r378, %r157;
$L__BB7_7:
	.pragma "nounroll";
	mov.u64 	%rd5, %rd329;
	mov.f64 	%fd3, %fd191;
	// begin inline asm
	ld.global.nc.u64 %rd276, [%rd320];
	// end inline asm
	add.s64 	%rd279, %rd320, 8;
	// begin inline asm
	ld.global.nc.u64 %rd278, [%rd279];
	// end inline asm
	mov.b64 	%fd4, %rd276;
	setp.lt.f64 	%p108, %fd3, %fd4;
	mov.u64 	%rd329, %rd278;
	mov.f64 	%fd191, %fd4;
	@%p108 bra 	$L__BB7_10;
	setp.gt.f64 	%p109, %fd3, %fd4;
	mov.u64 	%rd329, %rd5;
	mov.f64 	%fd191, %fd3;
	@%p109 bra 	$L__BB7_10;
	setp.lt.s64 	%p110, %rd5, %rd278;
	min.s64 	%rd329, %rd5, %rd278;
	selp.f64 	%fd191, %fd3, %fd4, %p110;
$L__BB7_10:
	add.s32 	%r380, %r380, 256;
	add.s64 	%rd320, %rd320, 4096;
	add.s32 	%r378, %r378, 1;
	setp.ne.s32 	%p111, %r378, 0;
	@%p111 bra 	$L__BB7_7;
$L__BB7_11:
	setp.lt.u32 	%p112, %r4, 768;
	@%p112 bra 	$L__BB7_25;
$L__BB7_12:
	mul.wide.s32 	%rd284, %r380, 16;
	add.s64 	%rd281, %rd186, %rd284;
	// begin inline asm
	ld.global.nc.u64 %rd280, [%rd281];
	// end inline asm
	add.s64 	%rd283, %rd281, 8;
	// begin inline asm
	ld.global.nc.u64 %rd282, [%rd283];
	// end inline asm
	mov.b64 	%fd10, %rd280;
	setp.lt.f64 	%p113, %fd191, %fd10;
	mov.u64 	%rd326, %rd282;
	mov.f64 	%fd188, %fd10;
	@%p113 bra 	$L__BB7_15;
	setp.gt.f64 	%p114, %fd191, %fd10;
	mov.u64 	%rd326, %rd329;
	mov.f64 	%fd188, %fd191;
	@%p114 bra 	$L__BB7_15;
	setp.lt.s64 	%p115, %rd329, %rd282;
	min.s64 	%rd326, %rd329, %rd282;
	selp.f64 	%fd188, %fd191, %fd10, %p115;
$L__BB7_15:
	add.s64 	%rd286, %rd281, 4096;
	// begin inline asm
	ld.global.nc.u64 %rd285, [%rd286];
	// end inline asm
	add.s64 	%rd288, %rd281, 4104;
	// begin inline asm
	ld.global.nc.u64 %rd287, [%rd288];
	// end inline asm
	mov.b64 	%fd13, %rd285;
	setp.lt.f64 	%p116, %fd188, %fd13;
	mov.u64 	%rd327, %rd287;
	mov.f64 	%fd189, %fd13;
	@%p116 bra 	$L__BB7_18;
	setp.gt.f64 	%p117, %fd188, %fd13;
	mov.u64 	%rd327, %rd326;
	mov.f64 	%fd189, %fd188;
	@%p117 bra 	$L__BB7_18;
	setp.lt.s64 	%p118, %rd326, %rd287;
	min.s64 	%rd327, %rd326, %rd287;
	selp.f64 	%fd189, %fd188, %fd13, %p118;
$L__BB7_18:
	add.s64 	%rd290, %rd281, 8192;
	// begin inline asm
	ld.global.nc.u64 %rd289, [%rd290];
	// end inline asm
	add.s64 	%rd292, %rd281, 8200;
	// begin inline asm
	ld.global.nc.u64 %rd291, [%rd292];
	// end inline asm
	mov.b64 	%fd16, %rd289;
	setp.lt.f64 	%p119, %fd189, %fd16;
	mov.u64 	%rd328, %rd291;
	mov.f64 	%fd190, %fd16;
	@%p119 bra 	$L__BB7_21;
	setp.gt.f64 	%p120, %fd189, %fd16;
	mov.u64 	%rd328, %rd327;
	mov.f64 	%fd190, %fd189;
	@%p120 bra 	$L__BB7_21;
	setp.lt.s64 	%p121, %rd327, %rd291;
	min.s64 	%rd328, %rd327, %rd291;
	selp.f64 	%fd190, %fd189, %fd16, %p121;
$L__BB7_21:
	add.s64 	%rd294, %rd281, 12288;
	// begin inline asm
	ld.global.nc.u64 %rd293, [%rd294];
	// end inline asm
	add.s64 	%rd296, %rd281, 12296;
	// begin inline asm
	ld.global.nc.u64 %rd295, [%rd296];
	// end inline asm
	mov.b64 	%fd19, %rd293;
	setp.lt.f64 	%p122, %fd190, %fd19;
	mov.u64 	%rd329, %rd295;
	mov.f64 	%fd191, %fd19;
	@%p122 bra 	$L__BB7_24;
	setp.gt.f64 	%p123, %fd190, %fd19;
	mov.u64 	%rd329, %rd328;
	mov.f64 	%fd191, %fd190;
	@%p123 bra 	$L__BB7_24;
	setp.lt.s64 	%p124, %rd328, %rd295;
	min.s64 	%rd329, %rd328, %rd295;
	selp.f64 	%fd191, %fd190, %fd19, %p124;
$L__BB7_24:
	add.s32 	%r380, %r380, 1024;
	setp.lt.s32 	%p125, %r380, %r37;
	@%p125 bra 	$L__BB7_12;
$L__BB7_25:
	setp.lt.s32 	%p126, %r37, 256;
	@%p126 bra 	$L__BB7_70;
	// begin inline asm
	mov.u32 %r271, %laneid;
	// end inline asm
	mov.b64 	%rd307, %fd191;
	mov.b64 	{%r273, %r278}, %rd307;
	mov.b32 	%r289, 1;
	mov.b32 	%r290, 31;
	mov.b32 	%r291, -1;
	// begin inline asm
	shfl.sync.down.b32 %r272, %r273, %r289, %r290, %r291;
	// end inline asm
	// begin inline asm
	shfl.sync.down.b32 %r277, %r278, %r289, %r290, %r291;
	// end inline asm
	mov.b64 	%rd308, {%r272, %r277};
	mov.b64 	%fd23, %rd308;
	mov.b64 	{%r283, %r288}, %rd329;
	// begin inline asm
	shfl.sync.down.b32 %r282, %r283, %r289, %r290, %r291;
	// end inline asm
	// begin inline asm
	shfl.sync.down.b32 %r287, %r288, %r289, %r290, %r291;
	// end inline asm
	mov.b64 	%rd27, {%r282, %r287};
	setp.gt.s32 	%p178, %r271, 30;
	mov.u64 	%rd331, %rd329;
	mov.f64 	%fd193, %fd191;
	@%p178 bra 	$L__BB7_30;
	setp.lt.f64 	%p179, %fd191, %fd23;
	mov.u64 	%rd331, %rd27;
	mov.f64 	%fd193, %fd23;
	@%p179 bra 	$L__BB7_30;
	setp.gt.f64 	%p180, %fd191, %fd23;
	mov.u64 	%rd331, %rd329;
	mov.f64 	%fd193, %fd191;
	@%p180 bra 	$L__BB7_30;
	setp.lt.s64 	%p181, %rd329, %rd27;
	min.s64 	%rd331, %rd329, %rd27;
	selp.f64 	%fd193, %fd191, %fd23, %p181;
$L__BB7_30:
	mov.b64 	%rd309, %fd193;
	mov.b64 	{%r293, %r298}, %rd309;
	mov.b32 	%r309, 2;
	mov.b32 	%r310, 31;
	mov.b32 	%r311, -1;
	// begin inline asm
	shfl.sync.down.b32 %r292, %r293, %r309, %r310, %r311;
	// end inline asm
	// begin inline asm
	shfl.sync.down.b32 %r297, %r298, %r309, %r310, %r311;
	// end inline asm
	mov.b64 	%rd310, {%r292, %r297};
	mov.b64 	%fd26, %rd310;
	mov.b64 	{%r303, %r308}, %rd331;
	// begin inline asm
	shfl.sync.down.b32 %r302, %r303, %r309, %r310, %r311;
	// end inline asm
	// begin inline asm
	shfl.sync.down.b32 %r307, %r308, %r309, %r310, %r311;
	// end inline asm
	mov.b64 	%rd30, {%r302, %r307};
	setp.gt.s32 	%p182, %r271, 29;
	mov.u64 	%rd332, %rd331;
	mov.f64 	%fd194, %fd193;
	@%p182 bra 	$L__BB7_34;
	setp.lt.f64 	%p183, %fd193, %fd26;
	mov.u64 	%rd332, %rd30;
	mov.f64 	%fd194, %fd26;
	@%p183 bra 	$L__BB7_34;
	setp.gt.f64 	%p184, %fd193, %fd26;
	mov.u64 	%rd332, %rd331;
	mov.f64 	%fd194, %fd193;
	@%p184 bra 	$L__BB7_34;
	setp.lt.s64 	%p185, %rd331, %rd30;
	min.s64 	%rd332, %rd331, %rd30;
	selp.f64 	%fd194, %fd193, %fd26, %p185;
$L__BB7_34:
	mov.b64 	%rd311, %fd194;
	mov.b64 	{%r313, %r318}, %rd311;
	mov.b32 	%r329, 4;
	mov.b32 	%r330, 31;
	mov.b32 	%r331, -1;
	// begin inline asm
	shfl.sync.down.b32 %r312, %r313, %r329, %r330, %r331;
	// end inline asm
	// begin inline asm
	shfl.sync.down.b32 %r317, %r318, %r329, %r330, %r331;
	// end inline asm
	mov.b64 	%rd312, {%r312, %r317};
	mov.b64 	%fd29, %rd312;
	mov.b64 	{%r323, %r328}, %rd332;
	// begin inline asm
	shfl.sync.down.b32 %r322, %r323, %r329, %r330, %r331;
	// end inline asm
	// begin inline asm
	shfl.sync.down.b32 %r327, %r328, %r329, %r330, %r331;
	// end inline asm
	mov.b64 	%rd33, {%r322, %r327};
	setp.gt.s32 	%p186, %r271, 27;
	mov.u64 	%rd333, %rd332;
	mov.f64 	%fd195, %fd194;
	@%p186 bra 	$L__BB7_38;
	setp.lt.f64 	%p187, %fd194, %fd29;
	mov.u64 	%rd333, %rd33;
	mov.f64 	%fd195, %fd29;
	@%p187 bra 	$L__BB7_38;
	setp.gt.f64 	%p188, %fd194, %fd29;
	mov.u64 	%rd333, %rd332;
	mov.f64 	%fd195, %fd194;
	@%p188 bra 	$L__BB7_38;
	setp.lt.s64 	%p189, %rd332, %rd33;
	min.s64 	%rd333, %rd332, %rd33;
	selp.f64 	%fd195, %fd194, %fd29, %p189;
$L__BB7_38:
	mov.b64 	%rd313, %fd195;
	mov.b64 	{%r333, %r338}, %rd313;
	mov.b32 	%r349, 8;
	mov.b32 	%r350, 31;
	mov.b32 	%r351, -1;
	// begin inline asm
	shfl.sync.down.b32 %r332, %r333, %r349, %r350, %r351;
	// end inline asm
	// begin inline asm
	shfl.sync.down.b32 %r337, %r338, %r349, %r350, %r351;
	// end inline asm
	mov.b64 	%rd314, {%r332, %r337};
	mov.b64 	%fd32, %rd314;
	mov.b64 	{%r343, %r348}, %rd333;
	// begin inline asm
	shfl.sync.down.b32 %r342, %r343, %r349, %r350, %r351;
	// end inline asm
	// begin inline asm
	shfl.sync.down.b32 %r347, %r348, %r349, %r350, %r351;
	// end inline asm
	mov.b64 	%rd36, {%r342, %r347};
	setp.gt.s32 	%p190, %r271, 23;
	mov.u64 	%rd334, %rd333;
	mov.f64 	%fd196, %fd195;
	@%p190 bra 	$L__BB7_42;
	setp.lt.f64 	%p191, %fd195, %fd32;
	mov.u64 	%rd334, %rd36;
	mov.f64 	%fd196, %fd32;
	@%p191 bra 	$L__BB7_42;
	setp.gt.f64 	%p192, %fd195, %fd32;
	mov.u64 	%rd334, %rd333;
	mov.f64 	%fd196, %fd195;
	@%p192 bra 	$L__BB7_42;
	setp.lt.s64 	%p193, %rd333, %rd36;
	min.s64 	%rd334, %rd333, %rd36;
	selp.f64 	%fd196, %fd195, %fd32, %p193;
$L__BB7_42:
	mov.b64 	%rd315, %fd196;
	mov.b64 	{%r353, %r358}, %rd315;
	mov.b32 	%r369, 16;
	mov.b32 	%r370, 31;
	mov.b32 	%r371, -1;
	// begin inline asm
	shfl.sync.down.b32 %r352, %r353, %r369, %r370, %r371;
	// end inline asm
	// begin inline asm
	shfl.sync.down.b32 %r357, %r358, %r369, %r370, %r371;
	// end inline asm
	mov.b64 	%rd316, {%r352, %r357};
	mov.b64 	%fd35, %rd316;
	mov.b64 	{%r363, %r368}, %rd334;
	// begin inline asm
	shfl.sync.down.b32 %r362, %r363, %r369, %r370, %r371;
	// end inline asm
	// begin inline asm
	shfl.sync.down.b32 %r367, %r368, %r369, %r370, %r371;
	// end inline asm
	mov.b64 	%rd39, {%r362, %r367};
	setp.gt.s32 	%p194, %r271, 15;
	mov.u64 	%rd386, %rd334;
	mov.f64 	%fd247, %fd196;
	@%p194 bra 	$L__BB7_46;
	setp.lt.f64 	%p195, %fd196, %fd35;
	mov.u64 	%rd386, %rd39;
	mov.f64 	%fd247, %fd35;
	@%p195 bra 	$L__BB7_46;
	setp.gt.f64 	%p196, %fd196, %fd35;
	mov.u64 	%rd386, %rd334;
	mov.f64 	%fd247, %fd196;
	@%p196 bra 	$L__BB7_46;
	setp.lt.s64 	%p197, %rd334, %rd39;
	min.s64 	%rd386, %rd334, %rd39;
	selp.f64 	%fd247, %fd196, %fd35, %p197;
$L__BB7_46:
	setp.ne.s32 	%p198, %r271, 0;
	@%p198 bra 	$L__BB7_48;
	shr.u32 	%r372, %r1, 1;
	and.b32  	%r373, %r372, 496;
	mov.u32 	%r374, _ZN6thrust24THRUST_300001_SM_1000_NS8cuda_cub4core6detail5shmemE;
	add.s32 	%r375, %r374, %r373;
	st.shared.f64 	[%r375+8], %fd247;
	st.shared.u64 	[%r375+16], %rd386;
$L__BB7_48:
	bar.sync 	0;
	setp.ne.s32 	%p199, %r1, 0;
	@%p199 bra 	$L__BB7_209;
	ld.shared.f64 	%fd38, [_ZN6thrust24THRUST_300001_SM_1000_NS8cuda_cub4core6detail5shmemE+24];
	ld.shared.u64 	%rd42, [_ZN6thrust24THRUST_300001_SM_1000_NS8cuda_cub4core6detail5shmemE+32];
	setp.lt.f64 	%p200, %fd247, %fd38;
	mov.u64 	%rd336, %rd42;
	mov.f64 	%fd198, %fd38;
	@%p200 bra 	$L__BB7_52;
	setp.lt.f64 	%p201, %fd38, %fd247;
	mov.u64 	%rd336, %rd386;
	mov.f64 	%fd198, %fd247;
	@%p201 bra 	$L__BB7_52;
	setp.lt.s64 	%p202, %rd386, %rd42;
	min.s64 	%rd336, %rd386, %rd42;
	selp.f64 	%fd198, %fd247, %fd38, %p202;
$L__BB7_52:
	ld.shared.f64 	%fd41, [_ZN6thrust24THRUST_300001_SM_1000_NS8cuda_cub4core6detail5shmemE+40];
	ld.shared.u64 	%rd45, [_ZN6thrust24THRUST_300001_SM_1000_NS8cuda_cub4core6detail5shmemE+48];
	setp.lt.f64 	%p203, %fd198, %fd41;
	mov.u64 	%rd337, %rd45;
	mov.f64 	%fd199, %fd41;
	@%p203 bra 	$L__BB7_55;
	setp.lt.f64 	%p204, %fd41, %fd198;
	mov.u64 	%rd337, %rd336;
	mov.f64 	%fd199, %fd198;
	@%p204 bra 	$L__BB7_55;
	setp.lt.s64 	%p205, %rd336, %rd45;
	min.s64 	%rd337, %rd336, %rd45;
	selp.f64 	%fd199, %fd198, %fd41, %p205;
$L__BB7_55:
	ld.shared.f64 	%fd44, [_ZN6thrust24THRUST_300001_SM_1000_NS8cuda_cub4core6detail5shmemE+56];
	ld.shared.u64 	%rd48, [_ZN6thrust24THRUST_300001_SM_1000_NS8cuda_cub4core6detail5shmemE+64];
	setp.lt.f64 	%p206, %fd199, %fd44;
	mov.u64 	%rd338, %rd48;
	mov.f64 	%fd200, %fd44;
	@%p206 bra 	$L__BB7_58;
	setp.lt.f64 	%p207, %fd44, %fd199;
	mov.u64 	%rd338, %rd337;
	mov.f64 	%fd200, %fd199;
	@%p207 bra 	$L__BB7_58;
	setp.lt.s64 	%p208, %rd337, %rd48;
	min.s64 	%rd338, %rd337, %rd48;
	selp.f64 	%fd200, %fd199, %fd44, %p208;
$L__BB7_58:
	ld.shared.f64 	%fd47, [_ZN6thrust24THRUST_300001_SM_1000_NS8cuda_cub4core6detail5shmemE+72];
	ld.shared.u64 	%rd51, [_ZN6thrust24THRUST_300001_SM_1000_NS8cuda_cub4core6detail5shmemE+80];
	setp.lt.f64 	%p209, %fd200, %fd47;
	mov.u64 	%rd339, %rd51;
	mov.f64 	%fd201, %fd47;
	@%p209 bra 	$L__BB7_61;
	setp.lt.f64 	%p210, %fd47, %fd200;
	mov.u64 	%rd339, %rd338;
	mov.f64 	%fd201, %fd200;
	@%p210 bra 	$L__BB7_61;
	setp.lt.s64 	%p211, %rd338, %rd51;
	min.s64 	%rd339, %rd338, %rd51;
	selp.f64 	%fd201, %fd200, %fd47, %p211;
$L__BB7_61:
	ld.shared.f64 	%fd50, [_ZN6thrust24THRUST_300001_SM_1000_NS8cuda_cub4core6detail5shmemE+88];
	ld.shared.u64 	%rd54, [_ZN6thrust24THRUST_300001_SM_1000_NS8cuda_cub4core6detail5shmemE+96];
	setp.lt.f64 	%p212, %fd201, %fd50;
	mov.u64 	%rd340, %rd54;
	mov.f64 	%fd202, %fd50;
	@%p212 bra 	$L__BB7_64;
	setp.lt.f64 	%p213, %fd50, %fd201;
	mov.u64 	%rd340, %rd339;
	mov.f64 	%fd202, %fd201;
	@%p213 bra 	$L__BB7_64;
	setp.lt.s64 	%p214, %rd339, %rd54;
	min.s64 	%rd340, %rd339, %rd54;
	selp.f64 	%fd202, %fd201, %fd50, %p214;
$L__BB7_64:
	ld.shared.f64 	%fd53, [_ZN6thrust24THRUST_300001_SM_1000_NS8cuda_cub4core6detail5shmemE+104];
	ld.shared.u64 	%rd57, [_ZN6thrust24THRUST_300001_SM_1000_NS8cuda_cub4core6detail5shmemE+112];
	setp.lt.f64 	%p215, %fd202, %fd53;
	mov.u64 	%rd341, %rd57;
	mov.f64 	%fd203, %fd53;
	@%p215 bra 	$L__BB7_67;
	setp.lt.f64 	%p216, %fd53, %fd202;
	mov.u64 	%rd341, %rd340;
	mov.f64 	%fd203, %fd202;
	@%p216 bra 	$L__BB7_67;
	setp.lt.s64 	%p217, %rd340, %rd57;
	min.s64 	%rd341, %rd340, %rd57;
	selp.f64 	%fd203, %fd202, %fd53, %p217;
$L__BB7_67:
	ld.shared.f64 	%fd56, [_ZN6thrust24THRUST_300001_SM_1000_NS8cuda_cub4core6detail5shmemE+120];
	ld.shared.u64 	%rd60, [_ZN6thrust24THRUST_300001_SM_1000_NS8cuda_cub4core6detail5shmemE+128];
	setp.lt.f64 	%p218, %fd203, %fd56;
	mov.u64 	%rd386, %rd60;
	mov.f64 	%fd247, %fd56;
	@%p218 bra 	$L__BB7_209;
	setp.lt.f64 	%p219, %fd56, %fd203;
	mov.u64 	%rd386, %rd341;
	mov.f64 	%fd247, %fd203;
	@%p219 bra 	$L__BB7_209;
	setp.lt.s64 	%p220, %rd341, %rd60;
	min.s64 	%rd386, %rd341, %rd60;
	selp.f64 	%fd247, %fd203, %fd56, %p220;
	bra.uni 	$L__BB7_209;
$L__BB7_70:
	// begin inline asm
	mov.u32 %r158, %laneid;
	// end inline asm
	and.b32  	%r179, %r1, 992;
	add.s32 	%r180, %r179, 32;
	setp.gt.s32 	%p127, %r180, %r37;
	not.b32 	%r181, %r179;
	add.s32 	%r182, %r37, %r181;
	selp.b32 	%r177, %r182, 31, %p127;
	mov.b64 	%rd297, %fd191;
	mov.b64 	{%r160, %r165}, %rd297;
	mov.b32 	%r176, 1;
	mov.b32 	%r178, -1;
	// begin inline asm
	shfl.sync.down.b32 %r159, %r160, %r176, %r177, %r178;
	// end inline asm
	// begin inline asm
	shfl.sync.down.b32 %r164, %r165, %r176, %r177, %r178;
	// end inline asm
	mov.b64 	%rd298, {%r159, %r164};
	mov.b64 	%fd58, %rd298;
	mov.b64 	{%r170, %r175}, %rd329;
	// begin inline asm
	shfl.sync.down.b32 %r169, %r170, %r176, %r177, %r178;
	// end inline asm
	// begin inline asm
	shfl.sync.down.b32 %r174, %r175, %r176, %r177, %r178;
	// end inline asm
	mov.b64 	%rd62, {%r169, %r174};
	setp.ge.s32 	%p128, %r158, %r177;
	mov.u64 	%rd342, %rd329;
	mov.f64 	%fd204, %fd191;
	@%p128 bra 	$L__BB7_74;
	setp.lt.f64 	%p129, %fd191, %fd58;
	mov.u64 	%rd342, %rd62;
	mov.f64 	%fd204, %fd58;
	@%p129 bra 	$L__BB7_74;
	setp.gt.f64 	%p130, %fd191, %fd58;
	mov.u64 	%rd342, %rd329;
	mov.f64 	%fd204, %fd191;
	@%p130 bra 	$L__BB7_74;
	setp.lt.s64 	%p131, %rd329, %rd62;
	min.s64 	%rd342, %rd329, %rd62;
	selp.f64 	%fd204, %fd191, %fd58, %p131;
$L__BB7_74:
	mov.b64 	%rd299, %fd204;
	mov.b64 	{%r184, %r189}, %rd299;
	mov.b32 	%r200, 2;
	mov.b32 	%r202, -1;
	// begin inline asm
	shfl.sync.down.b32 %r183, %r184, %r200, %r177, %r202;
	// end inline asm
	// begin inline asm
	shfl.sync.down.b32 %r188, %r189, %r200, %r177, %r202;
	// end inline asm
	mov.b64 	%rd300, {%r183, %r188};
	mov.b64 	%fd61, %rd300;
	mov.b64 	{%r194, %r199}, %rd342;
	// begin inline asm
	shfl.sync.down.b32 %r193, %r194, %r200, %r177, %r202;
	// end inline asm
	// begin inline asm
	shfl.sync.down.b32 %r198, %r199, %r200, %r177, %r202;
	// end inline asm
	mov.b64 	%rd65, {%r193, %r198};
	add.s32 	%r203, %r158, 2;
	setp.gt.s32 	%p132, %r203, %r177;
	mov.u64 	%rd343, %rd342;
	mov.f64 	%fd205, %fd204;
	@%p132 bra 	$L__BB7_78;
	setp.lt.f64 	%p133, %fd204, %fd61;
	mov.u64 	%rd343, %rd65;
	mov.f64 	%fd205, %fd61;
	@%p133 bra 	$L__BB7_78;
	setp.gt.f64 	%p134, %fd204, %fd61;
	mov.u64 	%rd343, %rd342;
	mov.f64 	%fd205, %fd204;
	@%p134 bra 	$L__BB7_78;
	setp.lt.s64 	%p135, %rd342, %rd65;
	min.s64 	%rd343, %rd342, %rd65;
	selp.f64 	%fd205, %fd204, %fd61, %p135;
$L__BB7_78:
	mov.b64 	%rd301, %fd205;
	mov.b64 	{%r205, %r210}, %rd301;
	mov.b32 	%r221, 4;
	mov.b32 	%r223, -1;
	// begin inline asm
	shfl.sync.down.b32 %r204, %r205, %r221, %r177, %r223;
	// end inline asm
	// begin inline asm
	shfl.sync.down.b32 %r209, %r210, %r221, %r177, %r223;
	// end inline asm
	mov.b64 	%rd302, {%r204, %r209};
	mov.b64 	%fd64, %rd302;
	mov.b64 	{%r215, %r220}, %rd343;
	// begin inline asm
	shfl.sync.down.b32 %r214, %r215, %r221, %r177, %r223;
	// end inline asm
	// begin inline asm
	shfl.sync.down.b32 %r219, %r220, %r221, %r177, %r223;
	// end inline asm
	mov.b64 	%rd68, {%r214, %r219};
	add.s32 	%r224, %r158, 4;
	setp.gt.s32 	%p136, %r224, %r177;
	mov.u64 	%rd344, %rd343;
	mov.f64 	%fd206, %fd205;
	@%p136 bra 	$L__BB7_82;
	setp.lt.f64 	%p137, %fd205, %fd64;
	mov.u64 	%rd344, %rd68;
	mov.f64 	%fd206, %fd64;
	@%p137 bra 	$L__BB7_82;
	setp.gt.f64 	%p138, %fd205, %fd64;
	mov.u64 	%rd344, %rd343;
	mov.f64 	%fd206, %fd205;
	@%p138 bra 	$L__BB7_82;
	setp.lt.s64 	%p139, %rd343, %rd68;
	min.s64 	%rd344, %rd343, %rd68;
	selp.f64 	%fd206, %fd205, %fd64, %p139;
$L__BB7_82:
	mov.b64 	%rd303, %fd206;
	mov.b64 	{%r226, %r231}, %rd303;
	mov.b32 	%r242, 8;
	mov.b32 	%r244, -1;
	// begin inline asm
	shfl.sync.down.b32 %r225, %r226, %r242, %r177, %r244;
	// end inline asm
	// begin inline asm
	shfl.sync.down.b32 %r230, %r231, %r242, %r177, %r244;
	// end inline asm
	mov.b64 	%rd304, {%r225, %r230};
	mov.b64 	%fd67, %rd304;
	mov.b64 	{%r236, %r241}, %rd344;
	// begin inline asm
	shfl.sync.down.b32 %r235, %r236, %r242, %r177, %r244;
	// end inline asm
	// begin inline asm
	shfl.sync.down.b32 %r240, %r241, %r242, %r177, %r244;
	// end inline asm
	mov.b64 	%rd71, {%r235, %r240};
	add.s32 	%r245, %r158, 8;
	setp.gt.s32 	%p140, %r245, %r177;
	mov.u64 	%rd345, %rd344;
	mov.f64 	%fd207, %fd206;
	@%p140 bra 	$L__BB7_86;
	setp.lt.f64 	%p141, %fd206, %fd67;
	mov.u64 	%rd345, %rd71;
	mov.f64 	%fd207, %fd67;
	@%p141 bra 	$L__BB7_86;
	setp.gt.f64 	%p142, %fd206, %fd67;
	mov.u64 	%rd345, %rd344;
	mov.f64 	%fd207, %fd206;
	@%p142 bra 	$L__BB7_86;
	setp.lt.s64 	%p143, %rd344, %rd71;
	min.s64 	%rd345, %rd344, %rd71;
	selp.f64 	%fd207, %fd206, %fd67, %p143;
$L__BB7_86:
	mov.b64 	%rd305, %fd207;
	mov.b64 	{%r247, %r252}, %rd305;
	mov.b32 	%r263, 16;
	mov.b32 	%r265, -1;
	// begin inline asm
	shfl.sync.down.b32 %r246, %r247, %r263, %r177, %r265;
	// end inline asm
	// begin inline asm
	shfl.sync.down.b32 %r251, %r252, %r263, %r177, %r265;
	// end inline asm
	mov.b64 	%rd306, {%r246, %r251};
	mov.b64 	%fd70, %rd306;
	mov.b64 	{%r257, %r262}, %rd345;
	// begin inline asm
	shfl.sync.down.b32 %r256, %r257, %r263, %r177, %r265;
	// end inline asm
	// begin inline asm
	shfl.sync.down.b32 %r261, %r262, %r263, %r177, %r265;
	// end inline asm
	mov.b64 	%rd74, {%r256, %r261};
	add.s32 	%r266, %r158, 16;
	setp.gt.s32 	%p144, %r266, %r177;
	mov.u64 	%rd386, %rd345;
	mov.f64 	%fd247, %fd207;
	@%p144 bra 	$L__BB7_90;
	setp.lt.f64 	%p145, %fd207, %fd70;
	mov.u64 	%rd386, %rd74;
	mov.f64 	%fd247, %fd70;
	@%p145 bra 	$L__BB7_90;
	setp.gt.f64 	%p146, %fd207, %fd70;
	mov.u64 	%rd386, %rd345;
	mov.f64 	%fd247, %fd207;
	@%p146 bra 	$L__BB7_90;
	setp.lt.s64 	%p147, %rd345, %rd74;
	min.s64 	%rd386, %rd345, %rd74;
	selp.f64 	%fd247, %fd207, %fd70, %p147;
$L__BB7_90:
	setp.ne.s32 	%p148, %r158, 0;
	@%p148 bra 	$L__BB7_92;
	shr.u32 	%r267, %r1, 1;
	and.b32  	%r268, %r267, 496;
	mov.u32 	%r269, _ZN6thrust24THRUST_300001_SM_1000_NS8cuda_cub4core6detail5shmemE;
	add.s32 	%r270, %r269, %r268;
	st.shared.f64 	[%r270+8], %fd247;
	st.shared.u64 	[%r270+16], %rd386;
$L__BB7_92:
	bar.sync 	0;
	setp.ne.s32 	%p149, %r1, 0;
	@%p149 bra 	$L__BB7_209;
	setp.lt.s32 	%p150, %r37, 33;
	mov.f64 	%fd209, %fd247;
	mov.u64 	%rd347, %rd386;
	@%p150 bra 	$L__BB7_97;
	ld.shared.f64 	%fd73, [_ZN6thrust24THRUST_300001_SM_1000_NS8cuda_cub4core6detail5shmemE+24];
	ld.shared.u64 	%rd77, [_ZN6thrust24THRUST_300001_SM_1000_NS8cuda_cub4core6detail5shmemE+32];
	setp.lt.f64 	%p151, %fd247, %fd73;
	mov.f64 	%fd209, %fd73;
	mov.u64 	%rd347, %rd77;
	@%p151 bra 	$L__BB7_97;
	setp.lt.f64 	%p152, %fd73, %fd247;
	mov.f64 	%fd209, %fd247;
	mov.u64 	%rd347, %rd386;
	@%p152 bra 	$L__BB7_97;
	setp.lt.s64 	%p153, %rd386, %rd77;
	min.s64 	%rd347, %rd386, %rd77;
	selp.f64 	%fd209, %fd247, %fd73, %p153;
$L__BB7_97:
	setp.lt.s32 	%p154, %r37, 65;
	mov.f64 	%fd210, %fd209;
	mov.u64 	%rd348, %rd347;
	@%p154 bra 	$L__BB7_101;
	ld.shared.f64 	%fd76, [_ZN6thrust24THRUST_300001_SM_1000_NS8cuda_cub4core6detail5shmemE+40];
	ld.shared.u64 	%rd80, [_ZN6thrust24THRUST_300001_SM_1000_NS8cuda_cub4core6detail5shmemE+48];
	setp.lt.f64 	%p155, %fd209, %fd76;
	mov.f64 	%fd210, %fd76;
	mov.u64 	%rd348, %rd80;
	@%p155 bra 	$L__BB7_101;
	setp.lt.f64 	%p156, %fd76, %fd209;
	mov.f64 	%fd210, %fd209;
	mov.u64 	%rd348, %rd347;
	@%p156 bra 	$L__BB7_101;
	setp.lt.s64 	%p157, %rd347, %rd80;
	min.s64 	%rd348, %rd347, %rd80;
	selp.f64 	%fd210, %fd209, %fd76, %p157;
$L__BB7_101:
	setp.lt.s32 	%p158, %r37, 97;
	mov.f64 	%fd211, %fd210;
	mov.u64 	%rd349, %rd348;
	@%p158 bra 	$L__BB7_105;
	ld.shared.f64 	%fd79, [_ZN6thrust24THRUST_300001_SM_1000_NS8cuda_cub4core6detail5shmemE+56];
	ld.shared.u64 	%rd83, [_ZN6thrust24THRUST_300001_SM_1000_NS8cuda_cub4core6detail5shmemE+64];
	setp.lt.f64 	%p159, %fd210, %fd79;
	mov.f64 	%fd211, %fd79;
	mov.u64 	%rd349, %rd83;
	@%p159 bra 	$L__BB7_105;
	setp.lt.f64 	%p160, %fd79, %fd210;
	mov.f64 	%fd211, %fd210;
	mov.u64 	%rd349, %rd348;
	@%p160 bra 	$L__BB7_105;
	setp.lt.s64 	%p161, %rd348, %rd83;
	min.s64 	%rd349, %rd348, %rd83;
	selp.f64 	%fd211, %fd210, %fd79, %p161;
$L__BB7_105:
	setp.lt.s32 	%p162, %r37, 129;
	mov.f64 	%fd212, %fd211;
	mov.u64 	%rd350, %rd349;
	@%p162 bra 	$L__BB7_109;
	ld.shared.f64 	%fd82, [_ZN6thrust24THRUST_300001_SM_1000_NS8cuda_cub4core6detail5shmemE+72];
	ld.shared.u64 	%rd86, [_ZN6thrust24THRUST_300001_SM_1000_NS8cuda_cub4core6detail5shmemE+80];
	setp.lt.f64 	%p163, %fd211, %fd82;
	mov.f64 	%fd212, %fd82;
	mov.u64 	%rd350, %rd86;
	@%p163 bra 	$L__BB7_109;
	setp.lt.f64 	%p164, %fd82, %fd211;
	mov.f64 	%fd212, %fd211;
	mov.u64 	%rd350, %rd349;
	@%p164 bra 	$L__BB7_109;
	setp.lt.s64 	%p165, %rd349, %rd86;
	min.s64 	%rd350, %rd349, %rd86;
	selp.f64 	%fd212, %fd211, %fd82, %p165;
$L__BB7_109:
	setp.lt.s32 	%p166, %r37, 161;
	mov.f64 	%fd213, %fd212;
	mov.u64 	%rd351, %rd350;
	@%p166 bra 	$L__BB7_113;
	ld.shared.f64 	%fd85, [_ZN6thrust24THRUST_300001_SM_1000_NS8cuda_cub4core6detail5shmemE+88];
	ld.shared.u64 	%rd89, [_ZN6thrust24THRUST_300001_SM_1000_NS8cuda_cub4core6detail5shmemE+96];
	setp.lt.f64 	%p167, %fd212, %fd85;
	mov.f64 	%fd213, %fd85;
	mov.u64 	%rd351, %rd89;
	@%p167 bra 	$L__BB7_113;
	setp.lt.f64 	%p168, %fd85, %fd212;
	mov.f64 	%fd213, %fd212;
	mov.u64 	%rd351, %rd350;
	@%p168 bra 	$L__BB7_113;
	setp.lt.s64 	%p169, %rd350, %rd89;
	min.s64 	%rd351, %rd350, %rd89;
	selp.f64 	%fd213, %fd212, %fd85, %p169;
$L__BB7_113:
	setp.lt.s32 	%p170, %r37, 193;
	mov.f64 	%fd214, %fd213;
	mov.u64 	%rd352, %rd351;
	@%p170 bra 	$L__BB7_117;
	ld.shared.f64 	%fd88, [_ZN6thrust24THRUST_300001_SM_1000_NS8cuda_cub4core6detail5shmemE+104];
	ld.shared.u64 	%rd92, [_ZN6thrust24THRUST_300001_SM_1000_NS8cuda_cub4core6detail5shmemE+112];
	setp.lt.f64 	%p171, %fd213, %fd88;
	mov.f64 	%fd214, %fd88;
	mov.u64 	%rd352, %rd92;
	@%p171 bra 	$L__BB7_117;
	setp.lt.f64 	%p172, %fd88, %fd213;
	mov.f64 	%fd214, %fd213;
	mov.u64 	%rd352, %rd351;
	@%p172 bra 	$L__BB7_117;
	setp.lt.s64 	%p173, %rd351, %rd92;
	min.s64 	%rd352, %rd351, %rd92;
	selp.f64 	%fd214, %fd213, %fd88, %p173;
$L__BB7_117:
	setp.lt.s32 	%p174, %r37, 225;
	mov.u64 	%rd386, %rd352;
	mov.f64 	%fd247, %fd214;
	@%p174 bra 	$L__BB7_209;
	ld.shared.f64 	%fd91, [_ZN6thrust24THRUST_300001_SM_1000_NS8cuda_cub4core6detail5shmemE+120];
	ld.shared.u64 	%rd95, [_ZN6thrust24THRUST_300001_SM_1000_NS8cuda_cub4core6detail5shmemE+128];
	setp.lt.f64 	%p175, %fd214, %fd91;
	mov.u64 	%rd386, %rd95;
	mov.f64 	%fd247, %fd91;
	@%p175 bra 	$L__BB7_209;
	setp.lt.f64 	%p176, %fd91, %fd214;
	mov.u64 	%rd386, %rd352;
	mov.f64 	%fd247, %fd214;
	@%p176 bra 	$L__BB7_209;
	setp.lt.s64 	%p177, %rd352, %rd95;
	min.s64 	%rd386, %rd352, %rd95;
	selp.f64 	%fd247, %fd214, %fd91, %p177;
	bra.uni 	$L__BB7_209;
$L__BB7_121:
	mov.u32 	%r16, %tid.x;
	mul.wide.u32 	%rd208, %r16, 16;
	add.s64 	%rd189, %rd186, %rd208;
	// begin inline asm
	ld.global.nc.u64 %rd188, [%rd189];
	// end inline asm
	add.s64 	%rd191, %rd189, 8;
	// begin inline asm
	ld.global.nc.u64 %rd190, [%rd191];
	// end inline asm
	mov.b64 	%fd93, %rd188;
	add.s64 	%rd193, %rd189, 4096;
	// begin inline asm
	ld.global.nc.u64 %rd192, [%rd193];
	// end inline asm
	add.s64 	%rd195, %rd189, 4104;
	// begin inline asm
	ld.global.nc.u64 %rd353, [%rd195];
	// end inline asm
	mov.b64 	%fd215, %rd192;
	add.s64 	%rd197, %rd189, 8192;
	// begin inline asm
	ld.global.nc.u64 %rd196, [%rd197];
	// end inline asm
	add.s64 	%rd199, %rd189, 8200;
	// begin inline asm
	ld.global.nc.u64 %rd354, [%rd199];
	// end inline asm
	mov.b64 	%fd216, %rd196;
	add.s64 	%rd201, %rd189, 12288;
	// begin inline asm
	ld.global.nc.u64 %rd200, [%rd201];
	// end inline asm
	add.s64 	%rd203, %rd189, 12296;
	// begin inline asm
	ld.global.nc.u64 %rd355, [%rd203];
	// end inline asm
	mov.b64 	%fd217, %rd200;
	add.s64 	%rd205, %rd189, 16384;
	// begin inline asm
	ld.global.nc.u64 %rd204, [%rd205];
	// end inline asm
	add.s64 	%rd207, %rd189, 16392;
	// begin inline asm
	ld.global.nc.u64 %rd373, [%rd207];
	// end inline asm
	mov.b64 	%fd234, %rd204;
	setp.lt.f64 	%p3, %fd93, %fd215;
	@%p3 bra 	$L__BB7_123;
	setp.lt.f64 	%p4, %fd215, %fd93;
	setp.lt.s64 	%p5, %rd190, %rd353;
	or.pred  	%p6, %p4, %p5;
	selp.b64 	%rd353, %rd190, %rd353, %p6;
	selp.f64 	%fd215, %fd93, %fd215, %p6;
$L__BB7_123:
	setp.lt.f64 	%p7, %fd215, %fd216;
	@%p7 bra 	$L__BB7_125;
	setp.gt.f64 	%p8, %fd215, %fd216;
	setp.lt.s64 	%p9, %rd353, %rd354;
	or.pred  	%p10, %p8, %p9;
	selp.b64 	%rd354, %rd353, %rd354, %p10;
	selp.f64 	%fd216, %fd215, %fd216, %p10;
$L__BB7_125:
	setp.lt.f64 	%p11, %fd216, %fd217;
	@%p11 bra 	$L__BB7_127;
	setp.gt.f64 	%p12, %fd216, %fd217;
	setp.lt.s64 	%p13, %rd354, %rd355;
	or.pred  	%p14, %p12, %p13;
	selp.b64 	%rd355, %rd354, %rd355, %p14;
	selp.f64 	%fd217, %fd216, %fd217, %p14;
$L__BB7_127:
	setp.lt.f64 	%p15, %fd217, %fd234;
	@%p15 bra 	$L__BB7_129;
	setp.gt.f64 	%p16, %fd217, %fd234;
	setp.lt.s64 	%p17, %rd355, %rd373;
	or.pred  	%p18, %p16, %p17;
	selp.b64 	%rd373, %rd355, %rd373, %p18;
	selp.f64 	%fd234, %fd217, %fd234, %p18;
$L__BB7_129:
	setp.lt.u32 	%p19, %r37, 2560;
	mov.b32 	%r383, 1280;
	@%p19 bra 	$L__BB7_142;
	mov.b32 	%r382, 1280;
	mov.f64 	%fd219, %fd234;
	mov.u64 	%rd357, %rd373;
$L__BB7_131:
	add.s32 	%r40, %r382, %r16;
	mul.wide.u32 	%rd229, %r40, 16;
	add.s64 	%rd210, %rd186, %rd229;
	// begin inline asm
	ld.global.nc.u64 %rd209, [%rd210];
	// end inline asm
	add.s64 	%rd212, %rd210, 8;
	// begin inline asm
	ld.global.nc.u64 %rd358, [%rd212];
	// end inline asm
	mov.b64 	%fd220, %rd209;
	add.s64 	%rd214, %rd210, 4096;
	// begin inline asm
	ld.global.nc.u64 %rd213, [%rd214];
	// end inline asm
	add.s64 	%rd216, %rd210, 4104;
	// begin inline asm
	ld.global.nc.u64 %rd359, [%rd216];
	// end inline asm
	mov.b64 	%fd221, %rd213;
	add.s64 	%rd218, %rd210, 8192;
	// begin inline asm
	ld.global.nc.u64 %rd217, [%rd218];
	// end inline asm
	add.s64 	%rd220, %rd210, 8200;
	// begin inline asm
	ld.global.nc.u64 %rd360, [%rd220];
	// end inline asm
	mov.b64 	%fd222, %rd217;
	add.s64 	%rd222, %rd210, 12288;
	// begin inline asm
	ld.global.nc.u64 %rd221, [%rd222];
	// end inline asm
	add.s64 	%rd224, %rd210, 12296;
	// begin inline asm
	ld.global.nc.u64 %rd361, [%rd224];
	// end inline asm
	mov.b64 	%fd223, %rd221;
	add.s64 	%rd226, %rd210, 16384;
	// begin inline asm
	ld.global.nc.u64 %rd225, [%rd226];
	// end inline asm
	add.s64 	%rd228, %rd210, 16392;
	// begin inline asm
	ld.global.nc.u64 %rd373, [%rd228];
	// end inline asm
	mov.b64 	%fd234, %rd225;
	setp.lt.f64 	%p20, %fd219, %fd220;
	@%p20 bra 	$L__BB7_133;
	setp.gt.f64 	%p21, %fd219, %fd220;
	setp.lt.s64 	%p22, %rd357, %rd358;
	or.pred  	%p23, %p21, %p22;
	selp.b64 	%rd358, %rd357, %rd358, %p23;
	selp.f64 	%fd220, %fd219, %fd220, %p23;
$L__BB7_133:
	setp.lt.f64 	%p24, %fd220, %fd221;
	@%p24 bra 	$L__BB7_135;
	setp.gt.f64 	%p25, %fd220, %fd221;
	setp.lt.s64 	%p26, %rd358, %rd359;
	or.pred  	%p27, %p25, %p26;
	selp.b64 	%rd359, %rd358, %rd359, %p27;
	selp.f64 	%fd221, %fd220, %fd221, %p27;
$L__BB7_135:
	setp.lt.f64 	%p28, %fd221, %fd222;
	@%p28 bra 	$L__BB7_137;
	setp.gt.f64 	%p29, %fd221, %fd222;
	setp.lt.s64 	%p30, %rd359, %rd360;
	or.pred  	%p31, %p29, %p30;
	selp.b64 	%rd360, %rd359, %rd360, %p31;
	selp.f64 	%fd222, %fd221, %fd222, %p31;
$L__BB7_137:
	setp.lt.f64 	%p32, %fd222, %fd223;
	@%p32 bra 	$L__BB7_139;
	setp.gt.f64 	%p33, %fd222, %fd223;
	setp.lt.s64 	%p34, %rd360, %rd361;
	or.pred  	%p35, %p33, %p34;
	selp.b64 	%rd361, %rd360, %rd361, %p35;
	selp.f64 	%fd223, %fd222, %fd223, %p35;
$L__BB7_139:
	setp.lt.f64 	%p36, %fd223, %fd234;
	@%p36 bra 	$L__BB7_141;
	setp.gt.f64 	%p37, %fd223, %fd234;
	setp.lt.s64 	%p38, %rd361, %rd373;
	or.pred  	%p39, %p37, %p38;
	selp.b64 	%rd373, %rd361, %rd373, %p39;
	selp.f64 	%fd234, %fd223, %fd234, %p39;
$L__BB7_141:
	add.s32 	%r383, %r382, 1280;
	add.s32 	%r41, %r382, 2560;
	setp.le.s32 	%p40, %r41, %r37;
	mov.u32 	%r382, %r383;
	mov.f64 	%fd219, %fd234;
	mov.u64 	%rd357, %rd373;
	@%p40 bra 	$L__BB7_131;
$L__BB7_142:
	setp.le.s32 	%p41, %r37, %r383;
	@%p41 bra 	$L__BB7_165;
	sub.s32 	%r20, %r37, %r383;
	setp.ge.s32 	%p42, %r16, %r20;
	@%p42 bra 	$L__BB7_165;
	not.b32 	%r42, %r16;
	add.s32 	%r43, %r37, %r42;
	sub.s32 	%r21, %r43, %r383;
	and.b32  	%r44, %r21, 768;
	setp.eq.s32 	%p43, %r44, 768;
	mov.u32 	%r387, %r16;
	@%p43 bra 	$L__BB7_150;
	add.s32 	%r385, %r16, %r383;
	shr.u32 	%r45, %r21, 8;
	add.s32 	%r46, %r45, 1;
	and.b32  	%r47, %r46, 3;
	neg.s32 	%r384, %r47;
	mov.u32 	%r387, %r16;
$L__BB7_146:
	.pragma "nounroll";
	mov.u64 	%rd127, %rd373;
	mov.f64 	%fd123, %fd234;
	mul.wide.u32 	%rd235, %r385, 16;
	add.s64 	%rd232, %rd186, %rd235;
	// begin inline asm
	ld.global.nc.u64 %rd231, [%rd232];
	// end inline asm
	add.s64 	%rd234, %rd232, 8;
	// begin inline asm
	ld.global.nc.u64 %rd233, [%rd234];
	// end inline asm
	mov.b64 	%fd124, %rd231;
	setp.lt.f64 	%p44, %fd123, %fd124;
	mov.f64 	%fd234, %fd124;
	mov.u64 	%rd373, %rd233;
	@%p44 bra 	$L__BB7_149;
	setp.gt.f64 	%p45, %fd123, %fd124;
	mov.f64 	%fd234, %fd123;
	mov.u64 	%rd373, %rd127;
	@%p45 bra 	$L__BB7_149;
	setp.lt.s64 	%p46, %rd127, %rd233;
	selp.f64 	%fd234, %fd123, %fd124, %p46;
	min.s64 	%rd373, %rd127, %rd233;
$L__BB7_149:
	add.s32 	%r387, %r387, 256;
	add.s32 	%r385, %r385, 256;
	add.s32 	%r384, %r384, 1;
	setp.ne.s32 	%p47, %r384, 0;
	@%p47 bra 	$L__BB7_146;
$L__BB7_150:
	setp.lt.u32 	%p48, %r21, 768;
	@%p48 bra 	$L__BB7_165;
	cvt.u64.u32 	%rd236, %r387;
	cvt.u64.u32 	%rd237, %r383;
	add.s64 	%rd238, %rd236, %rd237;
	shl.b64 	%rd239, %rd238, 4;
	add.s64 	%rd240, %rd239, %rd186;
	add.s64 	%rd368, %rd240, 12296;
	add.s32 	%r388, %r387, %r383;
$L__BB7_152:
	mul.wide.u32 	%rd245, %r388, 16;
	add.s64 	%rd242, %rd186, %rd245;
	// begin inline asm
	ld.global.nc.u64 %rd241, [%rd242];
	// end inline asm
	add.s64 	%rd244, %rd242, 8;
	// begin inline asm
	ld.global.nc.u64 %rd243, [%rd244];
	// end inline asm
	mov.b64 	%fd130, %rd241;
	setp.lt.f64 	%p49, %fd234, %fd130;
	mov.f64 	%fd231, %fd130;
	mov.u64 	%rd370, %rd243;
	@%p49 bra 	$L__BB7_155;
	setp.gt.f64 	%p50, %fd234, %fd130;
	mov.f64 	%fd231, %fd234;
	mov.u64 	%rd370, %rd373;
	@%p50 bra 	$L__BB7_155;
	setp.lt.s64 	%p51, %rd373, %rd243;
	selp.f64 	%fd231, %fd234, %fd130, %p51;
	min.s64 	%rd370, %rd373, %rd243;
$L__BB7_155:
	add.s64 	%rd247, %rd368, -8200;
	// begin inline asm
	ld.global.nc.u64 %rd246, [%rd247];
	// end inline asm
	add.s64 	%rd249, %rd368, -8192;
	// begin inline asm
	ld.global.nc.u64 %rd248, [%rd249];
	// end inline asm
	mov.b64 	%fd133, %rd246;
	setp.lt.f64 	%p52, %fd231, %fd133;
	mov.f64 	%fd232, %fd133;
	mov.u64 	%rd371, %rd248;
	@%p52 bra 	$L__BB7_158;
	setp.gt.f64 	%p53, %fd231, %fd133;
	mov.f64 	%fd232, %fd231;
	mov.u64 	%rd371, %rd370;
	@%p53 bra 	$L__BB7_158;
	setp.lt.s64 	%p54, %rd370, %rd248;
	selp.f64 	%fd232, %fd231, %fd133, %p54;
	min.s64 	%rd371, %rd370, %rd248;
$L__BB7_158:
	add.s64 	%rd251, %rd368, -4104;
	// begin inline asm
	ld.global.nc.u64 %rd250, [%rd251];
	// end inline asm
	add.s64 	%rd253, %rd368, -4096;
	// begin inline asm
	ld.global.nc.u64 %rd252, [%rd253];
	// end inline asm
	mov.b64 	%fd136, %rd250;
	setp.lt.f64 	%p55, %fd232, %fd136;
	mov.f64 	%fd233, %fd136;
	mov.u64 	%rd372, %rd252;
	@%p55 bra 	$L__BB7_161;
	setp.gt.f64 	%p56, %fd232, %fd136;
	mov.f64 	%fd233, %fd232;
	mov.u64 	%rd372, %rd371;
	@%p56 bra 	$L__BB7_161;
	setp.lt.s64 	%p57, %rd371, %rd252;
	selp.f64 	%fd233, %fd232, %fd136, %p57;
	min.s64 	%rd372, %rd371, %rd252;
$L__BB7_161:
	add.s64 	%rd255, %rd368, -8;
	// begin inline asm
	ld.global.nc.u64 %rd254, [%rd255];
	// end inline asm
	// begin inline asm
	ld.global.nc.u64 %rd256, [%rd368];
	// end inline asm
	mov.b64 	%fd139, %rd254;
	setp.lt.f64 	%p58, %fd233, %fd139;
	mov.f64 	%fd234, %fd139;
	mov.u64 	%rd373, %rd256;
	@%p58 bra 	$L__BB7_164;
	setp.gt.f64 	%p59, %fd233, %fd139;
	mov.f64 	%fd234, %fd233;
	mov.u64 	%rd373, %rd372;
	@%p59 bra 	$L__BB7_164;
	setp.lt.s64 	%p60, %rd372, %rd256;
	selp.f64 	%fd234, %fd233, %fd139, %p60;
	min.s64 	%rd373, %rd372, %rd256;
$L__BB7_164:
	add.s32 	%r387, %r387, 1024;
	add.s64 	%rd368, %rd368, 16384;
	add.s32 	%r388, %r388, 1024;
	setp.lt.s32 	%p61, %r387, %r20;
	@%p61 bra 	$L__BB7_152;
$L__BB7_165:
	// begin inline asm
	mov.u32 %r48, %laneid;
	// end inline asm
	mov.b64 	%rd258, %fd234;
	mov.b64 	{%r50, %r55}, %rd258;
	mov.b32 	%r66, 1;
	mov.b32 	%r67, 31;
	mov.b32 	%r68, -1;
	// begin inline asm
	shfl.sync.down.b32 %r49, %r50, %r66, %r67, %r68;
	// end inline asm
	// begin inline asm
	shfl.sync.down.b32 %r54, %r55, %r66, %r67, %r68;
	// end inline asm
	mov.b64 	%rd259, {%r49, %r54};
	mov.b64 	%fd143, %rd259;
	mov.b64 	{%r60, %r65}, %rd373;
	// begin inline asm
	shfl.sync.down.b32 %r59, %r60, %r66, %r67, %r68;
	// end inline asm
	// begin inline asm
	shfl.sync.down.b32 %r64, %r65, %r66, %r67, %r68;
	// end inline asm
	mov.b64 	%rd150, {%r59, %r64};
	setp.gt.s32 	%p62, %r48, 30;
	mov.f64 	%fd236, %fd234;
	mov.u64 	%rd375, %rd373;
	@%p62 bra 	$L__BB7_169;
	setp.lt.f64 	%p63, %fd234, %fd143;
	mov.f64 	%fd236, %fd143;
	mov.u64 	%rd375, %rd150;
	@%p63 bra 	$L__BB7_169;
	setp.gt.f64 	%p64, %fd234, %fd143;
	mov.f64 	%fd236, %fd234;
	mov.u64 	%rd375, %rd373;
	@%p64 bra 	$L__BB7_169;
	setp.lt.s64 	%p65, %rd373, %rd150;
	selp.f64 	%fd236, %fd234, %fd143, %p65;
	min.s64 	%rd375, %rd373, %rd150;
$L__BB7_169:
	mov.b64 	%rd260, %fd236;
	mov.b64 	{%r70, %r75}, %rd260;
	mov.b32 	%r86, 2;
	mov.b32 	%r87, 31;
	mov.b32 	%r88, -1;
	// begin inline asm
	shfl.sync.down.b32 %r69, %r70, %r86, %r87, %r88;
	// end inline asm
	// begin inline asm
	shfl.sync.down.b32 %r74, %r75, %r86, %r87, %r88;
	// end inline asm
	mov.b64 	%rd261, {%r69, %r74};
	mov.b64 	%fd146, %rd261;
	mov.b64 	{%r80, %r85}, %rd375;
	// begin inline asm
	shfl.sync.down.b32 %r79, %r80, %r86, %r87, %r88;
	// end inline asm
	// begin inline asm
	shfl.sync.down.b32 %r84, %r85, %r86, %r87, %r88;
	// end inline asm
	mov.b64 	%rd153, {%r79, %r84};
	setp.gt.s32 	%p66, %r48, 29;
	mov.f64 	%fd237, %fd236;
	mov.u64 	%rd376, %rd375;
	@%p66 bra 	$L__BB7_173;
	setp.lt.f64 	%p67, %fd236, %fd146;
	mov.f64 	%fd237, %fd146;
	mov.u64 	%rd376, %rd153;
	@%p67 bra 	$L__BB7_173;
	setp.gt.f64 	%p68, %fd236, %fd146;
	mov.f64 	%fd237, %fd236;
	mov.u64 	%rd376, %rd375;
	@%p68 bra 	$L__BB7_173;
	setp.lt.s64 	%p69, %rd375, %rd153;
	selp.f64 	%fd237, %fd236, %fd146, %p69;
	min.s64 	%rd376, %rd375, %rd153;
$L__BB7_173:
	mov.b64 	%rd262, %fd237;
	mov.b64 	{%r90, %r95}, %rd262;
	mov.b32 	%r106, 4;
	mov.b32 	%r107, 31;
	mov.b32 	%r108, -1;
	// begin inline asm
	shfl.sync.down.b32 %r89, %r90, %r106, %r107, %r108;
	// end inline asm
	// begin inline asm
	shfl.sync.down.b32 %r94, %r95, %r106, %r107, %r108;
	// end inline asm
	mov.b64 	%rd263, {%r89, %r94};
	mov.b64 	%fd149, %rd263;
	mov.b64 	{%r100, %r105}, %rd376;
	// begin inline asm
	shfl.sync.down.b32 %r99, %r100, %r106, %r107, %r108;
	// end inline asm
	// begin inline asm
	shfl.sync.down.b32 %r104, %r105, %r106, %r107, %r108;
	// end inline asm
	mov.b64 	%rd156, {%r99, %r104};
	setp.gt.s32 	%p70, %r48, 27;
	mov.f64 	%fd238, %fd237;
	mov.u64 	%rd377, %rd376;
	@%p70 bra 	$L__BB7_177;
	setp.lt.f64 	%p71, %fd237, %fd149;
	mov.f64 	%fd238, %fd149;
	mov.u64 	%rd377, %rd156;
	@%p71 bra 	$L__BB7_177;
	setp.gt.f64 	%p72, %fd237, %fd149;
	mov.f64 	%fd238, %fd237;
	mov.u64 	%rd377, %rd376;
	@%p72 bra 	$L__BB7_177;
	setp.lt.s64 	%p73, %rd376, %rd156;
	selp.f64 	%fd238, %fd237, %fd149, %p73;
	min.s64 	%rd377, %rd376, %rd156;
$L__BB7_177:
	mov.b64 	%rd264, %fd238;
	mov.b64 	{%r110, %r115}, %rd264;
	mov.b32 	%r126, 8;
	mov.b32 	%r127, 31;
	mov.b32 	%r128, -1;
	// begin inline asm
	shfl.sync.down.b32 %r109, %r110, %r126, %r127, %r128;
	// end inline asm
	// begin inline asm
	shfl.sync.down.b32 %r114, %r115, %r126, %r127, %r128;
	// end inline asm
	mov.b64 	%rd265, {%r109, %r114};
	mov.b64 	%fd152, %rd265;
	mov.b64 	{%r120, %r125}, %rd377;
	// begin inline asm
	shfl.sync.down.b32 %r119, %r120, %r126, %r127, %r128;
	// end inline asm
	// begin inline asm
	shfl.sync.down.b32 %r124, %r125, %r126, %r127, %r128;
	// end inline asm
	mov.b64 	%rd159, {%r119, %r124};
	setp.gt.s32 	%p74, %r48, 23;
	mov.f64 	%fd239, %fd238;
	mov.u64 	%rd378, %rd377;
	@%p74 bra 	$L__BB7_181;
	setp.lt.f64 	%p75, %fd238, %fd152;
	mov.f64 	%fd239, %fd152;
	mov.u64 	%rd378, %rd159;
	@%p75 bra 	$L__BB7_181;
	setp.gt.f64 	%p76, %fd238, %fd152;
	mov.f64 	%fd239, %fd238;
	mov.u64 	%rd378, %rd377;
	@%p76 bra 	$L__BB7_181;
	setp.lt.s64 	%p77, %rd377, %rd159;
	selp.f64 	%fd239, %fd238, %fd152, %p77;
	min.s64 	%rd378, %rd377, %rd159;
$L__BB7_181:
	mov.b64 	%rd266, %fd239;
	mov.b64 	{%r130, %r135}, %rd266;
	mov.b32 	%r146, 16;
	mov.b32 	%r147, 31;
	mov.b32 	%r148, -1;
	// begin inline asm
	shfl.sync.down.b32 %r129, %r130, %r146, %r147, %r148;
	// end inline asm
	// begin inline asm
	shfl.sync.down.b32 %r134, %r135, %r146, %r147, %r148;
	// end inline asm
	mov.b64 	%rd267, {%r129, %r134};
	mov.b64 	%fd155, %rd267;
	mov.b64 	{%r140, %r145}, %rd378;
	// begin inline asm
	shfl.sync.down.b32 %r139, %r140, %r146, %r147, %r148;
	// end inline asm
	// begin inline asm
	shfl.sync.down.b32 %r144, %r145, %r146, %r147, %r148;
	// end inline asm
	mov.b64 	%rd162, {%r139, %r144};
	setp.gt.s32 	%p78, %r48, 15;
	mov.f64 	%fd247, %fd239;
	mov.u64 	%rd386, %rd378;
	@%p78 bra 	$L__BB7_185;
	setp.lt.f64 	%p79, %fd239, %fd155;
	mov.f64 	%fd247, %fd155;
	mov.u64 	%rd386, %rd162;
	@%p79 bra 	$L__BB7_185;
	setp.gt.f64 	%p80, %fd239, %fd155;
	mov.f64 	%fd247, %fd239;
	mov.u64 	%rd386, %rd378;
	@%p80 bra 	$L__BB7_185;
	setp.lt.s64 	%p81, %rd378, %rd162;
	selp.f64 	%fd247, %fd239, %fd155, %p81;
	min.s64 	%rd386, %rd378, %rd162;
$L__BB7_185:
	setp.ne.s32 	%p82, %r48, 0;
	@%p82 bra 	$L__BB7_187;
	shr.u32 	%r149, %r16, 1;
	and.b32  	%r150, %r149, 496;
	mov.u32 	%r151, _ZN6thrust24THRUST_300001_SM_1000_NS8cuda_cub4core6detail5shmemE;
	add.s32 	%r152, %r151, %r150;
	st.shared.f64 	[%r152+8], %fd247;
	st.shared.u64 	[%r152+16], %rd386;
$L__BB7_187:
	bar.sync 	0;
	setp.ne.s32 	%p83, %r16, 0;
	@%p83 bra 	$L__BB7_209;
	ld.shared.f64 	%fd158, [_ZN6thrust24THRUST_300001_SM_1000_NS8cuda_cub4core6detail5shmemE+24];
	ld.shared.u64 	%rd165, [_ZN6thrust24THRUST_300001_SM_1000_NS8cuda_cub4core6detail5shmemE+32];
	setp.lt.f64 	%p84, %fd247, %fd158;
	mov.f64 	%fd241, %fd158;
	mov.u64 	%rd380, %rd165;
	@%p84 bra 	$L__BB7_191;
	setp.lt.f64 	%p85, %fd158, %fd247;
	mov.f64 	%fd241, %fd247;
	mov.u64 	%rd380, %rd386;
	@%p85 bra 	$L__BB7_191;
	setp.lt.s64 	%p86, %rd386, %rd165;
	selp.f64 	%fd241, %fd247, %fd158, %p86;
	min.s64 	%rd380, %rd386, %rd165;
$L__BB7_191:
	ld.shared.f64 	%fd161, [_ZN6thrust24THRUST_300001_SM_1000_NS8cuda_cub4core6detail5shmemE+40];
	ld.shared.u64 	%rd168, [_ZN6thrust24THRUST_300001_SM_1000_NS8cuda_cub4core6detail5shmemE+48];
	setp.lt.f64 	%p87, %fd241, %fd161;
	mov.f64 	%fd242, %fd161;
	mov.u64 	%rd381, %rd168;
	@%p87 bra 	$L__BB7_194;
	setp.lt.f64 	%p88, %fd161, %fd241;
	mov.f64 	%fd242, %fd241;
	mov.u64 	%rd381, %rd380;
	@%p88 bra 	$L__BB7_194;
	setp.lt.s64 	%p89, %rd380, %rd168;
	selp.f64 	%fd242, %fd241, %fd161, %p89;
	min.s64 	%rd381, %rd380, %rd168;
$L__BB7_194:
	ld.shared.f64 	%fd164, [_ZN6thrust24THRUST_300001_SM_1000_NS8cuda_cub4core6detail5shmemE+56];
	ld.shared.u64 	%rd171, [_ZN6thrust24THRUST_300001_SM_1000_NS8cuda_cub4core6detail5shmemE+64];
	setp.lt.f64 	%p90, %fd242, %fd164;
	mov.f64 	%fd243, %fd164;
	mov.u64 	%rd382, %rd171;
	@%p90 bra 	$L__BB7_197;
	setp.lt.f64 	%p91, %fd164, %fd242;
	mov.f64 	%fd243, %fd242;
	mov.u64 	%rd382, %rd381;
	@%p91 bra 	$L__BB7_197;
	setp.lt.s64 	%p92, %rd381, %rd171;
	selp.f64 	%fd243, %fd242, %fd164, %p92;
	min.s64 	%rd382, %rd381, %rd171;
$L__BB7_197:
	ld.shared.f64 	%fd167, [_ZN6thrust24THRUST_300001_SM_1000_NS8cuda_cub4core6detail5shmemE+72];
	ld.shared.u64 	%rd174, [_ZN6thrust24THRUST_300001_SM_1000_NS8cuda_cub4core6detail5shmemE+80];
	setp.lt.f64 	%p93, %fd243, %fd167;
	mov.f64 	%fd244, %fd167;
	mov.u64 	%rd383, %rd174;
	@%p93 bra 	$L__BB7_200;
	setp.lt.f64 	%p94, %fd167, %fd243;
	mov.f64 	%fd244, %fd243;
	mov.u64 	%rd383, %rd382;
	@%p94 bra 	$L__BB7_200;
	setp.lt.s64 	%p95, %rd382, %rd174;
	selp.f64 	%fd244, %fd243, %fd167, %p95;
	min.s64 	%rd383, %rd382, %rd174;
$L__BB7_200:
	ld.shared.f64 	%fd170, [_ZN6thrust24THRUST_300001_SM_1000_NS8cuda_cub4core6detail5shmemE+88];
	ld.shared.u64 	%rd177, [_ZN6thrust24THRUST_300001_SM_1000_NS8cuda_cub4core6detail5shmemE+96];
	setp.lt.f64 	%p96, %fd244, %fd170;
	mov.f64 	%fd245, %fd170;
	mov.u64 	%rd384, %rd177;
	@%p96 bra 	$L__BB7_203;
	setp.lt.f64 	%p97, %fd170, %fd244;
	mov.f64 	%fd245, %fd244;
	mov.u64 	%rd384, %rd383;
	@%p97 bra 	$L__BB7_203;
	setp.lt.s64 	%p98, %rd383, %rd177;
	selp.f64 	%fd245, %fd244, %fd170, %p98;
	min.s64 	%rd384, %rd383, %rd177;
$L__BB7_203:
	ld.shared.f64 	%fd173, [_ZN6thrust24THRUST_300001_SM_1000_NS8cuda_cub4core6detail5shmemE+104];
	ld.shared.u64 	%rd180, [_ZN6thrust24THRUST_300001_SM_1000_NS8cuda_cub4core6detail5shmemE+112];
	setp.lt.f64 	%p99, %fd245, %fd173;
	mov.f64 	%fd246, %fd173;
	mov.u64 	%rd385, %rd180;
	@%p99 bra 	$L__BB7_206;
	setp.lt.f64 	%p100, %fd173, %fd245;
	mov.f64 	%fd246, %fd245;
	mov.u64 	%rd385, %rd384;
	@%p100 bra 	$L__BB7_206;
	setp.lt.s64 	%p101, %rd384, %rd180;
	selp.f64 	%fd246, %fd245, %fd173, %p101;
	min.s64 	%rd385, %rd384, %rd180;
$L__BB7_206:
	ld.shared.f64 	%fd176, [_ZN6thrust24THRUST_300001_SM_1000_NS8cuda_cub4core6detail5shmemE+120];
	ld.shared.u64 	%rd183, [_ZN6thrust24THRUST_300001_SM_1000_NS8cuda_cub4core6detail5shmemE+128];
	setp.lt.f64 	%p102, %fd246, %fd176;
	mov.u64 	%rd386, %rd183;
	mov.f64 	%fd247, %fd176;
	@%p102 bra 	$L__BB7_209;
	setp.lt.f64 	%p103, %fd176, %fd246;
	mov.u64 	%rd386, %rd385;
	mov.f64 	%fd247, %fd246;
	@%p103 bra 	$L__BB7_209;
	setp.lt.s64 	%p104, %rd385, %rd183;
	selp.f64 	%fd247, %fd246, %fd176, %p104;
	min.s64 	%rd386, %rd385, %rd183;
$L__BB7_209:
	mov.u32 	%r376, %tid.x;
	setp.ne.s32 	%p221, %r376, 0;
	@%p221 bra 	$L__BB7_211;
	ld.param.u64 	%rd318, [_ZN6thrust24THRUST_300001_SM_1000_NS8cuda_cub4core6detail13_kernel_agentINS1_8__reduce11ReduceAgentIPN4cuda3std3__45tupleIJdlEEESC_SB_iNS1_9__extrema9arg_max_fIdl10ComparatorEEEEJSC_SC_iSG_EEEvDpT0__param_1];
	cvta.to.global.u64 	%rd317, %rd318;
	st.global.f64 	[%rd317], %fd247;
	st.global.u64 	[%rd317+8], %rd386;
$L__BB7_211:
	ret;

}
	// .globl	_ZN6thrust24THRUST_300001_SM_1000_NS8cuda_cub4core6detail13_kernel_agentINS1_8__reduce11ReduceAgentINS0_12zip_iteratorIN4cuda3std3__45tupleIJNS0_10device_ptrIdEENS0_17counting_iteratorIlNS0_11use_defaultESF_SF_EEEEEEEPNSB_IJdlEEESJ_lNS1_9__extrema9arg_max_fIdl10ComparatorEEEEJSI_SK_lSO_EEEvDpT0_
.visible .entry _ZN6thrust24THRUST_300001_SM_1000_NS8cuda_cub4core6detail13_kernel_agentINS1_8__reduce11ReduceAgentINS0_12zip_iteratorIN4cuda3std3__45tupleIJNS0_10device_ptrIdEENS0_17counting_iteratorIlNS0_11use_defaultESF_SF_EEEEEEEPNSB_IJdlEEESJ_lNS1_9__extrema9arg_max_fIdl10ComparatorEEEEJSI_SK_lSO_EEEvDpT0_(
	.param .align 8 .b8 _ZN6thrust24THRUST_300001_SM_1000_NS8cuda_cub4core6detail13_kernel_agentINS1_8__reduce11ReduceAgentINS0_12zip_iteratorIN4cuda3std3__45tupleIJNS0_10device_ptrIdEENS0_17counting_iteratorIlNS0_11use_defaultESF_SF_EEEEEEEPNSB_IJdlEEESJ_lNS1_9__extrema9arg_max_fIdl10ComparatorEEEEJSI_SK_lSO_EEEvDpT0__param_0[16],
	.param .u64 .ptr .align 1 _ZN6thrust24THRUST_300001_SM_1000_NS8cuda_cub4core6detail13_kernel_agentINS1_8__reduce11ReduceAgentINS0_12zip_iteratorIN4cuda3std3__45tupleIJNS0_10device_ptrIdEENS0_17counting_iteratorIlNS0_11use_defaultESF_SF_EEEEEEEPNSB_IJdlEEESJ_lNS1_9__extrema9arg_max_fIdl10ComparatorEEEEJSI_SK_lSO_EEEvDpT0__param_1,
	.param .u64 _ZN6thrust24THRUST_300001_SM_1000_NS8cuda_cub4core6detail13_kernel_agentINS1_8__reduce11ReduceAgentINS0_12zip_iteratorIN4cuda3std3__45tupleIJNS0_10device_ptrIdEENS0_17counting_iteratorIlNS0_11use_defaultESF_SF_EEEEEEEPNSB_IJdlEEESJ_lNS1_9__extrema9arg_max_fIdl10ComparatorEEEEJSI_SK_lSO_EEEvDpT0__param_2,
	.param .align 1 .b8 _ZN6thrust24THRUST_300001_SM_1000_NS8cuda_cub4core6detail13_kernel_agentINS1_8__reduce11ReduceAgentINS0_12zip_iteratorIN4cuda3std3__45tupleIJNS0_10device_ptrIdEENS0_17counting_iteratorIlNS0_11use_defaultESF_SF_EEEEEEEPNSB_IJdlEEESJ_lNS1_9__extrema9arg_max_fIdl10ComparatorEEEEJSI_SK_lSO_EEEvDpT0__param_3[1]
)
.maxntid 256
{
	.reg .pred 	%p<213>;
	.reg .b32 	%r<391>;
	.reg .b64 	%rd<358>;
	.reg .b64 	%fd<242>;

	ld.param.u64 	%rd194, [_ZN6thrust24THRUST_300001_SM_1000_NS8cuda_cub4core6detail13_kernel_agentINS1_8__reduce11ReduceAgentINS0_12zip_iteratorIN4cuda3std3__45tupleIJNS0_10device_ptrIdEENS0_17counting_iteratorIlNS0_11use_defaultESF_SF_EEEEEEEPNSB_IJdlEEESJ_lNS1_9__extrema9arg_max_fIdl10ComparatorEEEEJSI_SK_lSO_EEEvDpT0__param_0+8];
	ld.param.u64 	%rd193, [_ZN6thrust24THRUST_300001_SM_1000_NS8cuda_cub4core6detail13_kernel_agentINS1_8__reduce11ReduceAgentINS0_12zip_iteratorIN4cuda3std3__45tupleIJNS0_10device_ptrIdEENS0_17counting_iteratorIlNS0_11use_defaultESF_SF_EEEEEEEPNSB_IJdlEEESJ_lNS1_9__extrema9arg_max_fIdl10ComparatorEEEEJSI_SK_lSO_EEEvDpT0__param_0];
	ld.param.u64 	%rd196, [_ZN6thrust24THRUST_300001_SM_1000_NS8cuda_cub4core6detail13_kernel_agentINS1_8__reduce11ReduceAgentINS0_12zip_iteratorIN4cuda3std3__45tupleIJNS0_10device_ptrIdEENS0_17counting_iteratorIlNS0_11use_defaultESF_SF_EEEEEEEPNSB_IJdlEEESJ_lNS1_9__extrema9arg_max_fIdl10ComparatorEEEEJSI_SK_lSO_EEEvDpT0__param_2];
	setp.eq.s64 	%p1, %rd196, 0;
	@%p1 bra 	$L__BB8_206;
	cvta.to.global.u64 	%rd1, %rd193;
	setp.gt.s64 	%p2, %rd196, 1279;
	@%p2 bra 	$L__BB8_122;
	cvt.u32.u64 	%r1, %rd196;
	mov.u32 	%r2, %tid.x;
	setp.ge.s32 	%p96, %r2, %r1;
	mov.f64 	%fd188, 0d0000000000000000;
	mov.b64 	%rd300, 0;
	mov.u32 	%r385, %r2;
	@%p96 bra 	$L__BB8_4;
	cvt.u64.u32 	%rd256, %r2;
	mul.wide.u32 	%rd257, %r2, 8;
	add.s64 	%rd258, %rd1, %rd257;
	add.s64 	%rd300, %rd194, %rd256;
	ld.global.f64 	%fd188, [%rd258];
	add.s32 	%r385, %r2, 256;
$L__BB8_4:
	setp.ge.s32 	%p97, %r385, %r1;
	@%p97 bra 	$L__BB8_26;
	not.b32 	%r154, %r385;
	add.s32 	%r5, %r154, %r1;
	and.b32  	%r155, %r5, 768;
	setp.eq.s32 	%p98, %r155, 768;
	@%p98 bra 	$L__BB8_11;
	cvt.u64.u32 	%rd260, %r385;
	add.s64 	%rd291, %rd194, %rd260;
	mul.wide.u32 	%rd261, %r385, 8;
	add.s64 	%rd290, %rd1, %rd261;
	shr.u32 	%r156, %r5, 8;
	add.s32 	%r157, %r156, 1;
	and.b32  	%r158, %r157, 3;
	neg.s32 	%r383, %r158;
$L__BB8_7:
	.pragma "nounroll";
	mov.u64 	%rd9, %rd300;
	mov.f64 	%fd3, %fd188;
	ld.global.f64 	%fd4, [%rd290];
	setp.lt.f64 	%p99, %fd3, %fd4;
	mov.u64 	%rd300, %rd291;
	mov.f64 	%fd188, %fd4;
	@%p99 bra 	$L__BB8_10;
	setp.lt.f64 	%p100, %fd4, %fd3;
	mov.u64 	%rd300, %rd9;
	mov.f64 	%fd188, %fd3;
	@%p100 bra 	$L__BB8_10;
	setp.lt.s64 	%p101, %rd9, %rd291;
	min.s64 	%rd300, %rd9, %rd291;
	selp.f64 	%fd188, %fd3, %fd4, %p101;
$L__BB8_10:
	add.s32 	%r385, %r385, 256;
	add.s64 	%rd291, %rd291, 256;
	add.s64 	%rd290, %rd290, 2048;
	add.s32 	%r383, %r383, 1;
	setp.ne.s32 	%p102, %r383, 0;
	@%p102 bra 	$L__BB8_7;
$L__BB8_11:
	setp.lt.u32 	%p103, %r5, 768;
	@%p103 bra 	$L__BB8_26;
	add.s32 	%r386, %r385, 512;
$L__BB8_13:
	mov.u32 	%r13, %r386;
	add.s32 	%r159, %r13, -512;
	cvt.s64.s32 	%rd262, %r159;
	mul.wide.s32 	%rd263, %r159, 8;
	add.s64 	%rd17, %rd1, %rd263;
	add.s64 	%rd18, %rd194, %rd262;
	ld.global.f64 	%fd10, [%rd17];
	setp.lt.f64 	%p104, %fd188, %fd10;
	mov.u64 	%rd297, %rd18;
	mov.f64 	%fd185, %fd10;
	@%p104 bra 	$L__BB8_16;
	setp.lt.f64 	%p105, %fd10, %fd188;
	mov.u64 	%rd297, %rd300;
	mov.f64 	%fd185, %fd188;
	@%p105 bra 	$L__BB8_16;
	setp.lt.s64 	%p106, %rd300, %rd18;
	min.s64 	%rd297, %rd300, %rd18;
	selp.f64 	%fd185, %fd188, %fd10, %p106;
$L__BB8_16:
	add.s32 	%r160, %r13, -256;
	cvt.s64.s32 	%rd264, %r160;
	add.s64 	%rd21, %rd194, %rd264;
	ld.global.f64 	%fd13, [%rd17+2048];
	setp.lt.f64 	%p107, %fd185, %fd13;
	mov.u64 	%rd298, %rd21;
	mov.f64 	%fd186, %fd13;
	@%p107 bra 	$L__BB8_19;
	setp.lt.f64 	%p108, %fd13, %fd185;
	mov.u64 	%rd298, %rd297;
	mov.f64 	%fd186, %fd185;
	@%p108 bra 	$L__BB8_19;
	setp.lt.s64 	%p109, %rd297, %rd21;
	min.s64 	%rd298, %rd297, %rd21;
	selp.f64 	%fd186, %fd185, %fd13, %p109;
$L__BB8_19:
	cvt.s64.s32 	%rd265, %r13;
	add.s64 	%rd24, %rd194, %rd265;
	ld.global.f64 	%fd16, [%rd17+4096];
	setp.lt.f64 	%p110, %fd186, %fd16;
	mov.u64 	%rd299, %rd24;
	mov.f64 	%fd187, %fd16;
	@%p110 bra 	$L__BB8_22;
	setp.lt.f64 	%p111, %fd16, %fd186;
	mov.u64 	%rd299, %rd298;
	mov.f64 	%fd187, %fd186;
	@%p111 bra 	$L__BB8_22;
	setp.lt.s64 	%p112, %rd298, %rd24;
	min.s64 	%rd299, %rd298, %rd24;
	selp.f64 	%fd187, %fd186, %fd16, %p112;
$L__BB8_22:
	add.s32 	%r161, %r13, 256;
	cvt.s64.s32 	%rd266, %r161;
	add.s64 	%rd27, %rd194, %rd266;
	ld.global.f64 	%fd19, [%rd17+6144];
	setp.lt.f64 	%p113, %fd187, %fd19;
	mov.u64 	%rd300, %rd27;
	mov.f64 	%fd188, %fd19;
	@%p113 bra 	$L__BB8_25;
	setp.lt.f64 	%p114, %fd19, %fd187;
	mov.u64 	%rd300, %rd299;
	mov.f64 	%fd188, %fd187;
	@%p114 bra 	$L__BB8_25;
	setp.lt.s64 	%p115, %rd299, %rd27;
	min.s64 	%rd300, %rd299, %rd27;
	selp.f64 	%fd188, %fd187, %fd19, %p115;
$L__BB8_25:
	add.s32 	%r386, %r13, 1024;
	add.s32 	%r162, %r13, 512;
	setp.lt.s32 	%p116, %r162, %r1;
	@%p116 bra 	$L__BB8_13;
$L__BB8_26:
	setp.lt.s32 	%p117, %r1, 256;
	@%p117 bra 	$L__BB8_71;
	// begin inline asm
	mov.u32 %r276, %laneid;
	// end inline asm
	mov.b64 	%rd277, %fd188;
	mov.b64 	{%r278, %r283}, %rd277;
	mov.b32 	%r294, 1;
	mov.b32 	%r295, 31;
	mov.b32 	%r296, -1;
	// begin inline asm
	shfl.sync.down.b32 %r277, %r278, %r294, %r295, %r296;
	// end inline asm
	// begin inline asm
	shfl.sync.down.b32 %r282, %r283, %r294, %r295, %r296;
	// end inline asm
	mov.b64 	%rd278, {%r277, %r282};
	mov.b64 	%fd23, %rd278;
	mov.b64 	{%r288, %r293}, %rd300;
	// begin inline asm
	shfl.sync.down.b32 %r287, %r288, %r294, %r295, %r296;
	// end inline asm
	// begin inline asm
	shfl.sync.down.b32 %r292, %r293, %r294, %r295, %r296;
	// end inline asm
	mov.b64 	%rd31, {%r287, %r292};
	setp.gt.s32 	%p169, %r276, 30;
	mov.u64 	%rd302, %rd300;
	mov.f64 	%fd190, %fd188;
	@%p169 bra 	$L__BB8_31;
	setp.lt.f64 	%p170, %fd188, %fd23;
	mov.u64 	%rd302, %rd31;
	mov.f64 	%fd190, %fd23;
	@%p170 bra 	$L__BB8_31;
	setp.gt.f64 	%p171, %fd188, %fd23;
	mov.u64 	%rd302, %rd300;
	mov.f64 	%fd190, %fd188;
	@%p171 bra 	$L__BB8_31;
	setp.lt.s64 	%p172, %rd300, %rd31;
	min.s64 	%rd302, %rd300, %rd31;
	selp.f64 	%fd190, %fd188, %fd23, %p172;
$L__BB8_31:
	mov.b64 	%rd279, %fd190;
	mov.b64 	{%r298, %r303}, %rd279;
	mov.b32 	%r314, 2;
	mov.b32 	%r315, 31;
	mov.b32 	%r316, -1;
	// begin inline asm
	shfl.sync.down.b32 %r297, %r298, %r314, %r315, %r316;
	// end inline asm
	// begin inline asm
	shfl.sync.down.b32 %r302, %r303, %r314, %r315, %r316;
	// end inline asm
	mov.b64 	%rd280, {%r297, %r302};
	mov.b64 	%fd26, %rd280;
	mov.b64 	{%r308, %r313}, %rd302;
	// begin inline asm
	shfl.sync.down.b32 %r307, %r308, %r314, %r315, %r316;
	// end inline asm
	// begin inline asm
	shfl.sync.down.b32 %r312, %r313, %r314, %r315, %r316;
	// end inline asm
	mov.b64 	%rd34, {%r307, %r312};
	setp.gt.s32 	%p173, %r276, 29;
	mov.u64 	%rd303, %rd302;
	mov.f64 	%fd191, %fd190;
	@%p173 bra 	$L__BB8_35;
	setp.lt.f64 	%p174, %fd190, %fd26;
	mov.u64 	%rd303, %rd34;
	mov.f64 	%fd191, %fd26;
	@%p174 bra 	$L__BB8_35;
	setp.gt.f64 	%p175, %fd190, %fd26;
	mov.u64 	%rd303, %rd302;
	mov.f64 	%fd191, %fd190;
	@%p175 bra 	$L__BB8_35;
	setp.lt.s64 	%p176, %rd302, %rd34;
	min.s64 	%rd303, %rd302, %rd34;
	selp.f64 	%fd191, %fd190, %fd26, %p176;
$L__BB8_35:
	mov.b64 	%rd281, %fd191;
	mov.b64 	{%r318, %r323}, %rd281;
	mov.b32 	%r334, 4;
	mov.b32 	%r335, 31;
	mov.b32 	%r336, -1;
	// begin inline asm
	shfl.sync.down.b32 %r317, %r318, %r334, %r335, %r336;
	// end inline asm
	// begin inline asm
	shfl.sync.down.b32 %r322, %r323, %r334, %r335, %r336;
	// end inline asm
	mov.b64 	%rd282, {%r317, %r322};
	mov.b64 	%fd29, %rd282;
	mov.b64 	{%r328, %r333}, %rd303;
	// begin inline asm
	shfl.sync.down.b32 %r327, %r328, %r334, %r335, %r336;
	// end inline asm
	// begin inline asm
	shfl.sync.down.b32 %r332, %r333, %r334, %r335, %r336;
	// end inline asm
	mov.b64 	%rd37, {%r327, %r332};
	setp.gt.s32 	%p177, %r276, 27;
	mov.u64 	%rd304, %rd303;
	mov.f64 	%fd192, %fd191;
	@%p177 bra 	$L__BB8_39;
	setp.lt.f64 	%p178, %fd191, %fd29;
	mov.u64 	%rd304, %rd37;
	mov.f64 	%fd192, %fd29;
	@%p178 bra 	$L__BB8_39;
	setp.gt.f64 	%p179, %fd191, %fd29;
	mov.u64 	%rd304, %rd303;
	mov.f64 	%fd192, %fd191;
	@%p179 bra 	$L__BB8_39;
	setp.lt.s64 	%p180, %rd303, %rd37;
	min.s64 	%rd304, %rd303, %rd37;
	selp.f64 	%fd192, %fd191, %fd29, %p180;
$L__BB8_39:
	mov.b64 	%rd283, %fd192;
	mov.b64 	{%r338, %r343}, %rd283;
	mov.b32 	%r354, 8;
	mov.b32 	%r355, 31;
	mov.b32 	%r356, -1;
	// begin inline asm
	shfl.sync.down.b32 %r337, %r338, %r354, %r355, %r356;
	// end inline asm
	// begin inline asm
	shfl.sync.down.b32 %r342, %r343, %r354, %r355, %r356;
	// end inline asm
	mov.b64 	%rd284, {%r337, %r342};
	mov.b64 	%fd32, %rd284;
	mov.b64 	{%r348, %r353}, %rd304;
	// begin inline asm
	shfl.sync.down.b32 %r347, %r348, %r354, %r355, %r356;
	// end inline asm
	// begin inline asm
	shfl.sync.down.b32 %r352, %r353, %r354, %r355, %r356;
	// end inline asm
	mov.b64 	%rd40, {%r347, %r352};
	setp.gt.s32 	%p181, %r276, 23;
	mov.u64 	%rd305, %rd304;
	mov.f64 	%fd193, %fd192;
	@%p181 bra 	$L__BB8_43;
	setp.lt.f64 	%p182, %fd192, %fd32;
	mov.u64 	%rd305, %rd40;
	mov.f64 	%fd193, %fd32;
	@%p182 bra 	$L__BB8_43;
	setp.gt.f64 	%p183, %fd192, %fd32;
	mov.u64 	%rd305, %rd304;
	mov.f64 	%fd193, %fd192;
	@%p183 bra 	$L__BB8_43;
	setp.lt.s64 	%p184, %rd304, %rd40;
	min.s64 	%rd305, %rd304, %rd40;
	selp.f64 	%fd193, %fd192, %fd32, %p184;
$L__BB8_43:
	mov.b64 	%rd285, %fd193;
	mov.b64 	{%r358, %r363}, %rd285;
	mov.b32 	%r374, 16;
	mov.b32 	%r375, 31;
	mov.b32 	%r376, -1;
	// begin inline asm
	shfl.sync.down.b32 %r357, %r358, %r374, %r375, %r376;
	// end inline asm
	// begin inline asm
	shfl.sync.down.b32 %r362, %r363, %r374, %r375, %r376;
	// end inline asm
	mov.b64 	%rd286, {%r357, %r362};
	mov.b64 	%fd35, %rd286;
	mov.b64 	{%r368, %r373}, %rd305;
	// begin inline asm
	shfl.sync.down.b32 %r367, %r368, %r374, %r375, %r376;
	// end inline asm
	// begin inline asm
	shfl.sync.down.b32 %r372, %r373, %r374, %r375, %r376;
	// end inline asm
	mov.b64 	%rd43, {%r367, %r372};
	setp.gt.s32 	%p185, %r276, 15;
	mov.u64 	%rd357, %rd305;
	mov.f64 	%fd241, %fd193;
	@%p185 bra 	$L__BB8_47;
	setp.lt.f64 	%p186, %fd193, %fd35;
	mov.u64 	%rd357, %rd43;
	mov.f64 	%fd241, %fd35;
	@%p186 bra 	$L__BB8_47;
	setp.gt.f64 	%p187, %fd193, %fd35;
	mov.u64 	%rd357, %rd305;
	mov.f64 	%fd241, %fd193;
	@%p187 bra 	$L__BB8_47;
	setp.lt.s64 	%p188, %rd305, %rd43;
	min.s64 	%rd357, %rd305, %rd43;
	selp.f64 	%fd241, %fd193, %fd35, %p188;
$L__BB8_47:
	setp.ne.s32 	%p189, %r276, 0;
	@%p189 bra 	$L__BB8_49;
	shr.u32 	%r377, %r2, 1;
	and.b32  	%r378, %r377, 496;
	mov.u32 	%r379, _ZN6thrust24THRUST_300001_SM_1000_NS8cuda_cub4core6detail5shmemE;
	add.s32 	%r380, %r379, %r378;
	st.shared.f64 	[%r380+8], %fd241;
	st.shared.u64 	[%r380+16], %rd357;
$L__BB8_49:
	bar.sync 	0;
	setp.ne.s32 	%p190, %r2, 0;
	@%p190 bra 	$L__BB8_204;
	ld.shared.f64 	%fd38, [_ZN6thrust24THRUST_300001_SM_1000_NS8cuda_cub4core6detail5shmemE+24];
	ld.shared.u64 	%rd46, [_ZN6thrust24THRUST_300001_SM_1000_NS8cuda_cub4core6detail5shmemE+32];
	setp.lt.f64 	%p191, %fd241, %fd38;
	mov.u64 	%rd307, %rd46;
	mov.f64 	%fd195, %fd38;
	@%p191 bra 	$L__BB8_53;
	setp.lt.f64 	%p192, %fd38, %fd241;
	mov.u64 	%rd307, %rd357;
	mov.f64 	%fd195, %fd241;
	@%p192 bra 	$L__BB8_53;
	setp.lt.s64 	%p193, %rd357, %rd46;
	min.s64 	%rd307, %rd357, %rd46;
	selp.f64 	%fd195, %fd241, %fd38, %p193;
$L__BB8_53:
	ld.shared.f64 	%fd41, [_ZN6thrust24THRUST_300001_SM_1000_NS8cuda_cub4core6detail5shmemE+40];
	ld.shared.u64 	%rd49, [_ZN6thrust24THRUST_300001_SM_1000_NS8cuda_cub4core6detail5shmemE+48];
	setp.lt.f64 	%p194, %fd195, %fd41;
	mov.u64 	%rd308, %rd49;
	mov.f64 	%fd196, %fd41;
	@%p194 bra 	$L__BB8_56;
	setp.lt.f64 	%p195, %fd41, %fd195;
	mov.u64 	%rd308, %rd307;
	mov.f64 	%fd196, %fd195;
	@%p195 bra 	$L__BB8_56;
	setp.lt.s64 	%p196, %rd307, %rd49;
	min.s64 	%rd308, %rd307, %rd49;
	selp.f64 	%fd196, %fd195, %fd41, %p196;
$L__BB8_56:
	ld.shared.f64 	%fd44, [_ZN6thrust24THRUST_300001_SM_1000_NS8cuda_cub4core6detail5shmemE+56];
	ld.shared.u64 	%rd52, [_ZN6thrust24THRUST_300001_SM_1000_NS8cuda_cub4core6detail5shmemE+64];
	setp.lt.f64 	%p197, %fd196, %fd44;
	mov.u64 	%rd309, %rd52;
	mov.f64 	%fd197, %fd44;
	@%p197 bra 	$L__BB8_59;
	setp.lt.f64 	%p198, %fd44, %fd196;
	mov.u64 	%rd309, %rd308;
	mov.f64 	%fd197, %fd196;
	@%p198 bra 	$L__BB8_59;
	setp.lt.s64 	%p199, %rd308, %rd52;
	min.s64 	%rd309, %rd308, %rd52;
	selp.f64 	%fd197, %fd196, %fd44, %p199;
$L__BB8_59:
	ld.shared.f64 	%fd47, [_ZN6thrust24THRUST_300001_SM_1000_NS8cuda_cub4core6detail5shmemE+72];
	ld.shared.u64 	%rd55, [_ZN6thrust24THRUST_300001_SM_1000_NS8cuda_cub4core6detail5shmemE+80];
	setp.lt.f64 	%p200, %fd197, %fd47;
	mov.u64 	%rd310, %rd55;
	mov.f64 	%fd198, %fd47;
	@%p200 bra 	$L__BB8_62;
	setp.lt.f64 	%p201, %fd47, %fd197;
	mov.u64 	%rd310, %rd309;
	mov.f64 	%fd198, %fd197;
	@%p201 bra 	$L__BB8_62;
	setp.lt.s64 	%p202, %rd309, %rd55;
	min.s64 	%rd310, %rd309, %rd55;
	selp.f64 	%fd198, %fd197, %fd47, %p202;
$L__BB8_62:
	ld.shared.f64 	%fd50, [_ZN6thrust24THRUST_300001_SM_1000_NS8cuda_cub4core6detail5shmemE+88];
	ld.shared.u64 	%rd58, [_ZN6thrust24THRUST_300001_SM_1000_NS8cuda_cub4core6detail5shmemE+96];
	setp.lt.f64 	%p203, %fd198, %fd50;
	mov.u64 	%rd311, %rd58;
	mov.f64 	%fd199, %fd50;
	@%p203 bra 	$L__BB8_65;
	setp.lt.f64 	%p204, %fd50, %fd198;
	mov.u64 	%rd311, %rd310;
	mov.f64 	%fd199, %fd198;
	@%p204 bra 	$L__BB8_65;
	setp.lt.s64 	%p205, %rd310, %rd58;
	min.s64 	%rd311, %rd310, %rd58;
	selp.f64 	%fd199, %fd198, %fd50, %p205;
$L__BB8_65:
	ld.shared.f64 	%fd53, [_ZN6thrust24THRUST_300001_SM_1000_NS8cuda_cub4core6detail5shmemE+104];
	ld.shared.u64 	%rd61, [_ZN6thrust24THRUST_300001_SM_1000_NS8cuda_cub4core6detail5shmemE+112];
	setp.lt.f64 	%p206, %fd199, %fd53;
	mov.u64 	%rd312, %rd61;
	mov.f64 	%fd200, %fd53;
	@%p206 bra 	$L__BB8_68;
	setp.lt.f64 	%p207, %fd53, %fd199;
	mov.u64 	%rd312, %rd311;
	mov.f64 	%fd200, %fd199;
	@%p207 bra 	$L__BB8_68;
	setp.lt.s64 	%p208, %rd311, %rd61;
	min.s64 	%rd312, %rd311, %rd61;
	selp.f64 	%fd200, %fd199, %fd53, %p208;
$L__BB8_68:
	ld.shared.f64 	%fd56, [_ZN6thrust24THRUST_300001_SM_1000_NS8cuda_cub4core6detail5shmemE+120];
	ld.shared.u64 	%rd64, [_ZN6thrust24THRUST_300001_SM_1000_NS8cuda_cub4core6detail5shmemE+128];
	setp.lt.f64 	%p209, %fd200, %fd56;
	mov.u64 	%rd357, %rd64;
	mov.f64 	%fd241, %fd56;
	@%p209 bra 	$L__BB8_204;
	setp.lt.f64 	%p210, %fd56, %fd200;
	mov.u64 	%rd357, %rd312;
	mov.f64 	%fd241, %fd200;
	@%p210 bra 	$L__BB8_204;
	setp.lt.s64 	%p211, %rd312, %rd64;
	min.s64 	%rd357, %rd312, %rd64;
	selp.f64 	%fd241, %fd200, %fd56, %p211;
	bra.uni 	$L__BB8_204;
$L__BB8_71:
	// begin inline asm
	mov.u32 %r163, %laneid;
	// end inline asm
	and.b32  	%r184, %r2, 992;
	add.s32 	%r185, %r184, 32;
	setp.gt.s32 	%p118, %r185, %r1;
	not.b32 	%r186, %r184;
	add.s32 	%r187, %r1, %r186;
	selp.b32 	%r182, %r187, 31, %p118;
	mov.b64 	%rd267, %fd188;
	mov.b64 	{%r165, %r170}, %rd267;
	mov.b32 	%r181, 1;
	mov.b32 	%r183, -1;
	// begin inline asm
	shfl.sync.down.b32 %r164, %r165, %r181, %r182, %r183;
	// end inline asm
	// begin inline asm
	shfl.sync.down.b32 %r169, %r170, %r181, %r182, %r183;
	// end inline asm
	mov.b64 	%rd268, {%r164, %r169};
	mov.b64 	%fd58, %rd268;
	mov.b64 	{%r175, %r180}, %rd300;
	// begin inline asm
	shfl.sync.down.b32 %r174, %r175, %r181, %r182, %r183;
	// end inline asm
	// begin inline asm
	shfl.sync.down.b32 %r179, %r180, %r181, %r182, %r183;
	// end inline asm
	mov.b64 	%rd66, {%r174, %r179};
	setp.ge.s32 	%p119, %r163, %r182;
	mov.u64 	%rd313, %rd300;
	mov.f64 	%fd201, %fd188;
	@%p119 bra 	$L__BB8_75;
	setp.lt.f64 	%p120, %fd188, %fd58;
	mov.u64 	%rd313, %rd66;
	mov.f64 	%fd201, %fd58;
	@%p120 bra 	$L__BB8_75;
	setp.gt.f64 	%p121, %fd188, %fd58;
	mov.u64 	%rd313, %rd300;
	mov.f64 	%fd201, %fd188;
	@%p121 bra 	$L__BB8_75;
	setp.lt.s64 	%p122, %rd300, %rd66;
	min.s64 	%rd313, %rd300, %rd66;
	selp.f64 	%fd201, %fd188, %fd58, %p122;
$L__BB8_75:
	mov.b64 	%rd269, %fd201;
	mov.b64 	{%r189, %r194}, %rd269;
	mov.b32 	%r205, 2;
	mov.b32 	%r207, -1;
	// begin inline asm
	shfl.sync.down.b32 %r188, %r189, %r205, %r182, %r207;
	// end inline asm
	// begin inline asm
	shfl.sync.down.b32 %r193, %r194, %r205, %r182, %r207;
	// end inline asm
	mov.b64 	%rd270, {%r188, %r193};
	mov.b64 	%fd61, %rd270;
	mov.b64 	{%r199, %r204}, %rd313;
	// begin inline asm
	shfl.sync.down.b32 %r198, %r199, %r205, %r182, %r207;
	// end inline asm
	// begin inline asm
	shfl.sync.down.b32 %r203, %r204, %r205, %r182, %r207;
	// end inline asm
	mov.b64 	%rd69, {%r198, %r203};
	add.s32 	%r208, %r163, 2;
	setp.gt.s32 	%p123, %r208, %r182;
	mov.u64 	%rd314, %rd313;
	mov.f64 	%fd202, %fd201;
	@%p123 bra 	$L__BB8_79;
	setp.lt.f64 	%p124, %fd201, %fd61;
	mov.u64 	%rd314, %rd69;
	mov.f64 	%fd202, %fd61;
	@%p124 bra 	$L__BB8_79;
	setp.gt.f64 	%p125, %fd201, %fd61;
	mov.u64 	%rd314, %rd313;
	mov.f64 	%fd202, %fd201;
	@%p125 bra 	$L__BB8_79;
	setp.lt.s64 	%p126, %rd313, %rd69;
	min.s64 	%rd314, %rd313, %rd69;
	selp.f64 	%fd202, %fd201, %fd61, %p126;
$L__BB8_79:
	mov.b64 	%rd271, %fd202;
	mov.b64 	{%r210, %r215}, %rd271;
	mov.b32 	%r226, 4;
	mov.b32 	%r228, -1;
	// begin inline asm
	shfl.sync.down.b32 %r209, %r210, %r226, %r182, %r228;
	// end inline asm
	// begin inline asm
	shfl.sync.down.b32 %r214, %r215, %r226, %r182, %r228;
	// end inline asm
	mov.b64 	%rd272, {%r209, %r214};
	mov.b64 	%fd64, %rd272;
	mov.b64 	{%r220, %r225}, %rd314;
	// begin inline asm
	shfl.sync.down.b32 %r219, %r220, %r226, %r182, %r228;
	// end inline asm
	// begin inline asm
	shfl.sync.down.b32 %r224, %r225, %r226, %r182, %r228;
	// end inline asm
	mov.b64 	%rd72, {%r219, %r224};
	add.s32 	%r229, %r163, 4;
	setp.gt.s32 	%p127, %r229, %r182;
	mov.u64 	%rd315, %rd314;
	mov.f64 	%fd203, %fd202;
	@%p127 bra 	$L__BB8_83;
	setp.lt.f64 	%p128, %fd202, %fd64;
	mov.u64 	%rd315, %rd72;
	mov.f64 	%fd203, %fd64;
	@%p128 bra 	$L__BB8_83;
	setp.gt.f64 	%p129, %fd202, %fd64;
	mov.u64 	%rd315, %rd314;
	mov.f64 	%fd203, %fd202;
	@%p129 bra 	$L__BB8_83;
	setp.lt.s64 	%p130, %rd314, %rd72;
	min.s64 	%rd315, %rd314, %rd72;
	selp.f64 	%fd203, %fd202, %fd64, %p130;
$L__BB8_83:
	mov.b64 	%rd273, %fd203;
	mov.b64 	{%r231, %r236}, %rd273;
	mov.b32 	%r247, 8;
	mov.b32 	%r249, -1;
	// begin inline asm
	shfl.sync.down.b32 %r230, %r231, %r247, %r182, %r249;
	// end inline asm
	// begin inline asm
	shfl.sync.down.b32 %r235, %r236, %r247, %r182, %r249;
	// end inline asm
	mov.b64 	%rd274, {%r230, %r235};
	mov.b64 	%fd67, %rd274;
	mov.b64 	{%r241, %r246}, %rd315;
	// begin inline asm
	shfl.sync.down.b32 %r240, %r241, %r247, %r182, %r249;
	// end inline asm
	// begin inline asm
	shfl.sync.down.b32 %r245, %r246, %r247, %r182, %r249;
	// end inline asm
	mov.b64 	%rd75, {%r240, %r245};
	add.s32 	%r250, %r163, 8;
	setp.gt.s32 	%p131, %r250, %r182;
	mov.u64 	%rd316, %rd315;
	mov.f64 	%fd204, %fd203;
	@%p131 bra 	$L__BB8_87;
	setp.lt.f64 	%p132, %fd203, %fd67;
	mov.u64 	%rd316, %rd75;
	mov.f64 	%fd204, %fd67;
	@%p132 bra 	$L__BB8_87;
	setp.gt.f64 	%p133, %fd203, %fd67;
	mov.u64 	%rd316, %rd315;
	mov.f64 	%fd204, %fd203;
	@%p133 bra 	$L__BB8_87;
	setp.lt.s64 	%p134, %rd315, %rd75;
	min.s64 	%rd316, %rd315, %rd75;
	selp.f64 	%fd204, %fd203, %fd67, %p134;
$L__BB8_87:
	mov.b64 	%rd275, %fd204;
	mov.b64 	{%r252, %r257}, %rd275;
	mov.b32 	%r268, 16;
	mov.b32 	%r270, -1;
	// begin inline asm
	shfl.sync.down.b32 %r251, %r252, %r268, %r182, %r270;
	// end inline asm
	// begin inline asm
	shfl.sync.down.b32 %r256, %r257, %r268, %r182, %r270;
	// end inline asm
	mov.b64 	%rd276, {%r251, %r256};
	mov.b64 	%fd70, %rd276;
	mov.b64 	{%r262, %r267}, %rd316;
	// begin inline asm
	shfl.sync.down.b32 %r261, %r262, %r268, %r182, %r270;
	// end inline asm
	// begin inline asm
	shfl.sync.down.b32 %r266, %r267, %r268, %r182, %r270;
	// end inline asm
	mov.b64 	%rd78, {%r261, %r266};
	add.s32 	%r271, %r163, 16;
	setp.gt.s32 	%p135, %r271, %r182;
	mov.u64 	%rd357, %rd316;
	mov.f64 	%fd241, %fd204;
	@%p135 bra 	$L__BB8_91;
	setp.lt.f64 	%p136, %fd204, %fd70;
	mov.u64 	%rd357, %rd78;
	mov.f64 	%fd241, %fd70;
	@%p136 bra 	$L__BB8_91;
	setp.gt.f64 	%p137, %fd204, %fd70;
	mov.u64 	%rd357, %rd316;
	mov.f64 	%fd241, %fd204;
	@%p137 bra 	$L__BB8_91;
	setp.lt.s64 	%p138, %rd316, %rd78;
	min.s64 	%rd357, %rd316, %rd78;
	selp.f64 	%fd241, %fd204, %fd70, %p138;
$L__BB8_91:
	setp.ne.s32 	%p139, %r163, 0;
	@%p139 bra 	$L__BB8_93;
	shr.u32 	%r272, %r2, 1;
	and.b32  	%r273, %r272, 496;
	mov.u32 	%r274, _ZN6thrust24THRUST_300001_SM_1000_NS8cuda_cub4core6detail5shmemE;
	add.s32 	%r275, %r274, %r273;
	st.shared.f64 	[%r275+8], %fd241;
	st.shared.u64 	[%r275+16], %rd357;
$L__BB8_93:
	bar.sync 	0;
	setp.ne.s32 	%p140, %r2, 0;
	@%p140 bra 	$L__BB8_204;
	setp.lt.s32 	%p141, %r1, 33;
	mov.f64 	%fd206, %fd241;
	mov.u64 	%rd318, %rd357;
	@%p141 bra 	$L__BB8_98;
	ld.shared.f64 	%fd73, [_ZN6thrust24THRUST_300001_SM_1000_NS8cuda_cub4core6detail5shmemE+24];
	ld.shared.u64 	%rd81, [_ZN6thrust24THRUST_300001_SM_1000_NS8cuda_cub4core6detail5shmemE+32];
	setp.lt.f64 	%p142, %fd241, %fd73;
	mov.f64 	%fd206, %fd73;
	mov.u64 	%rd318, %rd81;
	@%p142 bra 	$L__BB8_98;
	setp.lt.f64 	%p143, %fd73, %fd241;
	mov.f64 	%fd206, %fd241;
	mov.u64 	%rd318, %rd357;
	@%p143 bra 	$L__BB8_98;
	setp.lt.s64 	%p144, %rd357, %rd81;
	min.s64 	%rd318, %rd357, %rd81;
	selp.f64 	%fd206, %fd241, %fd73, %p144;
$L__BB8_98:
	setp.lt.s32 	%p145, %r1, 65;
	mov.f64 	%fd207, %fd206;
	mov.u64 	%rd319, %rd318;
	@%p145 bra 	$L__BB8_102;
	ld.shared.f64 	%fd76, [_ZN6thrust24THRUST_300001_SM_1000_NS8cuda_cub4core6detail5shmemE+40];
	ld.shared.u64 	%rd84, [_ZN6thrust24THRUST_300001_SM_1000_NS8cuda_cub4core6detail5shmemE+48];
	setp.lt.f64 	%p146, %fd206, %fd76;
	mov.f64 	%fd207, %fd76;
	mov.u64 	%rd319, %rd84;
	@%p146 bra 	$L__BB8_102;
	setp.lt.f64 	%p147, %fd76, %fd206;
	mov.f64 	%fd207, %fd206;
	mov.u64 	%rd319, %rd318;
	@%p147 bra 	$L__BB8_102;
	setp.lt.s64 	%p148, %rd318, %rd84;
	min.s64 	%rd319, %rd318, %rd84;
	selp.f64 	%fd207, %fd206, %fd76, %p148;
$L__BB8_102:
	setp.lt.s32 	%p149, %r1, 97;
	mov.f64 	%fd208, %fd207;
	mov.u64 	%rd320, %rd319;
	@%p149 bra 	$L__BB8_106;
	ld.shared.f64 	%fd79, [_ZN6thrust24THRUST_300001_SM_1000_NS8cuda_cub4core6detail5shmemE+56];
	ld.shared.u64 	%rd87, [_ZN6thrust24THRUST_300001_SM_1000_NS8cuda_cub4core6detail5shmemE+64];
	setp.lt.f64 	%p150, %fd207, %fd79;
	mov.f64 	%fd208, %fd79;
	mov.u64 	%rd320, %rd87;
	@%p150 bra 	$L__BB8_106;
	setp.lt.f64 	%p151, %fd79, %fd207;
	mov.f64 	%fd208, %fd207;
	mov.u64 	%rd320, %rd319;
	@%p151 bra 	$L__BB8_106;
	setp.lt.s64 	%p152, %rd319, %rd87;
	min.s64 	%rd320, %rd319, %rd87;
	selp.f64 	%fd208, %fd207, %fd79, %p152;
$L__BB8_106:
	setp.lt.s32 	%p153, %r1, 129;
	mov.f64 	%fd209, %fd208;
	mov.u64 	%rd321, %rd320;
	@%p153 bra 	$L__BB8_110;
	ld.shared.f64 	%fd82, [_ZN6thrust24THRUST_300001_SM_1000_NS8cuda_cub4core6detail5shmemE+72];
	ld.shared.u64 	%rd90, [_ZN6thrust24THRUST_300001_SM_1000_NS8cuda_cub4core6detail5shmemE+80];
	setp.lt.f64 	%p154, %fd208, %fd82;
	mov.f64 	%fd209, %fd82;
	mov.u64 	%rd321, %rd90;
	@%p154 bra 	$L__BB8_110;
	setp.lt.f64 	%p155, %fd82, %fd208;
	mov.f64 	%fd209, %fd208;
	mov.u64 	%rd321, %rd320;
	@%p155 bra 	$L__BB8_110;
	setp.lt.s64 	%p156, %rd320, %rd90;
	min.s64 	%rd321, %rd320, %rd90;
	selp.f64 	%fd209, %fd208, %fd82, %p156;
$L__BB8_110:
	setp.lt.s32 	%p157, %r1, 161;
	mov.f64 	%fd210, %fd209;
	mov.u64 	%rd322, %rd321;
	@%p157 bra 	$L__BB8_114;
	ld.shared.f64 	%fd85, [_ZN6thrust24THRUST_300001_SM_1000_NS8cuda_cub4core6detail5shmemE+88];
	ld.shared.u64 	%rd93, [_ZN6thrust24THRUST_300001_SM_1000_NS8cuda_cub4core6detail5shmemE+96];
	setp.lt.f64 	%p158, %fd209, %fd85;
	mov.f64 	%fd210, %fd85;
	mov.u64 	%rd322, %rd93;
	@%p158 bra 	$L__BB8_114;
	setp.lt.f64 	%p159, %fd85, %fd209;
	mov.f64 	%fd210, %fd209;
	mov.u64 	%rd322, %rd321;
	@%p159 bra 	$L__BB8_114;
	setp.lt.s64 	%p160, %rd321, %rd93;
	min.s64 	%rd322, %rd321, %rd93;
	selp.f64 	%fd210, %fd209, %fd85, %p160;
$L__BB8_114:
	setp.lt.s32 	%p161, %r1, 193;
	mov.f64 	%fd211, %fd210;
	mov.u64 	%rd323, %rd322;
	@%p161 bra 	$L__BB8_118;
	ld.shared.f64 	%fd88, [_ZN6thrust24THRUST_300001_SM_1000_NS8cuda_cub4core6detail5shmemE+104];
	ld.shared.u64 	%rd96, [_ZN6thrust24THRUST_300001_SM_1000_NS8cuda_cub4core6detail5shmemE+112];
	setp.lt.f64 	%p162, %fd210, %fd88;
	mov.f64 	%fd211, %fd88;
	mov.u64 	%rd323, %rd96;
	@%p162 bra 	$L__BB8_118;
	setp.lt.f64 	%p163, %fd88, %fd210;
	mov.f64 	%fd211, %fd210;
	mov.u64 	%rd323, %rd322;
	@%p163 bra 	$L__BB8_118;
	setp.lt.s64 	%p164, %rd322, %rd96;
	min.s64 	%rd323, %rd322, %rd96;
	selp.f64 	%fd211, %fd210, %fd88, %p164;
$L__BB8_118:
	setp.lt.s32 	%p165, %r1, 225;
	mov.u64 	%rd357, %rd323;
	mov.f64 	%fd241, %fd211;
	@%p165 bra 	$L__BB8_204;
	ld.shared.f64 	%fd91, [_ZN6thrust24THRUST_300001_SM_1000_NS8cuda_cub4core6detail5shmemE+120];
	ld.shared.u64 	%rd99, [_ZN6thrust24THRUST_300001_SM_1000_NS8cuda_cub4core6detail5shmemE+128];
	setp.lt.f64 	%p166, %fd211, %fd91;
	mov.u64 	%rd357, %rd99;
	mov.f64 	%fd241, %fd91;
	@%p166 bra 	$L__BB8_204;
	setp.lt.f64 	%p167, %fd91, %fd211;
	mov.u64 	%rd357, %rd323;
	mov.f64 	%fd241, %fd211;
	@%p167 bra 	$L__BB8_204;
	setp.lt.s64 	%p168, %rd323, %rd99;
	min.s64 	%rd357, %rd323, %rd99;
	selp.f64 	%fd241, %fd211, %fd91, %p168;
	bra.uni 	$L__BB8_204;
$L__BB8_122:
	mov.u32 	%r18, %tid.x;
	cvt.u64.u32 	%rd197, %r18;
	cvta.to.global.u64 	%rd198, %rd193;
	mul.wide.u32 	%rd199, %r18, 8;
	add.s64 	%rd200, %rd198, %rd199;
	ld.global.f64 	%fd170, [%rd200];
	add.s32 	%r31, %r18, 256;
	cvt.u64.u32 	%rd201, %r31;
	ld.global.f64 	%fd171, [%rd200+2048];
	add.s32 	%r32, %r18, 512;
	cvt.u64.u32 	%rd202, %r32;
	ld.global.f64 	%fd172, [%rd200+4096];
	add.s32 	%r33, %r18, 768;
	cvt.u64.u32 	%rd203, %r33;
	ld.global.f64 	%fd173, [%rd200+6144];
	or.b32  	%r34, %r18, 1024;
	cvt.u64.u32 	%rd101, %r34;
	add.s64 	%rd344, %rd194, %rd101;
	ld.global.f64 	%fd228, [%rd200+8192];
	setp.geu.f64 	%p3, %fd170, %fd171;
	selp.f64 	%fd174, %fd170, %fd171, %p3;
	selp.b64 	%rd204, %rd197, %rd201, %p3;
	setp.geu.f64 	%p4, %fd174, %fd172;
	selp.f64 	%fd175, %fd174, %fd172, %p4;
	selp.b64 	%rd205, %rd204, %rd202, %p4;
	setp.geu.f64 	%p5, %fd175, %fd173;
	selp.f64 	%fd94, %fd175, %fd173, %p5;
	selp.b64 	%rd104, %rd205, %rd203, %p5;
	setp.lt.f64 	%p6, %fd94, %fd228;
	@%p6 bra 	$L__BB8_124;
	setp.lt.f64 	%p7, %fd228, %fd94;
	setp.lt.u64 	%p8, %rd104, %rd101;
	or.pred  	%p9, %p7, %p8;
	selp.f64 	%fd228, %fd94, %fd228, %p9;
	add.s64 	%rd206, %rd194, %rd104;
	selp.b64 	%rd344, %rd206, %rd344, %p9;
$L__BB8_124:
	setp.lt.u64 	%p10, %rd196, 2560;
	mov.b64 	%rd333, 1280;
	@%p10 bra 	$L__BB8_137;
	mov.b64 	%rd325, 1280;
	mov.f64 	%fd213, %fd228;
$L__BB8_126:
	add.s64 	%rd209, %rd325, %rd197;
	shl.b64 	%rd210, %rd325, 3;
	cvta.to.global.u64 	%rd211, %rd193;
	add.s64 	%rd213, %rd211, %rd199;
	add.s64 	%rd214, %rd213, %rd210;
	add.s64 	%rd327, %rd209, %rd194;
	ld.global.f64 	%fd214, [%rd214];
	ld.global.f64 	%fd215, [%rd214+2048];
	ld.global.f64 	%fd216, [%rd214+4096];
	ld.global.f64 	%fd217, [%rd214+6144];
	ld.global.f64 	%fd228, [%rd214+8192];
	setp.lt.f64 	%p11, %fd213, %fd214;
	@%p11 bra 	$L__BB8_128;
	setp.lt.f64 	%p12, %fd214, %fd213;
	setp.lt.s64 	%p13, %rd344, %rd327;
	or.pred  	%p14, %p12, %p13;
	selp.f64 	%fd214, %fd213, %fd214, %p14;
	selp.b64 	%rd327, %rd344, %rd327, %p14;
$L__BB8_128:
	add.s64 	%rd215, %rd325, %rd197;
	add.s64 	%rd216, %rd215, %rd194;
	add.s64 	%rd328, %rd216, 256;
	setp.lt.f64 	%p15, %fd214, %fd215;
	@%p15 bra 	$L__BB8_130;
	setp.lt.f64 	%p16, %fd215, %fd214;
	add.s64 	%rd218, %rd325, %rd197;
	add.s64 	%rd219, %rd218, %rd194;
	add.s64 	%rd220, %rd219, 256;
	setp.lt.s64 	%p17, %rd327, %rd220;
	or.pred  	%p18, %p16, %p17;
	selp.f64 	%fd215, %fd214, %fd215, %p18;
	selp.b64 	%rd328, %rd327, %rd220, %p18;
$L__BB8_130:
	add.s64 	%rd329, %rd216, 512;
	setp.lt.f64 	%p19, %fd215, %fd216;
	@%p19 bra 	$L__BB8_132;
	setp.lt.f64 	%p20, %fd216, %fd215;
	add.s64 	%rd224, %rd325, %rd197;
	add.s64 	%rd225, %rd224, %rd194;
	add.s64 	%rd226, %rd225, 512;
	setp.lt.s64 	%p21, %rd328, %rd226;
	or.pred  	%p22, %p20, %p21;
	selp.f64 	%fd216, %fd215, %fd216, %p22;
	selp.b64 	%rd329, %rd328, %rd226, %p22;
$L__BB8_132:
	add.s64 	%rd227, %rd325, %rd197;
	add.s64 	%rd228, %rd227, %rd194;
	add.s64 	%rd330, %rd228, 768;
	setp.lt.f64 	%p23, %fd216, %fd217;
	@%p23 bra 	$L__BB8_134;
	setp.lt.f64 	%p24, %fd217, %fd216;
	setp.lt.s64 	%p25, %rd329, %rd330;
	or.pred  	%p26, %p24, %p25;
	selp.f64 	%fd217, %fd216, %fd217, %p26;
	selp.b64 	%rd330, %rd329, %rd330, %p26;
$L__BB8_134:
	add.s64 	%rd344, %rd228, 1024;
	setp.lt.f64 	%p27, %fd217, %fd228;
	@%p27 bra 	$L__BB8_136;
	setp.lt.f64 	%p28, %fd228, %fd217;
	setp.lt.s64 	%p29, %rd330, %rd344;
	or.pred  	%p30, %p28, %p29;
	selp.f64 	%fd228, %fd217, %fd228, %p30;
	selp.b64 	%rd344, %rd330, %rd344, %p30;
$L__BB8_136:
	add.s64 	%rd333, %rd325, 1280;
	add.s64 	%rd231, %rd325, 2560;
	setp.le.s64 	%p31, %rd231, %rd196;
	mov.u64 	%rd325, %rd333;
	mov.f64 	%fd213, %fd228;
	@%p31 bra 	$L__BB8_126;
$L__BB8_137:
	setp.le.s64 	%p32, %rd196, %rd333;
	@%p32 bra 	$L__BB8_160;
	cvt.u32.u64 	%r35, %rd333;
	cvt.u32.u64 	%r36, %rd196;
	sub.s32 	%r19, %r36, %r35;
	setp.ge.s32 	%p33, %r18, %r19;
	@%p33 bra 	$L__BB8_160;
	cvta.to.global.u64 	%rd130, %rd193;
	not.b32 	%r38, %r18;
	add.s32 	%r39, %r38, %r36;
	sub.s32 	%r20, %r39, %r35;
	and.b32  	%r41, %r20, 768;
	setp.eq.s32 	%p34, %r41, 768;
	mov.u32 	%r389, %r18;
	@%p34 bra 	$L__BB8_145;
	add.s64 	%rd234, %rd333, %rd197;
	add.s64 	%rd335, %rd234, %rd194;
	shl.b64 	%rd235, %rd234, 3;
	add.s64 	%rd334, %rd130, %rd235;
	shr.u32 	%r42, %r20, 8;
	add.s32 	%r43, %r42, 1;
	and.b32  	%r44, %r43, 3;
	neg.s32 	%r387, %r44;
	mov.u32 	%r389, %r18;
$L__BB8_141:
	.pragma "nounroll";
	mov.u64 	%rd135, %rd344;
	mov.f64 	%fd114, %fd228;
	ld.global.f64 	%fd115, [%rd334];
	setp.lt.f64 	%p35, %fd114, %fd115;
	mov.f64 	%fd228, %fd115;
	mov.u64 	%rd344, %rd335;
	@%p35 bra 	$L__BB8_144;
	setp.lt.f64 	%p36, %fd115, %fd114;
	mov.f64 	%fd228, %fd114;
	mov.u64 	%rd344, %rd135;
	@%p36 bra 	$L__BB8_144;
	setp.lt.s64 	%p37, %rd135, %rd335;
	selp.f64 	%fd228, %fd114, %fd115, %p37;
	min.s64 	%rd344, %rd135, %rd335;
$L__BB8_144:
	add.s32 	%r389, %r389, 256;
	add.s64 	%rd335, %rd335, 256;
	add.s64 	%rd334, %rd334, 2048;
	add.s32 	%r387, %r387, 1;
	setp.ne.s32 	%p38, %r387, 0;
	@%p38 bra 	$L__BB8_141;
$L__BB8_145:
	setp.lt.u32 	%p39, %r20, 768;
	@%p39 bra 	$L__BB8_160;
	add.s32 	%r390, %r389, 512;
$L__BB8_147:
	mov.u32 	%r28, %r390;
	add.s32 	%r45, %r28, -512;
	cvt.u64.u32 	%rd236, %r45;
	add.s64 	%rd237, %rd333, %rd236;
	shl.b64 	%rd238, %rd237, 3;
	add.s64 	%rd143, %rd130, %rd238;
	add.s64 	%rd144, %rd237, %rd194;
	ld.global.f64 	%fd121, [%rd143];
	setp.lt.f64 	%p40, %fd228, %fd121;
	mov.f64 	%fd225, %fd121;
	mov.u64 	%rd341, %rd144;
	@%p40 bra 	$L__BB8_150;
	setp.lt.f64 	%p41, %fd121, %fd228;
	mov.f64 	%fd225, %fd228;
	mov.u64 	%rd341, %rd344;
	@%p41 bra 	$L__BB8_150;
	setp.lt.s64 	%p42, %rd344, %rd144;
	selp.f64 	%fd225, %fd228, %fd121, %p42;
	min.s64 	%rd341, %rd344, %rd144;
$L__BB8_150:
	add.s32 	%r46, %r28, -256;
	cvt.u64.u32 	%rd239, %r46;
	add.s64 	%rd240, %rd333, %rd239;
	add.s64 	%rd147, %rd240, %rd194;
	ld.global.f64 	%fd124, [%rd143+2048];
	setp.lt.f64 	%p43, %fd225, %fd124;
	mov.f64 	%fd226, %fd124;
	mov.u64 	%rd342, %rd147;
	@%p43 bra 	$L__BB8_153;
	setp.lt.f64 	%p44, %fd124, %fd225;
	mov.f64 	%fd226, %fd225;
	mov.u64 	%rd342, %rd341;
	@%p44 bra 	$L__BB8_153;
	setp.lt.s64 	%p45, %rd341, %rd147;
	selp.f64 	%fd226, %fd225, %fd124, %p45;
	min.s64 	%rd342, %rd341, %rd147;
$L__BB8_153:
	cvt.u64.u32 	%rd241, %r28;
	add.s64 	%rd242, %rd333, %rd241;
	add.s64 	%rd150, %rd242, %rd194;
	ld.global.f64 	%fd127, [%rd143+4096];
	setp.lt.f64 	%p46, %fd226, %fd127;
	mov.f64 	%fd227, %fd127;
	mov.u64 	%rd343, %rd150;
	@%p46 bra 	$L__BB8_156;
	setp.lt.f64 	%p47, %fd127, %fd226;
	mov.f64 	%fd227, %fd226;
	mov.u64 	%rd343, %rd342;
	@%p47 bra 	$L__BB8_156;
	setp.lt.s64 	%p48, %rd342, %rd150;
	selp.f64 	%fd227, %fd226, %fd127, %p48;
	min.s64 	%rd343, %rd342, %rd150;
$L__BB8_156:
	add.s32 	%r47, %r28, 256;
	cvt.u64.u32 	%rd243, %r47;
	add.s64 	%rd244, %rd333, %rd243;
	add.s64 	%rd153, %rd244, %rd194;
	ld.global.f64 	%fd130, [%rd143+6144];
	setp.lt.f64 	%p49, %fd227, %fd130;
	mov.f64 	%fd228, %fd130;
	mov.u64 	%rd344, %rd153;
	@%p49 bra 	$L__BB8_159;
	setp.lt.f64 	%p50, %fd130, %fd227;
	mov.f64 	%fd228, %fd227;
	mov.u64 	%rd344, %rd343;
	@%p50 bra 	$L__BB8_159;
	setp.lt.s64 	%p51, %rd343, %rd153;
	selp.f64 	%fd228, %fd227, %fd130, %p51;
	min.s64 	%rd344, %rd343, %rd153;
$L__BB8_159:
	add.s32 	%r390, %r28, 1024;
	add.s32 	%r48, %r28, 512;
	setp.lt.s32 	%p52, %r48, %r19;
	@%p52 bra 	$L__BB8_147;
$L__BB8_160:
	// begin inline asm
	mov.u32 %r49, %laneid;
	// end inline asm
	mov.b64 	%rd245, %fd228;
	mov.b64 	{%r51, %r56}, %rd245;
	mov.b32 	%r67, 1;
	mov.b32 	%r68, 31;
	mov.b32 	%r69, -1;
	// begin inline asm
	shfl.sync.down.b32 %r50, %r51, %r67, %r68, %r69;
	// end inline asm
	// begin inline asm
	shfl.sync.down.b32 %r55, %r56, %r67, %r68, %r69;
	// end inline asm
	mov.b64 	%rd246, {%r50, %r55};
	mov.b64 	%fd134, %rd246;
	mov.b64 	{%r61, %r66}, %rd344;
	// begin inline asm
	shfl.sync.down.b32 %r60, %r61, %r67, %r68, %r69;
	// end inline asm
	// begin inline asm
	shfl.sync.down.b32 %r65, %r66, %r67, %r68, %r69;
	// end inline asm
	mov.b64 	%rd157, {%r60, %r65};
	setp.gt.s32 	%p53, %r49, 30;
	mov.f64 	%fd230, %fd228;
	mov.u64 	%rd346, %rd344;
	@%p53 bra 	$L__BB8_164;
	setp.lt.f64 	%p54, %fd228, %fd134;
	mov.f64 	%fd230, %fd134;
	mov.u64 	%rd346, %rd157;
	@%p54 bra 	$L__BB8_164;
	setp.gt.f64 	%p55, %fd228, %fd134;
	mov.f64 	%fd230, %fd228;
	mov.u64 	%rd346, %rd344;
	@%p55 bra 	$L__BB8_164;
	setp.lt.s64 	%p56, %rd344, %rd157;
	selp.f64 	%fd230, %fd228, %fd134, %p56;
	min.s64 	%rd346, %rd344, %rd157;
$L__BB8_164:
	mov.b64 	%rd247, %fd230;
	mov.b64 	{%r71, %r76}, %rd247;
	mov.b32 	%r87, 2;
	mov.b32 	%r88, 31;
	mov.b32 	%r89, -1;
	// begin inline asm
	shfl.sync.down.b32 %r70, %r71, %r87, %r88, %r89;
	// end inline asm
	// begin inline asm
	shfl.sync.down.b32 %r75, %r76, %r87, %r88, %r89;
	// end inline asm
	mov.b64 	%rd248, {%r70, %r75};
	mov.b64 	%fd137, %rd248;
	mov.b64 	{%r81, %r86}, %rd346;
	// begin inline asm
	shfl.sync.down.b32 %r80, %r81, %r87, %r88, %r89;
	// end inline asm
	// begin inline asm
	shfl.sync.down.b32 %r85, %r86, %r87, %r88, %r89;
	// end inline asm
	mov.b64 	%rd160, {%r80, %r85};
	setp.gt.s32 	%p57, %r49, 29;
	mov.f64 	%fd231, %fd230;
	mov.u64 	%rd347, %rd346;
	@%p57 bra 	$L__BB8_168;
	setp.lt.f64 	%p58, %fd230, %fd137;
	mov.f64 	%fd231, %fd137;
	mov.u64 	%rd347, %rd160;
	@%p58 bra 	$L__BB8_168;
	setp.gt.f64 	%p59, %fd230, %fd137;
	mov.f64 	%fd231, %fd230;
	mov.u64 	%rd347, %rd346;
	@%p59 bra 	$L__BB8_168;
	setp.lt.s64 	%p60, %rd346, %rd160;
	selp.f64 	%fd231, %fd230, %fd137, %p60;
	min.s64 	%rd347, %rd346, %rd160;
$L__BB8_168:
	mov.b64 	%rd249, %fd231;
	mov.b64 	{%r91, %r96}, %rd249;
	mov.b32 	%r107, 4;
	mov.b32 	%r108, 31;
	mov.b32 	%r109, -1;
	// begin inline asm
	shfl.sync.down.b32 %r90, %r91, %r107, %r108, %r109;
	// end inline asm
	// begin inline asm
	shfl.sync.down.b32 %r95, %r96, %r107, %r108, %r109;
	// end inline asm
	mov.b64 	%rd250, {%r90, %r95};
	mov.b64 	%fd140, %rd250;
	mov.b64 	{%r101, %r106}, %rd347;
	// begin inline asm
	shfl.sync.down.b32 %r100, %r101, %r107, %r108, %r109;
	// end inline asm
	// begin inline asm
	shfl.sync.down.b32 %r105, %r106, %r107, %r108, %r109;
	// end inline asm
	mov.b64 	%rd163, {%r100, %r105};
	setp.gt.s32 	%p61, %r49, 27;
	mov.f64 	%fd232, %fd231;
	mov.u64 	%rd348, %rd347;
	@%p61 bra 	$L__BB8_172;
	setp.lt.f64 	%p62, %fd231, %fd140;
	mov.f64 	%fd232, %fd140;
	mov.u64 	%rd348, %rd163;
	@%p62 bra 	$L__BB8_172;
	setp.gt.f64 	%p63, %fd231, %fd140;
	mov.f64 	%fd232, %fd231;
	mov.u64 	%rd348, %rd347;
	@%p63 bra 	$L__BB8_172;
	setp.lt.s64 	%p64, %rd347, %rd163;
	selp.f64 	%fd232, %fd231, %fd140, %p64;
	min.s64 	%rd348, %rd347, %rd163;
$L__BB8_172:
	mov.b64 	%rd251, %fd232;
	mov.b64 	{%r111, %r116}, %rd251;
	mov.b32 	%r127, 8;
	mov.b32 	%r128, 31;
	mov.b32 	%r129, -1;
	// begin inline asm
	shfl.sync.down.b32 %r110, %r111, %r127, %r128, %r129;
	// end inline asm
	// begin inline asm
	shfl.sync.down.b32 %r115, %r116, %r127, %r128, %r129;
	// end inline asm
	mov.b64 	%rd252, {%r110, %r115};
	mov.b64 	%fd143, %rd252;
	mov.b64 	{%r121, %r126}, %rd348;
	// begin inline asm
	shfl.sync.down.b32 %r120, %r121, %r127, %r128, %r129;
	// end inline asm
	// begin inline asm
	shfl.sync.down.b32 %r125, %r126, %r127, %r128, %r129;
	// end inline asm
	mov.b64 	%rd166, {%r120, %r125};
	setp.gt.s32 	%p65, %r49, 23;
	mov.f64 	%fd233, %fd232;
	mov.u64 	%rd349, %rd348;
	@%p65 bra 	$L__BB8_176;
	setp.lt.f64 	%p66, %fd232, %fd143;
	mov.f64 	%fd233, %fd143;
	mov.u64 	%rd349, %rd166;
	@%p66 bra 	$L__BB8_176;
	setp.gt.f64 	%p67, %fd232, %fd143;
	mov.f64 	%fd233, %fd232;
	mov.u64 	%rd349, %rd348;
	@%p67 bra 	$L__BB8_176;
	setp.lt.s64 	%p68, %rd348, %rd166;
	selp.f64 	%fd233, %fd232, %fd143, %p68;
	min.s64 	%rd349, %rd348, %rd166;
$L__BB8_176:
	mov.b64 	%rd253, %fd233;
	mov.b64 	{%r131, %r136}, %rd253;
	mov.b32 	%r147, 16;
	mov.b32 	%r148, 31;
	mov.b32 	%r149, -1;
	// begin inline asm
	shfl.sync.down.b32 %r130, %r131, %r147, %r148, %r149;
	// end inline asm
	// begin inline asm
	shfl.sync.down.b32 %r135, %r136, %r147, %r148, %r149;
	// end inline asm
	mov.b64 	%rd254, {%r130, %r135};
	mov.b64 	%fd146, %rd254;
	mov.b64 	{%r141, %r146}, %rd349;
	// begin inline asm
	shfl.sync.down.b32 %r140, %r141, %r147, %r148, %r149;
	// end inline asm
	// begin inline asm
	shfl.sync.down.b32 %r145, %r146, %r147, %r148, %r149;
	// end inline asm
	mov.b64 	%rd169, {%r140, %r145};
	setp.gt.s32 	%p69, %r49, 15;
	mov.f64 	%fd241, %fd233;
	mov.u64 	%rd357, %rd349;
	@%p69 bra 	$L__BB8_180;
	setp.lt.f64 	%p70, %fd233, %fd146;
	mov.f64 	%fd241, %fd146;
	mov.u64 	%rd357, %rd169;
	@%p70 bra 	$L__BB8_180;
	setp.gt.f64 	%p71, %fd233, %fd146;
	mov.f64 	%fd241, %fd233;
	mov.u64 	%rd357, %rd349;
	@%p71 bra 	$L__BB8_180;
	setp.lt.s64 	%p72, %rd349, %rd169;
	selp.f64 	%fd241, %fd233, %fd146, %p72;
	min.s64 	%rd357, %rd349, %rd169;
$L__BB8_180:
	setp.ne.s32 	%p73, %r49, 0;
	@%p73 bra 	$L__BB8_182;
	shr.u32 	%r150, %r18, 1;
	and.b32  	%r151, %r150, 496;
	mov.u32 	%r152, _ZN6thrust24THRUST_300001_SM_1000_NS8cuda_cub4core6detail5shmemE;
	add.s32 	%r153, %r152, %r151;
	st.shared.f64 	[%r153+8], %fd241;
	st.shared.u64 	[%r153+16], %rd357;
$L__BB8_182:
	bar.sync 	0;
	setp.ne.s32 	%p74, %r18, 0;
	@%p74 bra 	$L__BB8_204;
	ld.shared.f64 	%fd149, [_ZN6thrust24THRUST_300001_SM_1000_NS8cuda_cub4core6detail5shmemE+24];
	ld.shared.u64 	%rd172, [_ZN6thrust24THRUST_300001_SM_1000_NS8cuda_cub4core6detail5shmemE+32];
	setp.lt.f64 	%p75, %fd241, %fd149;
	mov.f64 	%fd235, %fd149;
	mov.u64 	%rd351, %rd172;
	@%p75 bra 	$L__BB8_186;
	setp.lt.f64 	%p76, %fd149, %fd241;
	mov.f64 	%fd235, %fd241;
	mov.u64 	%rd351, %rd357;
	@%p76 bra 	$L__BB8_186;
	setp.lt.s64 	%p77, %rd357, %rd172;
	selp.f64 	%fd235, %fd241, %fd149, %p77;
	min.s64 	%rd351, %rd357, %rd172;
$L__BB8_186:
	ld.shared.f64 	%fd152, [_ZN6thrust24THRUST_300001_SM_1000_NS8cuda_cub4core6detail5shmemE+40];
	ld.shared.u64 	%rd175, [_ZN6thrust24THRUST_300001_SM_1000_NS8cuda_cub4core6detail5shmemE+48];
	setp.lt.f64 	%p78, %fd235, %fd152;
	mov.f64 	%fd236, %fd152;
	mov.u64 	%rd352, %rd175;
	@%p78 bra 	$L__BB8_189;
	setp.lt.f64 	%p79, %fd152, %fd235;
	mov.f64 	%fd236, %fd235;
	mov.u64 	%rd352, %rd351;
	@%p79 bra 	$L__BB8_189;
	setp.lt.s64 	%p80, %rd351, %rd175;
	selp.f64 	%fd236, %fd235, %fd152, %p80;
	min.s64 	%rd352, %rd351, %rd175;
$L__BB8_189:
	ld.shared.f64 	%fd155, [_ZN6thrust24THRUST_300001_SM_1000_NS8cuda_cub4core6detail5shmemE+56];
	ld.shared.u64 	%rd178, [_ZN6thrust24THRUST_300001_SM_1000_NS8cuda_cub4core6detail5shmemE+64];
	setp.lt.f64 	%p81, %fd236, %fd155;
	mov.f64 	%fd237, %fd155;
	mov.u64 	%rd353, %rd178;
	@%p81 bra 	$L__BB8_192;
	setp.lt.f64 	%p82, %fd155, %fd236;
	mov.f64 	%fd237, %fd236;
	mov.u64 	%rd353, %rd352;
	@%p82 bra 	$L__BB8_192;
	setp.lt.s64 	%p83, %rd352, %rd178;
	selp.f64 	%fd237, %fd236, %fd155, %p83;
	min.s64 	%rd353, %rd352, %rd178;
$L__BB8_192:
	ld.shared.f64 	%fd158, [_ZN6thrust24THRUST_300001_SM_1000_NS8cuda_cub4core6detail5shmemE+72];
	ld.shared.u64 	%rd181, [_ZN6thrust24THRUST_300001_SM_1000_NS8cuda_cub4core6detail5shmemE+80];
	setp.lt.f64 	%p84, %fd237, %fd158;
	mov.f64 	%fd238, %fd158;
	mov.u64 	%rd354, %rd181;
	@%p84 bra 	$L__BB8_195;
	setp.lt.f64 	%p85, %fd158, %fd237;
	mov.f64 	%fd238, %fd237;
	mov.u64 	%rd354, %rd353;
	@%p85 bra 	$L__BB8_195;
	setp.lt.s64 	%p86, %rd353, %rd181;
	selp.f64 	%fd238, %fd237, %fd158, %p86;
	min.s64 	%rd354, %rd353, %rd181;
$L__BB8_195:
	ld.shared.f64 	%fd161, [_ZN6thrust24THRUST_300001_SM_1000_NS8cuda_cub4core6detail5shmemE+88];
	ld.shared.u64 	%rd184, [_ZN6thrust24THRUST_300001_SM_1000_NS8cuda_cub4core6detail5shmemE+96];
	setp.lt.f64 	%p87, %fd238, %fd161;
	mov.f64 	%fd239, %fd161;
	mov.u64 	%rd355, %rd184;
	@%p87 bra 	$L__BB8_198;
	setp.lt.f64 	%p88, %fd161, %fd238;
	mov.f64 	%fd239, %fd238;
	mov.u64 	%rd355, %rd354;
	@%p88 bra 	$L__BB8_198;
	setp.lt.s64 	%p89, %rd354, %rd184;
	selp.f64 	%fd239, %fd238, %fd161, %p89;
	min.s64 	%rd355, %rd354, %rd184;
$L__BB8_198:
	ld.shared.f64 	%fd164, [_ZN6thrust24THRUST_300001_SM_1000_NS8cuda_cub4core6detail5shmemE+104];
	ld.shared.u64 	%rd187, [_ZN6thrust24THRUST_300001_SM_1000_NS8cuda_cub4core6detail5shmemE+112];
	setp.lt.f64 	%p90, %fd239, %fd164;
	mov.f64 	%fd240, %fd164;
	mov.u64 	%rd356, %rd187;
	@%p90 bra 	$L__BB8_201;
	setp.lt.f64 	%p91, %fd164, %fd239;
	mov.f64 	%fd240, %fd239;
	mov.u64 	%rd356, %rd355;
	@%p91 bra 	$L__BB8_201;
	setp.lt.s64 	%p92, %rd355, %rd187;
	selp.f64 	%fd240, %fd239, %fd164, %p92;
	min.s64 	%rd356, %rd355, %rd187;
$L__BB8_201:
	ld.shared.f64 	%fd167, [_ZN6thrust24THRUST_300001_SM_1000_NS8cuda_cub4core6detail5shmemE+120];
	ld.shared.u64 	%rd190, [_ZN6thrust24THRUST_300001_SM_1000_NS8cuda_cub4core6detail5shmemE+128];
	setp.lt.f64 	%p93, %fd240, %fd167;
	mov.u64 	%rd357, %rd190;
	mov.f64 	%fd241, %fd167;
	@%p93 bra 	$L__BB8_204;
	setp.lt.f64 	%p94, %fd167, %fd240;
	mov.u64 	%rd357, %rd356;
	mov.f64 	%fd241, %fd240;
	@%p94 bra 	$L__BB8_204;
	setp.lt.s64 	%p95, %rd356, %rd190;
	selp.f64 	%fd241, %fd240, %fd167, %p95;
	min.s64 	%rd357, %rd356, %rd190;
$L__BB8_204:
	mov.u32 	%r381, %tid.x;
	setp.ne.s32 	%p212, %r381, 0;
	@%p212 bra 	$L__BB8_206;
	ld.param.u64 	%rd288, [_ZN6thrust24THRUST_300001_SM_1000_NS8cuda_cub4core6detail13_kernel_agentINS1_8__reduce11ReduceAgentINS0_12zip_iteratorIN4cuda3std3__45tupleIJNS0_10device_ptrIdEENS0_17counting_iteratorIlNS0_11use_defaultESF_SF_EEEEEEEPNSB_IJdlEEESJ_lNS1_9__extrema9arg_max_fIdl10ComparatorEEEEJSI_SK_lSO_EEEvDpT0__param_1];
	cvta.to.global.u64 	%rd287, %rd288;
	st.global.f64 	[%rd287], %fd241;
	st.global.u64 	[%rd287+8], %rd357;
$L__BB8_206:
	ret;

}
	// .globl	_ZN6thrust24THRUST_300001_SM_1000_NS8cuda_cub4core6detail13_kernel_agentINS1_8__reduce11ReduceAgentINS0_12zip_iteratorIN4cuda3std3__45tupleIJNS0_10device_ptrIdEENS0_17counting_iteratorIlNS0_11use_defaultESF_SF_EEEEEEEPNSB_IJdlEEESJ_lNS1_9__extrema9arg_max_fIdl10ComparatorEEEEJSI_SK_lN3cub18CUB_300001_SM_100013GridEvenShareIlEENSR_9GridQueueIyEESO_EEEvDpT0_
.visible .entry _ZN6thrust24THRUST_300001_SM_1000_NS8cuda_cub4core6detail13_kernel_agentINS1_8__reduce11ReduceAgentINS0_12zip_iteratorIN4cuda3std3__45tupleIJNS0_10device_ptrIdEENS0_17counting_iteratorIlNS0_11use_defaultESF_SF_EEEEEEEPNSB_IJdlEEESJ_lNS1_9__extrema9arg_max_fIdl10ComparatorEEEEJSI_SK_lN3cub18CUB_300001_SM_100013GridEvenShareIlEENSR_9GridQueueIyEESO_EEEvDpT0_(
	.param .align 8 .b8 _ZN6thrust24THRUST_300001_SM_1000_NS8cuda_cub4core6detail13_kernel_agentINS1_8__reduce11ReduceAgentINS0_12zip_iteratorIN4cuda3std3__45tupleIJNS0_10device_ptrIdEENS0_17counting_iteratorIlNS0_11use_defaultESF_SF_EEEEEEEPNSB_IJdlEEESJ_lNS1_9__extrema9arg_max_fIdl10ComparatorEEEEJSI_SK_lN3cub18CUB_300001_SM_100013GridEvenShareIlEENSR_9GridQueueIyEESO_EEEvDpT0__param_0[16],
	.param .u64 .ptr .align 1 _ZN6thrust24THRUST_300001_SM_1000_NS8cuda_cub4core6detail13_kernel_agentINS1_8__reduce11ReduceAgentINS0_12zip_iteratorIN4cuda3std3__45tupleIJNS0_10device_ptrIdEENS0_17counting_iteratorIlNS0_11use_defaultESF_SF_EEEEEEEPNSB_IJdlEEESJ_lNS1_9__extrema9arg_max_fIdl10ComparatorEEEEJSI_SK_lN3cub18CUB_300001_SM_100013GridEvenShareIlEENSR_9GridQueueIyEESO_EEEvDpT0__param_1,
	.param .u64 _ZN6thrust24THRUST_300001_SM_1000_NS8cuda_cub4core6detail13_kernel_agentINS1_8__reduce11ReduceAgentINS0_12zip_iteratorIN4cuda3std3__45tupleIJNS0_10device_ptrIdEENS0_17counting_iteratorIlNS0_11use_defaultESF_SF_EEEEEEEPNSB_IJdlEEESJ_lNS1_9__extrema9arg_max_fIdl10ComparatorEEEEJSI_SK_lN3cub18CUB_300001_SM_100013GridEvenShareIlEENSR_9GridQueueIyEESO_EEEvDpT0__param_2,
	.param .align 8 .b8 _ZN6thrust24THRUST_300001_SM_1000_NS8cuda_cub4core6detail13_kernel_agentINS1_8__reduce11ReduceAgentINS0_12zip_iteratorIN4cuda3std3__45tupleIJNS0_10device_ptrIdEENS0_17counting_iteratorIlNS0_11use_defaultESF_SF_EEEEEEEPNSB_IJdlEEESJ_lNS1_9__extrema9arg_max_fIdl10ComparatorEEEEJSI_SK_lN3cub18CUB_300001_SM_100013GridEvenShareIlEENSR_9GridQueueIyEESO_EEEvDpT0__param_3[72],
	.param .align 8 .b8 _ZN6thrust24THRUST_300001_SM_1000_NS8cuda_cub4core6detail13_kernel_agentINS1_8__reduce11ReduceAgentINS0_12zip_iteratorIN4cuda3std3__45tupleIJNS0_10device_ptrIdEENS0_17counting_iteratorIlNS0_11use_defaultESF_SF_EEEEEEEPNSB_IJdlEEESJ_lNS1_9__extrema9arg_max_fIdl10ComparatorEEEEJSI_SK_lN3cub18CUB_300001_SM_100013GridEvenShareIlEENSR_9GridQueueIyEESO_EEEvDpT0__param_4[8],
	.param .align 1 .b8 _ZN6thrust24THRUST_300001_SM_1000_NS8cuda_cub4core6detail13_kernel_agentINS1_8__reduce11ReduceAgentINS0_12zip_iteratorIN4cuda3std3__45tupleIJNS0_10device_ptrIdEENS0_17counting_iteratorIlNS0_11use_defaultESF_SF_EEEEEEEPNSB_IJdlEEESJ_lNS1_9__extrema9arg_max_fIdl10ComparatorEEEEJSI_SK_lN3cub18CUB_300001_SM_100013GridEvenShareIlEENSR_9GridQueueIyEESO_EEEvDpT0__param_5[1]
)
.maxntid 256
{
	.reg .pred 	%p<215>;
	.reg .b32 	%r<399>;
	.reg .b64 	%rd<350>;
	.reg .b64 	%fd<242>;

	ld.param.u64 	%rd3, [_ZN6thrust24THRUST_300001_SM_1000_NS8cuda_cub4core6detail13_kernel_agentINS1_8__reduce11ReduceAgentINS0_12zip_iteratorIN4cuda3std3__45tupleIJNS0_10device_ptrIdEENS0_17counting_iteratorIlNS0_11use_defaultESF_SF_EEEEEEEPNSB_IJdlEEESJ_lNS1_9__extrema9arg_max_fIdl10ComparatorEEEEJSI_SK_lN3cub18CUB_300001_SM_100013GridEvenShareIlEENSR_9GridQueueIyEESO_EEEvDpT0__param_0+8];
	ld.param.u64 	%rd196, [_ZN6thrust24THRUST_300001_SM_1000_NS8cuda_cub4core6detail13_kernel_agentINS1_8__reduce11ReduceAgentINS0_12zip_iteratorIN4cuda3std3__45tupleIJNS0_10device_ptrIdEENS0_17counting_iteratorIlNS0_11use_defaultESF_SF_EEEEEEEPNSB_IJdlEEESJ_lNS1_9__extrema9arg_max_fIdl10ComparatorEEEEJSI_SK_lN3cub18CUB_300001_SM_100013GridEvenShareIlEENSR_9GridQueueIyEESO_EEEvDpT0__param_0];
	ld.param.u64 	%rd197, [_ZN6thrust24THRUST_300001_SM_1000_NS8cuda_cub4core6detail13_kernel_agentINS1_8__reduce11ReduceAgentINS0_12zip_iteratorIN4cuda3std3__45tupleIJNS0_10device_ptrIdEENS0_17counting_iteratorIlNS0_11use_defaultESF_SF_EEEEEEEPNSB_IJdlEEESJ_lNS1_9__extrema9arg_max_fIdl10ComparatorEEEEJSI_SK_lN3cub18CUB_300001_SM_100013GridEvenShareIlEENSR_9GridQueueIyEESO_EEEvDpT0__param_4];
	ld.param.u64 	%rd195, [_ZN6thrust24THRUST_300001_SM_1000_NS8cuda_cub4core6detail13_kernel_agentINS1_8__reduce11ReduceAgentINS0_12zip_iteratorIN4cuda3std3__45tupleIJNS0_10device_ptrIdEENS0_17counting_iteratorIlNS0_11use_defaultESF_SF_EEEEEEEPNSB_IJdlEEESJ_lNS1_9__extrema9arg_max_fIdl10ComparatorEEEEJSI_SK_lN3cub18CUB_300001_SM_100013GridEvenShareIlEENSR_9GridQueueIyEESO_EEEvDpT0__param_2];
	cvta.to.global.u64 	%rd1, %rd197;
	cvta.to.global.u64 	%rd2, %rd196;
	mov.u32 	%r1, %ctaid.x;
	mul.lo.s32 	%r33, %r1, 1280;
	cvt.u64.u32 	%rd4, %r33;
	mov.u32 	%r34, %nctaid.x;
	mul.lo.s32 	%r35, %r34, 1280;
	cvt.u64.u32 	%rd5, %r35;
	add.s64 	%rd198, %rd4, 1280;
	setp.le.s64 	%p1, %rd198, %rd195;
	@%p1 bra 	$L__BB9_121;
	cvt.u32.u64 	%r159, %rd4;
	cvt.u32.u64 	%r2, %rd195;
	sub.s32 	%r3, %r2, %r159;
	mov.u32 	%r4, %tid.x;
	setp.ge.s32 	%p98, %r4, %r3;
	mov.f64 	%fd188, 0d0000000000000000;
	mov.b64 	%rd292, 0;
	mov.u32 	%r393, %r4;
	@%p98 bra 	$L__BB9_3;
	cvt.u64.u32 	%rd240, %r4;
	add.s64 	%rd241, %rd4, %rd240;
	shl.b64 	%rd242, %rd241, 3;
	add.s64 	%rd243, %rd2, %rd242;
	add.s64 	%rd292, %rd3, %rd241;
	ld.global.f64 	%fd188, [%rd243];
	add.s32 	%r393, %r4, 256;
$L__BB9_3:
	setp.ge.s32 	%p99, %r393, %r3;
	@%p99 bra 	$L__BB9_25;
	not.b32 	%r161, %r393;
	add.s32 	%r162, %r161, %r2;
	sub.s32 	%r7, %r162, %r159;
	and.b32  	%r163, %r7, 768;
	setp.eq.s32 	%p100, %r163, 768;
	@%p100 bra 	$L__BB9_10;
	cvt.u64.u32 	%rd245, %r393;
	add.s64 	%rd246, %rd245, %rd4;
	add.s64 	%rd283, %rd246, %rd3;
	shl.b64 	%rd247, %rd246, 3;
	add.s64 	%rd282, %rd2, %rd247;
	shr.u32 	%r164, %r7, 8;
	add.s32 	%r165, %r164, 1;
	and.b32  	%r166, %r165, 3;
	neg.s32 	%r391, %r166;
$L__BB9_6:
	.pragma "nounroll";
	mov.u64 	%rd12, %rd292;
	mov.f64 	%fd3, %fd188;
	ld.global.f64 	%fd4, [%rd282];
	setp.lt.f64 	%p101, %fd3, %fd4;
	mov.u64 	%rd292, %rd283;
	mov.f64 	%fd188, %fd4;
	@%p101 bra 	$L__BB9_9;
	setp.lt.f64 	%p102, %fd4, %fd3;
	mov.u64 	%rd292, %rd12;
	mov.f64 	%fd188, %fd3;
	@%p102 bra 	$L__BB9_9;
	setp.lt.s64 	%p103, %rd12, %rd283;
	min.s64 	%rd292, %rd12, %rd283;
	selp.f64 	%fd188, %fd3, %fd4, %p103;
$L__BB9_9:
	add.s32 	%r393, %r393, 256;
	add.s64 	%rd283, %rd283, 256;
	add.s64 	%rd282, %rd282, 2048;
	add.s32 	%r391, %r391, 1;
	setp.ne.s32 	%p104, %r391, 0;
	@%p104 bra 	$L__BB9_6;
$L__BB9_10:
	setp.lt.u32 	%p105, %r7, 768;
	@%p105 bra 	$L__BB9_25;
	add.s32 	%r394, %r393, 512;
$L__BB9_12:
	mov.u32 	%r15, %r394;
	add.s32 	%r167, %r15, -512;
	cvt.s64.s32 	%rd248, %r167;
	add.s64 	%rd249, %rd248, %rd4;
	shl.b64 	%rd250, %rd249, 3;
	add.s64 	%rd20, %rd2, %rd250;
	add.s64 	%rd21, %rd249, %rd3;
	ld.global.f64 	%fd10, [%rd20];
	setp.lt.f64 	%p106, %fd188, %fd10;
	mov.u64 	%rd289, %rd21;
	mov.f64 	%fd185, %fd10;
	@%p106 bra 	$L__BB9_15;
	setp.lt.f64 	%p107, %fd10, %fd188;
	mov.u64 	%rd289, %rd292;
	mov.f64 	%fd185, %fd188;
	@%p107 bra 	$L__BB9_15;
	setp.lt.s64 	%p108, %rd292, %rd21;
	min.s64 	%rd289, %rd292, %rd21;
	selp.f64 	%fd185, %fd188, %fd10, %p108;
$L__BB9_15:
	add.s32 	%r168, %r15, -256;
	cvt.s64.s32 	%rd251, %r168;
	add.s64 	%rd252, %rd251, %rd4;
	add.s64 	%rd24, %rd252, %rd3;
	ld.global.f64 	%fd13, [%rd20+2048];
	setp.lt.f64 	%p109, %fd185, %fd13;
	mov.u64 	%rd290, %rd24;
	mov.f64 	%fd186, %fd13;
	@%p109 bra 	$L__BB9_18;
	setp.lt.f64 	%p110, %fd13, %fd185;
	mov.u64 	%rd290, %rd289;
	mov.f64 	%fd186, %fd185;
	@%p110 bra 	$L__BB9_18;
	setp.lt.s64 	%p111, %rd289, %rd24;
	min.s64 	%rd290, %rd289, %rd24;
	selp.f64 	%fd186, %fd185, %fd13, %p111;
$L__BB9_18:
	cvt.s64.s32 	%rd253, %r15;
	add.s64 	%rd254, %rd253, %rd4;
	add.s64 	%rd27, %rd254, %rd3;
	ld.global.f64 	%fd16, [%rd20+4096];
	setp.lt.f64 	%p112, %fd186, %fd16;
	mov.u64 	%rd291, %rd27;
	mov.f64 	%fd187, %fd16;
	@%p112 bra 	$L__BB9_21;
	setp.lt.f64 	%p113, %fd16, %fd186;
	mov.u64 	%rd291, %rd290;
	mov.f64 	%fd187, %fd186;
	@%p113 bra 	$L__BB9_21;
	setp.lt.s64 	%p114, %rd290, %rd27;
	min.s64 	%rd291, %rd290, %rd27;
	selp.f64 	%fd187, %fd186, %fd16, %p114;
$L__BB9_21:
	add.s32 	%r169, %r15, 256;
	cvt.s64.s32 	%rd255, %r169;
	add.s64 	%rd256, %rd255, %rd4;
	add.s64 	%rd30, %rd256, %rd3;
	ld.global.f64 	%fd19, [%rd20+6144];
	setp.lt.f64 	%p115, %fd187, %fd19;
	mov.u64 	%rd292, %rd30;
	mov.f64 	%fd188, %fd19;
	@%p115 bra 	$L__BB9_24;
	setp.lt.f64 	%p116, %fd19, %fd187;
	mov.u64 	%rd292, %rd291;
	mov.f64 	%fd188, %fd187;
	@%p116 bra 	$L__BB9_24;
	setp.lt.s64 	%p117, %rd291, %rd30;
	min.s64 	%rd292, %rd291, %rd30;
	selp.f64 	%fd188, %fd187, %fd19, %p117;
$L__BB9_24:
	add.s32 	%r394, %r15, 1024;
	add.s32 	%r170, %r15, 512;
	setp.lt.s32 	%p118, %r170, %r3;
	@%p118 bra 	$L__BB9_12;
$L__BB9_25:
	setp.lt.s32 	%p119, %r3, 256;
	@%p119 bra 	$L__BB9_70;
	// begin inline asm
	mov.u32 %r284, %laneid;
	// end inline asm
	mov.b64 	%rd267, %fd188;
	mov.b64 	{%r286, %r291}, %rd267;
	mov.b32 	%r302, 1;
	mov.b32 	%r303, 31;
	mov.b32 	%r304, -1;
	// begin inline asm
	shfl.sync.down.b32 %r285, %r286, %r302, %r303, %r304;
	// end inline asm
	// begin inline asm
	shfl.sync.down.b32 %r290, %r291, %r302, %r303, %r304;
	// end inline asm
	mov.b64 	%rd268, {%r285, %r290};
	mov.b64 	%fd23, %rd268;
	mov.b64 	{%r296, %r301}, %rd292;
	// begin inline asm
	shfl.sync.down.b32 %r295, %r296, %r302, %r303, %r304;
	// end inline asm
	// begin inline asm
	shfl.sync.down.b32 %r300, %r301, %r302, %r303, %r304;
	// end inline asm
	mov.b64 	%rd34, {%r295, %r300};
	setp.gt.s32 	%p171, %r284, 30;
	mov.u64 	%rd294, %rd292;
	mov.f64 	%fd190, %fd188;
	@%p171 bra 	$L__BB9_30;
	setp.lt.f64 	%p172, %fd188, %fd23;
	mov.u64 	%rd294, %rd34;
	mov.f64 	%fd190, %fd23;
	@%p172 bra 	$L__BB9_30;
	setp.gt.f64 	%p173, %fd188, %fd23;
	mov.u64 	%rd294, %rd292;
	mov.f64 	%fd190, %fd188;
	@%p173 bra 	$L__BB9_30;
	setp.lt.s64 	%p174, %rd292, %rd34;
	min.s64 	%rd294, %rd292, %rd34;
	selp.f64 	%fd190, %fd188, %fd23, %p174;
$L__BB9_30:
	mov.b64 	%rd269, %fd190;
	mov.b64 	{%r306, %r311}, %rd269;
	mov.b32 	%r322, 2;
	mov.b32 	%r323, 31;
	mov.b32 	%r324, -1;
	// begin inline asm
	shfl.sync.down.b32 %r305, %r306, %r322, %r323, %r324;
	// end inline asm
	// begin inline asm
	shfl.sync.down.b32 %r310, %r311, %r322, %r323, %r324;
	// end inline asm
	mov.b64 	%rd270, {%r305, %r310};
	mov.b64 	%fd26, %rd270;
	mov.b64 	{%r316, %r321}, %rd294;
	// begin inline asm
	shfl.sync.down.b32 %r315, %r316, %r322, %r323, %r324;
	// end inline asm
	// begin inline asm
	shfl.sync.down.b32 %r320, %r321, %r322, %r323, %r324;
	// end inline asm
	mov.b64 	%rd37, {%r315, %r320};
	setp.gt.s32 	%p175, %r284, 29;
	mov.u64 	%rd295, %rd294;
	mov.f64 	%fd191, %fd190;
	@%p175 bra 	$L__BB9_34;
	setp.lt.f64 	%p176, %fd190, %fd26;
	mov.u64 	%rd295, %rd37;
	mov.f64 	%fd191, %fd26;
	@%p176 bra 	$L__BB9_34;
	setp.gt.f64 	%p177, %fd190, %fd26;
	mov.u64 	%rd295, %rd294;
	mov.f64 	%fd191, %fd190;
	@%p177 bra 	$L__BB9_34;
	setp.lt.s64 	%p178, %rd294, %rd37;
	min.s64 	%rd295, %rd294, %rd37;
	selp.f64 	%fd191, %fd190, %fd26, %p178;
$L__BB9_34:
	mov.b64 	%rd271, %fd191;
	mov.b64 	{%r326, %r331}, %rd271;
	mov.b32 	%r342, 4;
	mov.b32 	%r343, 31;
	mov.b32 	%r344, -1;
	// begin inline asm
	shfl.sync.down.b32 %r325, %r326, %r342, %r343, %r344;
	// end inline asm
	// begin inline asm
	shfl.sync.down.b32 %r330, %r331, %r342, %r343, %r344;
	// end inline asm
	mov.b64 	%rd272, {%r325, %r330};
	mov.b64 	%fd29, %rd272;
	mov.b64 	{%r336, %r341}, %rd295;
	// begin inline asm
	shfl.sync.down.b32 %r335, %r336, %r342, %r343, %r344;
	// end inline asm
	// begin inline asm
	shfl.sync.down.b32 %r340, %r341, %r342, %r343, %r344;
	// end inline asm
	mov.b64 	%rd40, {%r335, %r340};
	setp.gt.s32 	%p179, %r284, 27;
	mov.u64 	%rd296, %rd295;
	mov.f64 	%fd192, %fd191;
	@%p179 bra 	$L__BB9_38;
	setp.lt.f64 	%p180, %fd191, %fd29;
	mov.u64 	%rd296, %rd40;
	mov.f64 	%fd192, %fd29;
	@%p180 bra 	$L__BB9_38;
	setp.gt.f64 	%p181, %fd191, %fd29;
	mov.u64 	%rd296, %rd295;
	mov.f64 	%fd192, %fd191;
	@%p181 bra 	$L__BB9_38;
	setp.lt.s64 	%p182, %rd295, %rd40;
	min.s64 	%rd296, %rd295, %rd40;
	selp.f64 	%fd192, %fd191, %fd29, %p182;
$L__BB9_38:
	mov.b64 	%rd273, %fd192;
	mov.b64 	{%r346, %r351}, %rd273;
	mov.b32 	%r362, 8;
	mov.b32 	%r363, 31;
	mov.b32 	%r364, -1;
	// begin inline asm
	shfl.sync.down.b32 %r345, %r346, %r362, %r363, %r364;
	// end inline asm
	// begin inline asm
	shfl.sync.down.b32 %r350, %r351, %r362, %r363, %r364;
	// end inline asm
	mov.b64 	%rd274, {%r345, %r350};
	mov.b64 	%fd32, %rd274;
	mov.b64 	{%r356, %r361}, %rd296;
	// begin inline asm
	shfl.sync.down.b32 %r355, %r356, %r362, %r363, %r364;
	// end inline asm
	// begin inline asm
	shfl.sync.down.b32 %r360, %r361, %r362, %r363, %r364;
	// end inline asm
	mov.b64 	%rd43, {%r355, %r360};
	setp.gt.s32 	%p183, %r284, 23;
	mov.u64 	%rd297, %rd296;
	mov.f64 	%fd193, %fd192;
	@%p183 bra 	$L__BB9_42;
	setp.lt.f64 	%p184, %fd192, %fd32;
	mov.u64 	%rd297, %rd43;
	mov.f64 	%fd193, %fd32;
	@%p184 bra 	$L__BB9_42;
	setp.gt.f64 	%p185, %fd192, %fd32;
	mov.u64 	%rd297, %rd296;
	mov.f64 	%fd193, %fd192;
	@%p185 bra 	$L__BB9_42;
	setp.lt.s64 	%p186, %rd296, %rd43;
	min.s64 	%rd297, %rd296, %rd43;
	selp.f64 	%fd193, %fd192, %fd32, %p186;
$L__BB9_42:
	mov.b64 	%rd275, %fd193;
	mov.b64 	{%r366, %r371}, %rd275;
	mov.b32 	%r382, 16;
	mov.b32 	%r383, 31;
	mov.b32 	%r384, -1;
	// begin inline asm
	shfl.sync.down.b32 %r365, %r366, %r382, %r383, %r384;
	// end inline asm
	// begin inline asm
	shfl.sync.down.b32 %r370, %r371, %r382, %r383, %r384;
	// end inline asm
	mov.b64 	%rd276, {%r365, %r370};
	mov.b64 	%fd35, %rd276;
	mov.b64 	{%r376, %r381}, %rd297;
	// begin inline asm
	shfl.sync.down.b32 %r375, %r376, %r382, %r383, %r384;
	// end inline asm
	// begin inline asm
	shfl.sync.down.b32 %r380, %r381, %r382, %r383, %r384;
	// end inline asm
	mov.b64 	%rd46, {%r375, %r380};
	setp.gt.s32 	%p187, %r284, 15;
	mov.u64 	%rd349, %rd297;
	mov.f64 	%fd241, %fd193;
	@%p187 bra 	$L__BB9_46;
	setp.lt.f64 	%p188, %fd193, %fd35;
	mov.u64 	%rd349, %rd46;
	mov.f64 	%fd241, %fd35;
	@%p188 bra 	$L__BB9_46;
	setp.gt.f64 	%p189, %fd193, %fd35;
	mov.u64 	%rd349, %rd297;
	mov.f64 	%fd241, %fd193;
	@%p189 bra 	$L__BB9_46;
	setp.lt.s64 	%p190, %rd297, %rd46;
	min.s64 	%rd349, %rd297, %rd46;
	selp.f64 	%fd241, %fd193, %fd35, %p190;
$L__BB9_46:
	setp.ne.s32 	%p191, %r284, 0;
	@%p191 bra 	$L__BB9_48;
	shr.u32 	%r385, %r4, 1;
	and.b32  	%r386, %r385, 496;
	mov.u32 	%r387, _ZN6thrust24THRUST_300001_SM_1000_NS8cuda_cub4core6detail5shmemE;
	add.s32 	%r388, %r387, %r386;
	st.shared.f64 	[%r388+8], %fd241;
	st.shared.u64 	[%r388+16], %rd349;
$L__BB9_48:
	bar.sync 	0;
	setp.ne.s32 	%p192, %r4, 0;
	@%p192 bra 	$L__BB9_208;
	ld.shared.f64 	%fd38, [_ZN6thrust24THRUST_300001_SM_1000_NS8cuda_cub4core6detail5shmemE+24];
	ld.shared.u64 	%rd49, [_ZN6thrust24THRUST_300001_SM_1000_NS8cuda_cub4core6detail5shmemE+32];
	setp.lt.f64 	%p193, %fd241, %fd38;
	mov.u64 	%rd299, %rd49;
	mov.f64 	%fd195, %fd38;
	@%p193 bra 	$L__BB9_52;
	setp.lt.f64 	%p194, %fd38, %fd241;
	mov.u64 	%rd299, %rd349;
	mov.f64 	%fd195, %fd241;
	@%p194 bra 	$L__BB9_52;
	setp.lt.s64 	%p195, %rd349, %rd49;
	min.s64 	%rd299, %rd349, %rd49;
	selp.f64 	%fd195, %fd241, %fd38, %p195;
$L__BB9_52:
	ld.shared.f64 	%fd41, [_ZN6thrust24THRUST_300001_SM_1000_NS8cuda_cub4core6detail5shmemE+40];
	ld.shared.u64 	%rd52, [_ZN6thrust24THRUST_300001_SM_1000_NS8cuda_cub4core6detail5shmemE+48];
	setp.lt.f64 	%p196, %fd195, %fd41;
	mov.u64 	%rd300, %rd52;
	mov.f64 	%fd196, %fd41;
	@%p196 bra 	$L__BB9_55;
	setp.lt.f64 	%p197, %fd41, %fd195;
	mov.u64 	%rd300, %rd299;
	mov.f64 	%fd196, %fd195;
	@%p197 bra 	$L__BB9_55;
	setp.lt.s64 	%p198, %rd299, %rd52;
	min.s64 	%rd300, %rd299, %rd52;
	selp.f64 	%fd196, %fd195, %fd41, %p198;
$L__BB9_55:
	ld.shared.f64 	%fd44, [_ZN6thrust24THRUST_300001_SM_1000_NS8cuda_cub4core6detail5shmemE+56];
	ld.shared.u64 	%rd55, [_ZN6thrust24THRUST_300001_SM_1000_NS8cuda_cub4core6detail5shmemE+64];
	setp.lt.f64 	%p199, %fd196, %fd44;
	mov.u64 	%rd301, %rd55;
	mov.f64 	%fd197, %fd44;
	@%p199 bra 	$L__BB9_58;
	setp.lt.f64 	%p200, %fd44, %fd196;
	mov.u64 	%rd301, %rd300;
	mov.f64 	%fd197, %fd196;
	@%p200 bra 	$L__BB9_58;
	setp.lt.s64 	%p201, %rd300, %rd55;
	min.s64 	%rd301, %rd300, %rd55;
	selp.f64 	%fd197, %fd196, %fd44, %p201;
$L__BB9_58:
	ld.shared.f64 	%fd47, [_ZN6thrust24THRUST_300001_SM_1000_NS8cuda_cub4core6detail5shmemE+72];
	ld.shared.u64 	%rd58, [_ZN6thrust24THRUST_300001_SM_1000_NS8cuda_cub4core6detail5shmemE+80];
	setp.lt.f64 	%p202, %fd197, %fd47;
	mov.u64 	%rd302, %rd58;
	mov.f64 	%fd198, %fd47;
	@%p202 bra 	$L__BB9_61;
	setp.lt.f64 	%p203, %fd47, %fd197;
	mov.u64 	%rd302, %rd301;
	mov.f64 	%fd198, %fd197;
	@%p203 bra 	$L__BB9_61;
	setp.lt.s64 	%p204, %rd301, %rd58;
	min.s64 	%rd302, %rd301, %rd58;
	selp.f64 	%fd198, %fd197, %fd47, %p204;
$L__BB9_61:
	ld.shared.f64 	%fd50, [_ZN6thrust24THRUST_300001_SM_1000_NS8cuda_cub4core6detail5shmemE+88];
	ld.shared.u64 	%rd61, [_ZN6thrust24THRUST_300001_SM_1000_NS8cuda_cub4core6detail5shmemE+96];
	setp.lt.f64 	%p205, %fd198, %fd50;
	mov.u64 	%rd303, %rd61;
	mov.f64 	%fd199, %fd50;
	@%p205 bra 	$L__BB9_64;
	setp.lt.f64 	%p206, %fd50, %fd198;
	mov.u64 	%rd303, %rd302;
	mov.f64 	%fd199, %fd198;
	@%p206 bra 	$L__BB9_64;
	setp.lt.s64 	%p207, %rd302, %rd61;
	min.s64 	%rd303, %rd302, %rd61;
	selp.f64 	%fd199, %fd198, %fd50, %p207;
$L__BB9_64:
	ld.shared.f64 	%fd53, [_ZN6thrust24THRUST_300001_SM_1000_NS8cuda_cub4core6detail5shmemE+104];
	ld.shared.u64 	%rd64, [_ZN6thrust24THRUST_300001_SM_1000_NS8cuda_cub4core6detail5shmemE+112];
	setp.lt.f64 	%p208, %fd199, %fd53;
	mov.u64 	%rd304, %rd64;
	mov.f64 	%fd200, %fd53;
	@%p208 bra 	$L__BB9_67;
	setp.lt.f64 	%p209, %fd53, %fd199;
	mov.u64 	%rd304, %rd303;
	mov.f64 	%fd200, %fd199;
	@%p209 bra 	$L__BB9_67;
	setp.lt.s64 	%p210, %rd303, %rd64;
	min.s64 	%rd304, %rd303, %rd64;
	selp.f64 	%fd200, %fd199, %fd53, %p210;
$L__BB9_67:
	ld.shared.f64 	%fd56, [_ZN6thrust24THRUST_300001_SM_1000_NS8cuda_cub4core6detail5shmemE+120];
	ld.shared.u64 	%rd67, [_ZN6thrust24THRUST_300001_SM_1000_NS8cuda_cub4core6detail5shmemE+128];
	setp.lt.f64 	%p211, %fd200, %fd56;
	mov.u64 	%rd349, %rd67;
	mov.f64 	%fd241, %fd56;
	@%p211 bra 	$L__BB9_208;
	setp.lt.f64 	%p212, %fd56, %fd200;
	mov.u64 	%rd349, %rd304;
	mov.f64 	%fd241, %fd200;
	@%p212 bra 	$L__BB9_208;
	setp.lt.s64 	%p213, %rd304, %rd67;
	min.s64 	%rd349, %rd304, %rd67;
	selp.f64 	%fd241, %fd200, %fd56, %p213;
	bra.uni 	$L__BB9_208;
$L__BB9_70:
	// begin inline asm
	mov.u32 %r171, %laneid;
	// end inline asm
	and.b32  	%r192, %r4, 992;
	add.s32 	%r193, %r192, 32;
	setp.gt.s32 	%p120, %r193, %r3;
	not.b32 	%r194, %r192;
	add.s32 	%r195, %r3, %r194;
	selp.b32 	%r190, %r195, 31, %p120;
	mov.b64 	%rd257, %fd188;
	mov.b64 	{%r173, %r178}, %rd257;
	mov.b32 	%r189, 1;
	mov.b32 	%r191, -1;
	// begin inline asm
	shfl.sync.down.b32 %r172, %r173, %r189, %r190, %r191;
	// end inline asm
	// begin inline asm
	shfl.sync.down.b32 %r177, %r178, %r189, %r190, %r191;
	// end inline asm
	mov.b64 	%rd258, {%r172, %r177};
	mov.b64 	%fd58, %rd258;
	mov.b64 	{%r183, %r188}, %rd292;
	// begin inline asm
	shfl.sync.down.b32 %r182, %r183, %r189, %r190, %r191;
	// end inline asm
	// begin inline asm
	shfl.sync.down.b32 %r187, %r188, %r189, %r190, %r191;
	// end inline asm
	mov.b64 	%rd69, {%r182, %r187};
	setp.ge.s32 	%p121, %r171, %r190;
	mov.u64 	%rd305, %rd292;
	mov.f64 	%fd201, %fd188;
	@%p121 bra 	$L__BB9_74;
	setp.lt.f64 	%p122, %fd188, %fd58;
	mov.u64 	%rd305, %rd69;
	mov.f64 	%fd201, %fd58;
	@%p122 bra 	$L__BB9_74;
	setp.gt.f64 	%p123, %fd188, %fd58;
	mov.u64 	%rd305, %rd292;
	mov.f64 	%fd201, %fd188;
	@%p123 bra 	$L__BB9_74;
	setp.lt.s64 	%p124, %rd292, %rd69;
	min.s64 	%rd305, %rd292, %rd69;
	selp.f64 	%fd201, %fd188, %fd58, %p124;
$L__BB9_74:
	mov.b64 	%rd259, %fd201;
	mov.b64 	{%r197, %r202}, %rd259;
	mov.b32 	%r213, 2;
	mov.b32 	%r215, -1;
	// begin inline asm
	shfl.sync.down.b32 %r196, %r197, %r213, %r190, %r215;
	// end inline asm
	// begin inline asm
	shfl.sync.down.b32 %r201, %r202, %r213, %r190, %r215;
	// end inline asm
	mov.b64 	%rd260, {%r196, %r201};
	mov.b64 	%fd61, %rd260;
	mov.b64 	{%r207, %r212}, %rd305;
	// begin inline asm
	shfl.sync.down.b32 %r206, %r207, %r213, %r190, %r215;
	// end inline asm
	// begin inline asm
	shfl.sync.down.b32 %r211, %r212, %r213, %r190, %r215;
	// end inline asm
	mov.b64 	%rd72, {%r206, %r211};
	add.s32 	%r216, %r171, 2;
	setp.gt.s32 	%p125, %r216, %r190;
	mov.u64 	%rd306, %rd305;
	mov.f64 	%fd202, %fd201;
	@%p125 bra 	$L__BB9_78;
	setp.lt.f64 	%p126, %fd201, %fd61;
	mov.u64 	%rd306, %rd72;
	mov.f64 	%fd202, %fd61;
	@%p126 bra 	$L__BB9_78;
	setp.gt.f64 	%p127, %fd201, %fd61;
	mov.u64 	%rd306, %rd305;
	mov.f64 	%fd202, %fd201;
	@%p127 bra 	$L__BB9_78;
	setp.lt.s64 	%p128, %rd305, %rd72;
	min.s64 	%rd306, %rd305, %rd72;
	selp.f64 	%fd202, %fd201, %fd61, %p128;
$L__BB9_78:
	mov.b64 	%rd261, %fd202;
	mov.b64 	{%r218, %r223}, %rd261;
	mov.b32 	%r234, 4;
	mov.b32 	%r236, -1;
	// begin inline asm
	shfl.sync.down.b32 %r217, %r218, %r234, %r190, %r236;
	// end inline asm
	// begin inline asm
	shfl.sync.down.b32 %r222, %r223, %r234, %r190, %r236;
	// end inline asm
	mov.b64 	%rd262, {%r217, %r222};
	mov.b64 	%fd64, %rd262;
	mov.b64 	{%r228, %r233}, %rd306;
	// begin inline asm
	shfl.sync.down.b32 %r227, %r228, %r234, %r190, %r236;
	// end inline asm
	// begin inline asm
	shfl.sync.down.b32 %r232, %r233, %r234, %r190, %r236;
	// end inline asm
	mov.b64 	%rd75, {%r227, %r232};
	add.s32 	%r237, %r171, 4;
	setp.gt.s32 	%p129, %r237, %r190;
	mov.u64 	%rd307, %rd306;
	mov.f64 	%fd203, %fd202;
	@%p129 bra 	$L__BB9_82;
	setp.lt.f64 	%p130, %fd202, %fd64;
	mov.u64 	%rd307, %rd75;
	mov.f64 	%fd203, %fd64;
	@%p130 bra 	$L__BB9_82;
	setp.gt.f64 	%p131, %fd202, %fd64;
	mov.u64 	%rd307, %rd306;
	mov.f64 	%fd203, %fd202;
	@%p131 bra 	$L__BB9_82;
	setp.lt.s64 	%p132, %rd306, %rd75;
	min.s64 	%rd307, %rd306, %rd75;
	selp.f64 	%fd203, %fd202, %fd64, %p132;
$L__BB9_82:
	mov.b64 	%rd263, %fd203;
	mov.b64 	{%r239, %r244}, %rd263;
	mov.b32 	%r255, 8;
	mov.b32 	%r257, -1;
	// begin inline asm
	shfl.sync.down.b32 %r238, %r239, %r255, %r190, %r257;
	// end inline asm
	// begin inline asm
	shfl.sync.down.b32 %r243, %r244, %r255, %r190, %r257;
	// end inline asm
	mov.b64 	%rd264, {%r238, %r243};
	mov.b64 	%fd67, %rd264;
	mov.b64 	{%r249, %r254}, %rd307;
	// begin inline asm
	shfl.sync.down.b32 %r248, %r249, %r255, %r190, %r257;
	// end inline asm
	// begin inline asm
	shfl.sync.down.b32 %r253, %r254, %r255, %r190, %r257;
	// end inline asm
	mov.b64 	%rd78, {%r248, %r253};
	add.s32 	%r258, %r171, 8;
	setp.gt.s32 	%p133, %r258, %r190;
	mov.u64 	%rd308, %rd307;
	mov.f64 	%fd204, %fd203;
	@%p133 bra 	$L__BB9_86;
	setp.lt.f64 	%p134, %fd203, %fd67;
	mov.u64 	%rd308, %rd78;
	mov.f64 	%fd204, %fd67;
	@%p134 bra 	$L__BB9_86;
	setp.gt.f64 	%p135, %fd203, %fd67;
	mov.u64 	%rd308, %rd307;
	mov.f64 	%fd204, %fd203;
	@%p135 bra 	$L__BB9_86;
	setp.lt.s64 	%p136, %rd307, %rd78;
	min.s64 	%rd308, %rd307, %rd78;
	selp.f64 	%fd204, %fd203, %fd67, %p136;
$L__BB9_86:
	mov.b64 	%rd265, %fd204;
	mov.b64 	{%r260, %r265}, %rd265;
	mov.b32 	%r276, 16;
	mov.b32 	%r278, -1;
	// begin inline asm
	shfl.sync.down.b32 %r259, %r260, %r276, %r190, %r278;
	// end inline asm
	// begin inline asm
	shfl.sync.down.b32 %r264, %r265, %r276, %r190, %r278;
	// end inline asm
	mov.b64 	%rd266, {%r259, %r264};
	mov.b64 	%fd70, %rd266;
	mov.b64 	{%r270, %r275}, %rd308;
	// begin inline asm
	shfl.sync.down.b32 %r269, %r270, %r276, %r190, %r278;
	// end inline asm
	// begin inline asm
	shfl.sync.down.b32 %r274, %r275, %r276, %r190, %r278;
	// end inline asm
	mov.b64 	%rd81, {%r269, %r274};
	add.s32 	%r279, %r171, 16;
	setp.gt.s32 	%p137, %r279, %r190;
	mov.u64 	%rd349, %rd308;
	mov.f64 	%fd241, %fd204;
	@%p137 bra 	$L__BB9_90;
	setp.lt.f64 	%p138, %fd204, %fd70;
	mov.u64 	%rd349, %rd81;
	mov.f64 	%fd241, %fd70;
	@%p138 bra 	$L__BB9_90;
	setp.gt.f64 	%p139, %fd204, %fd70;
	mov.u64 	%rd349, %rd308;
	mov.f64 	%fd241, %fd204;
	@%p139 bra 	$L__BB9_90;
	setp.lt.s64 	%p140, %rd308, %rd81;
	min.s64 	%rd349, %rd308, %rd81;
	selp.f64 	%fd241, %fd204, %fd70, %p140;
$L__BB9_90:
	setp.ne.s32 	%p141, %r171, 0;
	@%p141 bra 	$L__BB9_92;
	shr.u32 	%r280, %r4, 1;
	and.b32  	%r281, %r280, 496;
	mov.u32 	%r282, _ZN6thrust24THRUST_300001_SM_1000_NS8cuda_cub4core6detail5shmemE;
	add.s32 	%r283, %r282, %r281;
	st.shared.f64 	[%r283+8], %fd241;
	st.shared.u64 	[%r283+16], %rd349;
$L__BB9_92:
	bar.sync 	0;
	setp.ne.s32 	%p142, %r4, 0;
	@%p142 bra 	$L__BB9_208;
	setp.lt.s32 	%p143, %r3, 33;
	mov.f64 	%fd206, %fd241;
	mov.u64 	%rd310, %rd349;
	@%p143 bra 	$L__BB9_97;
	ld.shared.f64 	%fd73, [_ZN6thrust24THRUST_300001_SM_1000_NS8cuda_cub4core6detail5shmemE+24];
	ld.shared.u64 	%rd84, [_ZN6thrust24THRUST_300001_SM_1000_NS8cuda_cub4core6detail5shmemE+32];
	setp.lt.f64 	%p144, %fd241, %fd73;
	mov.f64 	%fd206, %fd73;
	mov.u64 	%rd310, %rd84;
	@%p144 bra 	$L__BB9_97;
	setp.lt.f64 	%p145, %fd73, %fd241;
	mov.f64 	%fd206, %fd241;
	mov.u64 	%rd310, %rd349;
	@%p145 bra 	$L__BB9_97;
	setp.lt.s64 	%p146, %rd349, %rd84;
	selp.f64 	%fd206, %fd241, %fd73, %p146;
	min.s64 	%rd310, %rd349, %rd84;
$L__BB9_97:
	setp.lt.s32 	%p147, %r3, 65;
	mov.f64 	%fd207, %fd206;
	mov.u64 	%rd311, %rd310;
	@%p147 bra 	$L__BB9_101;
	ld.shared.f64 	%fd76, [_ZN6thrust24THRUST_300001_SM_1000_NS8cuda_cub4core6detail5shmemE+40];
	ld.shared.u64 	%rd87, [_ZN6thrust24THRUST_300001_SM_1000_NS8cuda_cub4core6detail5shmemE+48];
	setp.lt.f64 	%p148, %fd206, %fd76;
	mov.f64 	%fd207, %fd76;
	mov.u64 	%rd311, %rd87;
	@%p148 bra 	$L__BB9_101;
	setp.lt.f64 	%p149, %fd76, %fd206;
	mov.f64 	%fd207, %fd206;
	mov.u64 	%rd311, %rd310;
	@%p149 bra 	$L__BB9_101;
	setp.lt.s64 	%p150, %rd310, %rd87;
	selp.f64 	%fd207, %fd206, %fd76, %p150;
	min.s64 	%rd311, %rd310, %rd87;
$L__BB9_101:
	setp.lt.s32 	%p151, %r3, 97;
	mov.f64 	%fd208, %fd207;
	mov.u64 	%rd312, %rd311;
	@%p151 bra 	$L__BB9_105;
	ld.shared.f64 	%fd79, [_ZN6thrust24THRUST_300001_SM_1000_NS8cuda_cub4core6detail5shmemE+56];
	ld.shared.u64 	%rd90, [_ZN6thrust24THRUST_300001_SM_1000_NS8cuda_cub4core6detail5shmemE+64];
	setp.lt.f64 	%p152, %fd207, %fd79;
	mov.f64 	%fd208, %fd79;
	mov.u64 	%rd312, %rd90;
	@%p152 bra 	$L__BB9_105;
	setp.lt.f64 	%p153, %fd79, %fd207;
	mov.f64 	%fd208, %fd207;
	mov.u64 	%rd312, %rd311;
	@%p153 bra 	$L__BB9_105;
	setp.lt.s64 	%p154, %rd311, %rd90;
	selp.f64 	%fd208, %fd207, %fd79, %p154;
	min.s64 	%rd312, %rd311, %rd90;
$L__BB9_105:
	setp.lt.s32 	%p155, %r3, 129;
	mov.f64 	%fd209, %fd208;
	mov.u64 	%rd313, %rd312;
	@%p155 bra 	$L__BB9_109;
	ld.shared.f64 	%fd82, [_ZN6thrust24THRUST_300001_SM_1000_NS8cuda_cub4core6detail5shmemE+72];
	ld.shared.u64 	%rd93, [_ZN6thrust24THRUST_300001_SM_1000_NS8cuda_cub4core6detail5shmemE+80];
	setp.lt.f64 	%p156, %fd208, %fd82;
	mov.f64 	%fd209, %fd82;
	mov.u64 	%rd313, %rd93;
	@%p156 bra 	$L__BB9_109;
	setp.lt.f64 	%p157, %fd82, %fd208;
	mov.f64 	%fd209, %fd208;
	mov.u64 	%rd313, %rd312;
	@%p157 bra 	$L__BB9_109;
	setp.lt.s64 	%p158, %rd312, %rd93;
	selp.f64 	%fd209, %fd208, %fd82, %p158;
	min.s64 	%rd313, %rd312, %rd93;
$L__BB9_109:
	setp.lt.s32 	%p159, %r3, 161;
	mov.f64 	%fd210, %fd209;
	mov.u64 	%rd314, %rd313;
	@%p159 bra 	$L__BB9_113;
	ld.shared.f64 	%fd85, [_ZN6thrust24THRUST_300001_SM_1000_NS8cuda_cub4core6detail5shmemE+88];
	ld.shared.u64 	%rd96, [_ZN6thrust24THRUST_300001_SM_1000_NS8cuda_cub4core6detail5shmemE+96];
	setp.lt.f64 	%p160, %fd209, %fd85;
	mov.f64 	%fd210, %fd85;
	mov.u64 	%rd314, %rd96;
	@%p160 bra 	$L__BB9_113;
	setp.lt.f64 	%p161, %fd85, %fd209;
	mov.f64 	%fd210, %fd209;
	mov.u64 	%rd314, %rd313;
	@%p161 bra 	$L__BB9_113;
	setp.lt.s64 	%p162, %rd313, %rd96;
	selp.f64 	%fd210, %fd209, %fd85, %p162;
	min.s64 	%rd314, %rd313, %rd96;
$L__BB9_113:
	setp.lt.s32 	%p163, %r3, 193;
	mov.f64 	%fd211, %fd210;
	mov.u64 	%rd315, %rd314;
	@%p163 bra 	$L__BB9_117;
	ld.shared.f64 	%fd88, [_ZN6thrust24THRUST_300001_SM_1000_NS8cuda_cub4core6detail5shmemE+104];
	ld.shared.u64 	%rd99, [_ZN6thrust24THRUST_300001_SM_1000_NS8cuda_cub4core6detail5shmemE+112];
	setp.lt.f64 	%p164, %fd210, %fd88;
	mov.f64 	%fd211, %fd88;
	mov.u64 	%rd315, %rd99;
	@%p164 bra 	$L__BB9_117;
	setp.lt.f64 	%p165, %fd88, %fd210;
	mov.f64 	%fd211, %fd210;
	mov.u64 	%rd315, %rd314;
	@%p165 bra 	$L__BB9_117;
	setp.lt.s64 	%p166, %rd314, %rd99;
	selp.f64 	%fd211, %fd210, %fd88, %p166;
	min.s64 	%rd315, %rd314, %rd99;
$L__BB9_117:
	setp.lt.s32 	%p167, %r3, 225;
	mov.u64 	%rd349, %rd315;
	mov.f64 	%fd241, %fd211;
	@%p167 bra 	$L__BB9_208;
	ld.shared.f64 	%fd91, [_ZN6thrust24THRUST_300001_SM_1000_NS8cuda_cub4core6detail5shmemE+120];
	ld.shared.u64 	%rd102, [_ZN6thrust24THRUST_300001_SM_1000_NS8cuda_cub4core6detail5shmemE+128];
	setp.lt.f64 	%p168, %fd211, %fd91;
	mov.u64 	%rd349, %rd102;
	mov.f64 	%fd241, %fd91;
	@%p168 bra 	$L__BB9_208;
	setp.lt.f64 	%p169, %fd91, %fd211;
	mov.u64 	%rd349, %rd315;
	mov.f64 	%fd241, %fd211;
	@%p169 bra 	$L__BB9_208;
	setp.lt.s64 	%p170, %rd315, %rd102;
	selp.f64 	%fd241, %fd211, %fd91, %p170;
	min.s64 	%rd349, %rd315, %rd102;
	bra.uni 	$L__BB9_208;
$L__BB9_121:
	mov.u32 	%r20, %tid.x;
	add.s64 	%rd104, %rd3, %rd4;
	cvt.u64.u32 	%rd105, %r20;
	add.s64 	%rd199, %rd105, %rd4;
	shl.b64 	%rd200, %rd199, 3;
	add.s64 	%rd201, %rd2, %rd200;
	ld.global.f64 	%fd170, [%rd201];
	add.s32 	%r36, %r20, 256;
	cvt.u64.u32 	%rd202, %r36;
	ld.global.f64 	%fd171, [%rd201+2048];
	add.s32 	%r37, %r20, 512;
	cvt.u64.u32 	%rd203, %r37;
	ld.global.f64 	%fd172, [%rd201+4096];
	add.s32 	%r38, %r20, 768;
	cvt.u64.u32 	%rd204, %r38;
	ld.global.f64 	%fd173, [%rd201+6144];
	or.b32  	%r39, %r20, 1024;
	cvt.u64.u32 	%rd106, %r39;
	add.s64 	%rd337, %rd104, %rd106;
	ld.global.f64 	%fd229, [%rd201+8192];
	setp.geu.f64 	%p2, %fd170, %fd171;
	selp.f64 	%fd174, %fd170, %fd171, %p2;
	selp.b64 	%rd205, %rd105, %rd202, %p2;
	setp.geu.f64 	%p3, %fd174, %fd172;
	selp.f64 	%fd175, %fd174, %fd172, %p3;
	selp.b64 	%rd206, %rd205, %rd203, %p3;
	setp.geu.f64 	%p4, %fd175, %fd173;
	selp.f64 	%fd94, %fd175, %fd173, %p4;
	selp.b64 	%rd108, %rd206, %rd204, %p4;
	setp.lt.f64 	%p5, %fd94, %fd229;
	@%p5 bra 	$L__BB9_123;
	setp.lt.f64 	%p6, %fd229, %fd94;
	setp.lt.u64 	%p7, %rd108, %rd106;
	or.pred  	%p8, %p6, %p7;
	selp.f64 	%fd229, %fd94, %fd229, %p8;
	add.s64 	%rd207, %rd104, %rd108;
	selp.b64 	%rd337, %rd207, %rd337, %p8;
$L__BB9_123:
	setp.le.u64 	%p9, %rd195, %rd5;
	@%p9 bra 	$L__BB9_164;
	setp.ne.s32 	%p10, %r20, 0;
	@%p10 bra 	$L__BB9_126;
	atom.global.add.u64 	%rd208, [%rd1+8], 1280;
	add.s64 	%rd209, %rd208, %rd5;
	st.shared.u64 	[_ZN6thrust24THRUST_300001_SM_1000_NS8cuda_cub4core6detail5shmemE+152], %rd209;
$L__BB9_126:
	bar.sync 	0;
	ld.shared.u64 	%rd325, [_ZN6thrust24THRUST_300001_SM_1000_NS8cuda_cub4core6detail5shmemE+152];
	add.s64 	%rd210, %rd325, 1280;
	setp.gt.s64 	%p11, %rd210, %rd195;
	@%p11 bra 	$L__BB9_141;
	mov.f64 	%fd213, %fd229;
	mov.u64 	%rd318, %rd337;
$L__BB9_128:
	add.s64 	%rd211, %rd325, %rd105;
	shl.b64 	%rd212, %rd211, 3;
	add.s64 	%rd213, %rd2, %rd212;
	add.s64 	%rd319, %rd211, %rd3;
	ld.global.f64 	%fd214, [%rd213];
	add.s64 	%rd320, %rd319, 256;
	ld.global.f64 	%fd215, [%rd213+2048];
	add.s64 	%rd321, %rd319, 512;
	ld.global.f64 	%fd216, [%rd213+4096];
	add.s64 	%rd322, %rd319, 768;
	ld.global.f64 	%fd217, [%rd213+6144];
	add.s64 	%rd337, %rd319, 1024;
	ld.global.f64 	%fd229, [%rd213+8192];
	setp.lt.f64 	%p12, %fd213, %fd214;
	@%p12 bra 	$L__BB9_130;
	setp.lt.f64 	%p13, %fd214, %fd213;
	setp.lt.s64 	%p14, %rd318, %rd319;
	or.pred  	%p15, %p13, %p14;
	selp.f64 	%fd214, %fd213, %fd214, %p15;
	selp.b64 	%rd319, %rd318, %rd319, %p15;
$L__BB9_130:
	setp.lt.f64 	%p16, %fd214, %fd215;
	@%p16 bra 	$L__BB9_132;
	setp.lt.f64 	%p17, %fd215, %fd214;
	setp.lt.s64 	%p18, %rd319, %rd320;
	or.pred  	%p19, %p17, %p18;
	selp.f64 	%fd215, %fd214, %fd215, %p19;
	selp.b64 	%rd320, %rd319, %rd320, %p19;
$L__BB9_132:
	setp.lt.f64 	%p20, %fd215, %fd216;
	@%p20 bra 	$L__BB9_134;
	setp.lt.f64 	%p21, %fd216, %fd215;
	setp.lt.s64 	%p22, %rd320, %rd321;
	or.pred  	%p23, %p21, %p22;
	selp.f64 	%fd216, %fd215, %fd216, %p23;
	selp.b64 	%rd321, %rd320, %rd321, %p23;
$L__BB9_134:
	setp.lt.f64 	%p24, %fd216, %fd217;
	@%p24 bra 	$L__BB9_136;
	setp.lt.f64 	%p25, %fd217, %fd216;
	setp.lt.s64 	%p26, %rd321, %rd322;
	or.pred  	%p27, %p25, %p26;
	selp.f64 	%fd217, %fd216, %fd217, %p27;
	selp.b64 	%rd322, %rd321, %rd322, %p27;
$L__BB9_136:
	setp.lt.f64 	%p28, %fd217, %fd229;
	@%p28 bra 	$L__BB9_138;
	setp.lt.f64 	%p29, %fd229, %fd217;
	setp.lt.s64 	%p30, %rd322, %rd337;
	or.pred  	%p31, %p29, %p30;
	selp.f64 	%fd229, %fd217, %fd229, %p31;
	selp.b64 	%rd337, %rd322, %rd337, %p31;
$L__BB9_138:
	setp.ne.s32 	%p32, %r20, 0;
	bar.sync 	0;
	@%p32 bra 	$L__BB9_140;
	atom.global.add.u64 	%rd214, [%rd1+8], 1280;
	add.s64 	%rd215, %rd214, %rd5;
	st.shared.u64 	[_ZN6thrust24THRUST_300001_SM_1000_NS8cuda_cub4core6detail5shmemE+152], %rd215;
$L__BB9_140:
	bar.sync 	0;
	ld.shared.u64 	%rd325, [_ZN6thrust24THRUST_300001_SM_1000_NS8cuda_cub4core6detail5shmemE+152];
	add.s64 	%rd216, %rd325, 1280;
	setp.le.s64 	%p33, %rd216, %rd195;
	mov.f64 	%fd213, %fd229;
	mov.u64 	%rd318, %rd337;
	@%p33 bra 	$L__BB9_128;
$L__BB9_141:
	setp.le.s64 	%p34, %rd195, %rd325;
	@%p34 bra 	$L__BB9_164;
	cvt.u32.u64 	%r40, %rd325;
	cvt.u32.u64 	%r41, %rd195;
	sub.s32 	%r21, %r41, %r40;
	setp.ge.s32 	%p35, %r20, %r21;
	@%p35 bra 	$L__BB9_164;
	not.b32 	%r43, %r20;
	add.s32 	%r44, %r43, %r41;
	sub.s32 	%r22, %r44, %r40;
	and.b32  	%r46, %r22, 768;
	setp.eq.s32 	%p36, %r46, 768;
	mov.u32 	%r397, %r20;
	@%p36 bra 	$L__BB9_149;
	add.s64 	%rd218, %rd325, %rd105;
	add.s64 	%rd327, %rd218, %rd3;
	shl.b64 	%rd219, %rd218, 3;
	add.s64 	%rd326, %rd2, %rd219;
	shr.u32 	%r47, %r22, 8;
	add.s32 	%r48, %r47, 1;
	and.b32  	%r49, %r48, 3;
	neg.s32 	%r395, %r49;
	mov.u32 	%r397, %r20;
$L__BB9_145:
	.pragma "nounroll";
	mov.u64 	%rd136, %rd337;
	mov.f64 	%fd114, %fd229;
	ld.global.f64 	%fd115, [%rd326];
	setp.lt.f64 	%p37, %fd114, %fd115;
	mov.f64 	%fd229, %fd115;
	mov.u64 	%rd337, %rd327;
	@%p37 bra 	$L__BB9_148;
	setp.lt.f64 	%p38, %fd115, %fd114;
	mov.f64 	%fd229, %fd114;
	mov.u64 	%rd337, %rd136;
	@%p38 bra 	$L__BB9_148;
	setp.lt.s64 	%p39, %rd136, %rd327;
	selp.f64 	%fd229, %fd114, %fd115, %p39;
	min.s64 	%rd337, %rd136, %rd327;
$L__BB9_148:
	add.s32 	%r397, %r397, 256;
	add.s64 	%rd327, %rd327, 256;
	add.s64 	%rd326, %rd326, 2048;
	add.s32 	%r395, %r395, 1;
	setp.ne.s32 	%p40, %r395, 0;
	@%p40 bra 	$L__BB9_145;
$L__BB9_149:
	setp.lt.u32 	%p41, %r22, 768;
	@%p41 bra 	$L__BB9_164;
	add.s32 	%r398, %r397, 512;
$L__BB9_151:
	mov.u32 	%r30, %r398;
	add.s32 	%r50, %r30, -512;
	cvt.u64.u32 	%rd220, %r50;
	add.s64 	%rd221, %rd325, %rd220;
	shl.b64 	%rd222, %rd221, 3;
	add.s64 	%rd144, %rd2, %rd222;
	add.s64 	%rd145, %rd221, %rd3;
	ld.global.f64 	%fd121, [%rd144];
	setp.lt.f64 	%p42, %fd229, %fd121;
	mov.f64 	%fd225, %fd121;
	mov.u64 	%rd333, %rd145;
	@%p42 bra 	$L__BB9_154;
	setp.lt.f64 	%p43, %fd121, %fd229;
	mov.f64 	%fd225, %fd229;
	mov.u64 	%rd333, %rd337;
	@%p43 bra 	$L__BB9_154;
	setp.lt.s64 	%p44, %rd337, %rd145;
	selp.f64 	%fd225, %fd229, %fd121, %p44;
	min.s64 	%rd333, %rd337, %rd145;
$L__BB9_154:
	add.s32 	%r51, %r30, -256;
	cvt.u64.u32 	%rd223, %r51;
	add.s64 	%rd224, %rd325, %rd223;
	add.s64 	%rd148, %rd224, %rd3;
	ld.global.f64 	%fd124, [%rd144+2048];
	setp.lt.f64 	%p45, %fd225, %fd124;
	mov.f64 	%fd226, %fd124;
	mov.u64 	%rd334, %rd148;
	@%p45 bra 	$L__BB9_157;
	setp.lt.f64 	%p46, %fd124, %fd225;
	mov.f64 	%fd226, %fd225;
	mov.u64 	%rd334, %rd333;
	@%p46 bra 	$L__BB9_157;
	setp.lt.s64 	%p47, %rd333, %rd148;
	selp.f64 	%fd226, %fd225, %fd124, %p47;
	min.s64 	%rd334, %rd333, %rd148;
$L__BB9_157:
	cvt.u64.u32 	%rd225, %r30;
	add.s64 	%rd226, %rd325, %rd225;
	add.s64 	%rd151, %rd226, %rd3;
	ld.global.f64 	%fd127, [%rd144+4096];
	setp.lt.f64 	%p48, %fd226, %fd127;
	mov.f64 	%fd227, %fd127;
	mov.u64 	%rd335, %rd151;
	@%p48 bra 	$L__BB9_160;
	setp.lt.f64 	%p49, %fd127, %fd226;
	mov.f64 	%fd227, %fd226;
	mov.u64 	%rd335, %rd334;
	@%p49 bra 	$L__BB9_160;
	setp.lt.s64 	%p50, %rd334, %rd151;
	selp.f64 	%fd227, %fd226, %fd127, %p50;
	min.s64 	%rd335, %rd334, %rd151;
$L__BB9_160:
	add.s32 	%r52, %r30, 256;
	cvt.u64.u32 	%rd227, %r52;
	add.s64 	%rd228, %rd325, %rd227;
	add.s64 	%rd154, %rd228, %rd3;
	ld.global.f64 	%fd130, [%rd144+6144];
	setp.lt.f64 	%p51, %fd227, %fd130;
	mov.f64 	%fd229, %fd130;
	mov.u64 	%rd337, %rd154;
	@%p51 bra 	$L__BB9_163;
	setp.lt.f64 	%p52, %fd130, %fd227;
	mov.f64 	%fd229, %fd227;
	mov.u64 	%rd337, %rd335;
	@%p52 bra 	$L__BB9_163;
	setp.lt.s64 	%p53, %rd335, %rd154;
	selp.f64 	%fd229, %fd227, %fd130, %p53;
	min.s64 	%rd337, %rd335, %rd154;
$L__BB9_163:
	add.s32 	%r398, %r30, 1024;
	add.s32 	%r53, %r30, 512;
	setp.lt.s32 	%p54, %r53, %r21;
	@%p54 bra 	$L__BB9_151;
$L__BB9_164:
	// begin inline asm
	mov.u32 %r54, %laneid;
	// end inline asm
	mov.b64 	%rd229, %fd229;
	mov.b64 	{%r56, %r61}, %rd229;
	mov.b32 	%r72, 1;
	mov.b32 	%r73, 31;
	mov.b32 	%r74, -1;
	// begin inline asm
	shfl.sync.down.b32 %r55, %r56, %r72, %r73, %r74;
	// end inline asm
	// begin inline asm
	shfl.sync.down.b32 %r60, %r61, %r72, %r73, %r74;
	// end inline asm
	mov.b64 	%rd230, {%r55, %r60};
	mov.b64 	%fd134, %rd230;
	mov.b64 	{%r66, %r71}, %rd337;
	// begin inline asm
	shfl.sync.down.b32 %r65, %r66, %r72, %r73, %r74;
	// end inline asm
	// begin inline asm
	shfl.sync.down.b32 %r70, %r71, %r72, %r73, %r74;
	// end inline asm
	mov.b64 	%rd158, {%r65, %r70};
	setp.gt.s32 	%p55, %r54, 30;
	mov.f64 	%fd230, %fd229;
	mov.u64 	%rd338, %rd337;
	@%p55 bra 	$L__BB9_168;
	setp.lt.f64 	%p56, %fd229, %fd134;
	mov.f64 	%fd230, %fd134;
	mov.u64 	%rd338, %rd158;
	@%p56 bra 	$L__BB9_168;
	setp.gt.f64 	%p57, %fd229, %fd134;
	mov.f64 	%fd230, %fd229;
	mov.u64 	%rd338, %rd337;
	@%p57 bra 	$L__BB9_168;
	setp.lt.s64 	%p58, %rd337, %rd158;
	selp.f64 	%fd230, %fd229, %fd134, %p58;
	min.s64 	%rd338, %rd337, %rd158;
$L__BB9_168:
	mov.b64 	%rd231, %fd230;
	mov.b64 	{%r76, %r81}, %rd231;
	mov.b32 	%r92, 2;
	mov.b32 	%r93, 31;
	mov.b32 	%r94, -1;
	// begin inline asm
	shfl.sync.down.b32 %r75, %r76, %r92, %r93, %r94;
	// end inline asm
	// begin inline asm
	shfl.sync.down.b32 %r80, %r81, %r92, %r93, %r94;
	// end inline asm
	mov.b64 	%rd232, {%r75, %r80};
	mov.b64 	%fd137, %rd232;
	mov.b64 	{%r86, %r91}, %rd338;
	// begin inline asm
	shfl.sync.down.b32 %r85, %r86, %r92, %r93, %r94;
	// end inline asm
	// begin inline asm
	shfl.sync.down.b32 %r90, %r91, %r92, %r93, %r94;
	// end inline asm
	mov.b64 	%rd161, {%r85, %r90};
	setp.gt.s32 	%p59, %r54, 29;
	mov.f64 	%fd231, %fd230;
	mov.u64 	%rd339, %rd338;
	@%p59 bra 	$L__BB9_172;
	setp.lt.f64 	%p60, %fd230, %fd137;
	mov.f64 	%fd231, %fd137;
	mov.u64 	%rd339, %rd161;
	@%p60 bra 	$L__BB9_172;
	setp.gt.f64 	%p61, %fd230, %fd137;
	mov.f64 	%fd231, %fd230;
	mov.u64 	%rd339, %rd338;
	@%p61 bra 	$L__BB9_172;
	setp.lt.s64 	%p62, %rd338, %rd161;
	selp.f64 	%fd231, %fd230, %fd137, %p62;
	min.s64 	%rd339, %rd338, %rd161;
$L__BB9_172:
	mov.b64 	%rd233, %fd231;
	mov.b64 	{%r96, %r101}, %rd233;
	mov.b32 	%r112, 4;
	mov.b32 	%r113, 31;
	mov.b32 	%r114, -1;
	// begin inline asm
	shfl.sync.down.b32 %r95, %r96, %r112, %r113, %r114;
	// end inline asm
	// begin inline asm
	shfl.sync.down.b32 %r100, %r101, %r112, %r113, %r114;
	// end inline asm
	mov.b64 	%rd234, {%r95, %r100};
	mov.b64 	%fd140, %rd234;
	mov.b64 	{%r106, %r111}, %rd339;
	// begin inline asm
	shfl.sync.down.b32 %r105, %r106, %r112, %r113, %r114;
	// end inline asm
	// begin inline asm
	shfl.sync.down.b32 %r110, %r111, %r112, %r113, %r114;
	// end inline asm
	mov.b64 	%rd164, {%r105, %r110};
	setp.gt.s32 	%p63, %r54, 27;
	mov.f64 	%fd232, %fd231;
	mov.u64 	%rd340, %rd339;
	@%p63 bra 	$L__BB9_176;
	setp.lt.f64 	%p64, %fd231, %fd140;
	mov.f64 	%fd232, %fd140;
	mov.u64 	%rd340, %rd164;
	@%p64 bra 	$L__BB9_176;
	setp.gt.f64 	%p65, %fd231, %fd140;
	mov.f64 	%fd232, %fd231;
	mov.u64 	%rd340, %rd339;
	@%p65 bra 	$L__BB9_176;
	setp.lt.s64 	%p66, %rd339, %rd164;
	selp.f64 	%fd232, %fd231, %fd140, %p66;
	min.s64 	%rd340, %rd339, %rd164;
$L__BB9_176:
	mov.b64 	%rd235, %fd232;
	mov.b64 	{%r116, %r121}, %rd235;
	mov.b32 	%r132, 8;
	mov.b32 	%r133, 31;
	mov.b32 	%r134, -1;
	// begin inline asm
	shfl.sync.down.b32 %r115, %r116, %r132, %r133, %r134;
	// end inline asm
	// begin inline asm
	shfl.sync.down.b32 %r120, %r121, %r132, %r133, %r134;
	// end inline asm
	mov.b64 	%rd236, {%r115, %r120};
	mov.b64 	%fd143, %rd236;
	mov.b64 	{%r126, %r131}, %rd340;
	// begin inline asm
	shfl.sync.down.b32 %r125, %r126, %r132, %r133, %r134;
	// end inline asm
	// begin inline asm
	shfl.sync.down.b32 %r130, %r131, %r132, %r133, %r134;
	// end inline asm
	mov.b64 	%rd167, {%r125, %r130};
	setp.gt.s32 	%p67, %r54, 23;
	mov.f64 	%fd233, %fd232;
	mov.u64 	%rd341, %rd340;
	@%p67 bra 	$L__BB9_180;
	setp.lt.f64 	%p68, %fd232, %fd143;
	mov.f64 	%fd233, %fd143;
	mov.u64 	%rd341, %rd167;
	@%p68 bra 	$L__BB9_180;
	setp.gt.f64 	%p69, %fd232, %fd143;
	mov.f64 	%fd233, %fd232;
	mov.u64 	%rd341, %rd340;
	@%p69 bra 	$L__BB9_180;
	setp.lt.s64 	%p70, %rd340, %rd167;
	selp.f64 	%fd233, %fd232, %fd143, %p70;
	min.s64 	%rd341, %rd340, %rd167;
$L__BB9_180:
	mov.b64 	%rd237, %fd233;
	mov.b64 	{%r136, %r141}, %rd237;
	mov.b32 	%r152, 16;
	mov.b32 	%r153, 31;
	mov.b32 	%r154, -1;
	// begin inline asm
	shfl.sync.down.b32 %r135, %r136, %r152, %r153, %r154;
	// end inline asm
	// begin inline asm
	shfl.sync.down.b32 %r140, %r141, %r152, %r153, %r154;
	// end inline asm
	mov.b64 	%rd238, {%r135, %r140};
	mov.b64 	%fd146, %rd238;
	mov.b64 	{%r146, %r151}, %rd341;
	// begin inline asm
	shfl.sync.down.b32 %r145, %r146, %r152, %r153, %r154;
	// end inline asm
	// begin inline asm
	shfl.sync.down.b32 %r150, %r151, %r152, %r153, %r154;
	// end inline asm
	mov.b64 	%rd170, {%r145, %r150};
	setp.gt.s32 	%p71, %r54, 15;
	mov.f64 	%fd241, %fd233;
	mov.u64 	%rd349, %rd341;
	@%p71 bra 	$L__BB9_184;
	setp.lt.f64 	%p72, %fd233, %fd146;
	mov.f64 	%fd241, %fd146;
	mov.u64 	%rd349, %rd170;
	@%p72 bra 	$L__BB9_184;
	setp.gt.f64 	%p73, %fd233, %fd146;
	mov.f64 	%fd241, %fd233;
	mov.u64 	%rd349, %rd341;
	@%p73 bra 	$L__BB9_184;
	setp.lt.s64 	%p74, %rd341, %rd170;
	selp.f64 	%fd241, %fd233, %fd146, %p74;
	min.s64 	%rd349, %rd341, %rd170;
$L__BB9_184:
	setp.ne.s32 	%p75, %r54, 0;
	@%p75 bra 	$L__BB9_186;
	shr.u32 	%r155, %r20, 1;
	and.b32  	%r156, %r155, 496;
	mov.u32 	%r157, _ZN6thrust24THRUST_300001_SM_1000_NS8cuda_cub4core6detail5shmemE;
	add.s32 	%r158, %r157, %r156;
	st.shared.f64 	[%r158+8], %fd241;
	st.shared.u64 	[%r158+16], %rd349;
$L__BB9_186:
	bar.sync 	0;
	setp.ne.s32 	%p76, %r20, 0;
	@%p76 bra 	$L__BB9_208;
	ld.shared.f64 	%fd149, [_ZN6thrust24THRUST_300001_SM_1000_NS8cuda_cub4core6detail5shmemE+24];
	ld.shared.u64 	%rd173, [_ZN6thrust24THRUST_300001_SM_1000_NS8cuda_cub4core6detail5shmemE+32];
	setp.lt.f64 	%p77, %fd241, %fd149;
	mov.f64 	%fd235, %fd149;
	mov.u64 	%rd343, %rd173;
	@%p77 bra 	$L__BB9_190;
	setp.lt.f64 	%p78, %fd149, %fd241;
	mov.f64 	%fd235, %fd241;
	mov.u64 	%rd343, %rd349;
	@%p78 bra 	$L__BB9_190;
	setp.lt.s64 	%p79, %rd349, %rd173;
	selp.f64 	%fd235, %fd241, %fd149, %p79;
	min.s64 	%rd343, %rd349, %rd173;
$L__BB9_190:
	ld.shared.f64 	%fd152, [_ZN6thrust24THRUST_300001_SM_1000_NS8cuda_cub4core6detail5shmemE+40];
	ld.shared.u64 	%rd176, [_ZN6thrust24THRUST_300001_SM_1000_NS8cuda_cub4core6detail5shmemE+48];
	setp.lt.f64 	%p80, %fd235, %fd152;
	mov.f64 	%fd236, %fd152;
	mov.u64 	%rd344, %rd176;
	@%p80 bra 	$L__BB9_193;
	setp.lt.f64 	%p81, %fd152, %fd235;
	mov.f64 	%fd236, %fd235;
	mov.u64 	%rd344, %rd343;
	@%p81 bra 	$L__BB9_193;
	setp.lt.s64 	%p82, %rd343, %rd176;
	selp.f64 	%fd236, %fd235, %fd152, %p82;
	min.s64 	%rd344, %rd343, %rd176;
$L__BB9_193:
	ld.shared.f64 	%fd155, [_ZN6thrust24THRUST_300001_SM_1000_NS8cuda_cub4core6detail5shmemE+56];
	ld.shared.u64 	%rd179, [_ZN6thrust24THRUST_300001_SM_1000_NS8cuda_cub4core6detail5shmemE+64];
	setp.lt.f64 	%p83, %fd236, %fd155;
	mov.f64 	%fd237, %fd155;
	mov.u64 	%rd345, %rd179;
	@%p83 bra 	$L__BB9_196;
	setp.lt.f64 	%p84, %fd155, %fd236;
	mov.f64 	%fd237, %fd236;
	mov.u64 	%rd345, %rd344;
	@%p84 bra 	$L__BB9_196;
	setp.lt.s64 	%p85, %rd344, %rd179;
	selp.f64 	%fd237, %fd236, %fd155, %p85;
	min.s64 	%rd345, %rd344, %rd179;
$L__BB9_196:
	ld.shared.f64 	%fd158, [_ZN6thrust24THRUST_300001_SM_1000_NS8cuda_cub4core6detail5shmemE+72];
	ld.shared.u64 	%rd182, [_ZN6thrust24THRUST_300001_SM_1000_NS8cuda_cub4core6detail5shmemE+80];
	setp.lt.f64 	%p86, %fd237, %fd158;
	mov.f64 	%fd238, %fd158;
	mov.u64 	%rd346, %rd182;
	@%p86 bra 	$L__BB9_199;
	setp.lt.f64 	%p87, %fd158, %fd237;
	mov.f64 	%fd238, %fd237;
	mov.u64 	%rd346, %rd345;
	@%p87 bra 	$L__BB9_199;
	setp.lt.s64 	%p88, %rd345, %rd182;
	selp.f64 	%fd238, %fd237, %fd158, %p88;
	min.s64 	%rd346, %rd345, %rd182;
$L__BB9_199:
	ld.shared.f64 	%fd161, [_ZN6thrust24THRUST_300001_SM_1000_NS8cuda_cub4core6detail5shmemE+88];
	ld.shared.u64 	%rd185, [_ZN6thrust24THRUST_300001_SM_1000_NS8cuda_cub4core6detail5shmemE+96];
	setp.lt.f64 	%p89, %fd238, %fd161;
	mov.f64 	%fd239, %fd161;
	mov.u64 	%rd347, %rd185;
	@%p89 bra 	$L__BB9_202;
	setp.lt.f64 	%p90, %fd161, %fd238;
	mov.f64 	%fd239, %fd238;
	mov.u64 	%rd347, %rd346;
	@%p90 bra 	$L__BB9_202;
	setp.lt.s64 	%p91, %rd346, %rd185;
	selp.f64 	%fd239, %fd238, %fd161, %p91;
	min.s64 	%rd347, %rd346, %rd185;
$L__BB9_202:
	ld.shared.f64 	%fd164, [_ZN6thrust24THRUST_300001_SM_1000_NS8cuda_cub4core6detail5shmemE+104];
	ld.shared.u64 	%rd188, [_ZN6thrust24THRUST_300001_SM_1000_NS8cuda_cub4core6detail5shmemE+112];
	setp.lt.f64 	%p92, %fd239, %fd164;
	mov.f64 	%fd240, %fd164;
	mov.u64 	%rd348, %rd188;
	@%p92 bra 	$L__BB9_205;
	setp.lt.f64 	%p93, %fd164, %fd239;
	mov.f64 	%fd240, %fd239;
	mov.u64 	%rd348, %rd347;
	@%p93 bra 	$L__BB9_205;
	setp.lt.s64 	%p94, %rd347, %rd188;
	selp.f64 	%fd240, %fd239, %fd164, %p94;
	min.s64 	%rd348, %rd347, %rd188;
$L__BB9_205:
	ld.shared.f64 	%fd167, [_ZN6thrust24THRUST_300001_SM_1000_NS8cuda_cub4core6detail5shmemE+120];
	ld.shared.u64 	%rd191, [_ZN6thrust24THRUST_300001_SM_1000_NS8cuda_cub4core6detail5shmemE+128];
	setp.lt.f64 	%p95, %fd240, %fd167;
	mov.u64 	%rd349, %rd191;
	mov.f64 	%fd241, %fd167;
	@%p95 bra 	$L__BB9_208;
	setp.lt.f64 	%p96, %fd167, %fd240;
	mov.u64 	%rd349, %rd348;
	mov.f64 	%fd241, %fd240;
	@%p96 bra 	$L__BB9_208;
	setp.lt.s64 	%p97, %rd348, %rd191;
	selp.f64 	%fd241, %fd240, %fd167, %p97;
	min.s64 	%rd349, %rd348, %rd191;
$L__BB9_208:
	mov.u32 	%r389, %tid.x;
	setp.ne.s32 	%p214, %r389, 0;
	@%p214 bra 	$L__BB9_210;
	ld.param.u64 	%rd280, [_ZN6thrust24THRUST_300001_SM_1000_NS8cuda_cub4core6detail13_kernel_agentINS1_8__reduce11ReduceAgentINS0_12zip_iteratorIN4cuda3std3__45tupleIJNS0_10device_ptrIdEENS0_17counting_iteratorIlNS0_11use_defaultESF_SF_EEEEEEEPNSB_IJdlEEESJ_lNS1_9__extrema9arg_max_fIdl10ComparatorEEEEJSI_SK_lN3cub18CUB_300001_SM_100013GridEvenShareIlEENSR_9GridQueueIyEESO_EEEvDpT0__param_1];
	cvta.to.global.u64 	%rd277, %rd280;
	mul.wide.u32 	%rd278, %r1, 16;
	add.s64 	%rd279, %rd277, %rd278;
	st.global.f64 	[%rd279], %fd241;
	st.global.u64 	[%rd279+8], %rd349;
$L__BB9_210:
	ret;

}
	// .globl	_ZN6thrust24THRUST_300001_SM_1000_NS8cuda_cub4core6detail13_kernel_agentINS1_8__reduce10DrainAgentIlEEJN3cub18CUB_300001_SM_10009GridQueueIyEElEEEvDpT0_
.visible .entry _ZN6thrust24THRUST_300001_SM_1000_NS8cuda_cub4core6detail13_kernel_agentINS1_8__reduce10DrainAgentIlEEJN3cub18CUB_300001_SM_10009GridQueueIyEElEEEvDpT0_(
	.param .align 8 .b8 _ZN6thrust24THRUST_300001_SM_1000_NS8cuda_cub4core6detail13_kernel_agentINS1_8__reduce10DrainAgentIlEEJN3cub18CUB_300001_SM_10009GridQueueIyEElEEEvDpT0__param_0[8],
	.param .u64 _ZN6thrust24THRUST_300001_SM_1000_NS8cuda_cub4core6detail13_kernel_agentINS1_8__reduce10DrainAgentIlEEJN3cub18CUB_300001_SM_10009GridQueueIyEElEEEvDpT0__param_1
)
.maxntid 1
{
	.reg .b64 	%rd<5>;

	ld.param.u64 	%rd1, [_ZN6thrust24THRUST_300001_SM_1000_NS8cuda_cub4core6detail13_kernel_agentINS1_8__reduce10DrainAgentIlEEJN3cub18CUB_300001_SM_10009GridQueueIyEElEEEvDpT0__param_0];
	ld.param.u64 	%rd2, [_ZN6thrust24THRUST_300001_SM_1000_NS8cuda_cub4core6detail13_kernel_agentINS1_8__reduce10DrainAgentIlEEJN3cub18CUB_300001_SM_10009GridQueueIyEElEEEvDpT0__param_1];
	cvta.to.global.u64 	%rd3, %rd1;
	st.global.u64 	[%rd3], %rd2;
	mov.b64 	%rd4, 0;
	st.global.u64 	[%rd3+8], %rd4;
	ret;

}
	// .globl	_ZN6thrust24THRUST_300001_SM_1000_NS8cuda_cub4core6detail13_kernel_agentINS1_8__reduce11ReduceAgentIPN4cuda3std3__45tupleIJdlEEESC_SB_lNS1_9__extrema9arg_max_fIdl10ComparatorEEEEJSC_SC_iSG_EEEvDpT0_
.visible .entry _ZN6thrust24THRUST_300001_SM_1000_NS8cuda_cub4core6detail13_kernel_agentINS1_8__reduce11ReduceAgentIPN4cuda3std3__45tupleIJdlEEESC_SB_lNS1_9__extrema9arg_max_fIdl10ComparatorEEEEJSC_SC_iSG_EEEvDpT0_(
	.param .u64 .ptr .align 1 _ZN6thrust24THRUST_300001_SM_1000_NS8cuda_cub4core6detail13_kernel_agentINS1_8__reduce11ReduceAgentIPN4cuda3std3__45tupleIJdlEEESC_SB_lNS1_9__extrema9arg_max_fIdl10ComparatorEEEEJSC_SC_iSG_EEEvDpT0__param_0,
	.param .u64 .ptr .align 1 _ZN6thrust24THRUST_300001_SM_1000_NS8cuda_cub4core6detail13_kernel_agentINS1_8__reduce11ReduceAgentIPN4cuda3std3__45tupleIJdlEEESC_SB_lNS1_9__extrema9arg_max_fIdl10ComparatorEEEEJSC_SC_iSG_EEEvDpT0__param_1,
	.param .u32 _ZN6thrust24THRUST_300001_SM_1000_NS8cuda_cub4core6detail13_kernel_agentINS1_8__reduce11ReduceAgentIPN4cuda3std3__45tupleIJdlEEESC_SB_lNS1_9__extrema9arg_max_fIdl10ComparatorEEEEJSC_SC_iSG_EEEvDpT0__param_2,
	.param .align 1 .b8 _ZN6thrust24THRUST_300001_SM_1000_NS8cuda_cub4core6detail13_kernel_agentINS1_8__reduce11ReduceAgentIPN4cuda3std3__45tupleIJdlEEESC_SB_lNS1_9__extrema9arg_max_fIdl10ComparatorEEEEJSC_SC_iSG_EEEvDpT0__param_3[1]
)
.maxntid 256
{
	.reg .pred 	%p<264>;
	.reg .b32 	%r<374>;
	.reg .b64 	%rd<508>;
	.reg .b64 	%fd<293>;

	ld.param.u64 	%rd237, [_ZN6thrust24THRUST_300001_SM_1000_NS8cuda_cub4core6detail13_kernel_agentINS1_8__reduce11ReduceAgentIPN4cuda3std3__45tupleIJdlEEESC_SB_lNS1_9__extrema9arg_max_fIdl10ComparatorEEEEJSC_SC_iSG_EEEvDpT0__param_0];
	ld.param.u32 	%r29, [_ZN6thrust24THRUST_300001_SM_1000_NS8cuda_cub4core6detail13_kernel_agentINS1_8__reduce11ReduceAgentIPN4cuda3std3__45tupleIJdlEEESC_SB_lNS1_9__extrema9arg_max_fIdl10ComparatorEEEEJSC_SC_iSG_EEEvDpT0__param_2];
	cvt.s64.s32 	%rd1, %r29;
	setp.eq.s32 	%p1, %r29, 0;
	@%p1 bra 	$L__BB11_234;
	setp.gt.s32 	%p2, %r29, 1279;
	@%p2 bra 	$L__BB11_121;
	mov.u32 	%r1, %tid.x;
	setp.ge.s32 	%p147, %r1, %r29;
	mov.f64 	%fd224, 0d0000000000000000;
	mov.b64 	%rd431, 0;
	mov.u32 	%r368, %r1;
	@%p147 bra 	$L__BB11_4;
	mul.wide.u32 	%rd375, %r1, 16;
	add.s64 	%rd372, %rd237, %rd375;
	// begin inline asm
	ld.global.nc.u64 %rd371, [%rd372];
	// end inline asm
	add.s64 	%rd374, %rd372, 8;
	// begin inline asm
	ld.global.nc.u64 %rd431, [%rd374];
	// end inline asm
	mov.b64 	%fd224, %rd371;
	add.s32 	%r368, %r1, 256;
$L__BB11_4:
	setp.ge.s32 	%p148, %r368, %r29;
	@%p148 bra 	$L__BB11_25;
	not.b32 	%r141, %r368;
	add.s32 	%r4, %r29, %r141;
	and.b32  	%r142, %r4, 768;
	setp.eq.s32 	%p149, %r142, 768;
	@%p149 bra 	$L__BB11_11;
	mul.wide.u32 	%rd377, %r368, 16;
	add.s64 	%rd422, %rd237, %rd377;
	shr.u32 	%r143, %r4, 8;
	add.s32 	%r144, %r143, 1;
	and.b32  	%r145, %r144, 3;
	neg.s32 	%r366, %r145;
$L__BB11_7:
	.pragma "nounroll";
	mov.u64 	%rd6, %rd431;
	mov.f64 	%fd3, %fd224;
	// begin inline asm
	ld.global.nc.u64 %rd378, [%rd422];
	// end inline asm
	add.s64 	%rd381, %rd422, 8;
	// begin inline asm
	ld.global.nc.u64 %rd380, [%rd381];
	// end inline asm
	mov.b64 	%fd4, %rd378;
	setp.lt.f64 	%p150, %fd3, %fd4;
	mov.u64 	%rd431, %rd380;
	mov.f64 	%fd224, %fd4;
	@%p150 bra 	$L__BB11_10;
	setp.gt.f64 	%p151, %fd3, %fd4;
	mov.u64 	%rd431, %rd6;
	mov.f64 	%fd224, %fd3;
	@%p151 bra 	$L__BB11_10;
	setp.lt.s64 	%p152, %rd6, %rd380;
	min.s64 	%rd431, %rd6, %rd380;
	selp.f64 	%fd224, %fd3, %fd4, %p152;
$L__BB11_10:
	add.s32 	%r368, %r368, 256;
	add.s64 	%rd422, %rd422, 4096;
	add.s32 	%r366, %r366, 1;
	setp.ne.s32 	%p153, %r366, 0;
	@%p153 bra 	$L__BB11_7;
$L__BB11_11:
	setp.lt.u32 	%p154, %r4, 768;
	@%p154 bra 	$L__BB11_25;
$L__BB11_12:
	mul.wide.s32 	%rd386, %r368, 16;
	add.s64 	%rd383, %rd237, %rd386;
	// begin inline asm
	ld.global.nc.u64 %rd382, [%rd383];
	// end inline asm
	add.s64 	%rd385, %rd383, 8;
	// begin inline asm
	ld.global.nc.u64 %rd384, [%rd385];
	// end inline asm
	mov.b64 	%fd10, %rd382;
	setp.lt.f64 	%p155, %fd224, %fd10;
	mov.u64 	%rd428, %rd384;
	mov.f64 	%fd221, %fd10;
	@%p155 bra 	$L__BB11_15;
	setp.gt.f64 	%p156, %fd224, %fd10;
	mov.u64 	%rd428, %rd431;
	mov.f64 	%fd221, %fd224;
	@%p156 bra 	$L__BB11_15;
	setp.lt.s64 	%p157, %rd431, %rd384;
	min.s64 	%rd428, %rd431, %rd384;
	selp.f64 	%fd221, %fd224, %fd10, %p157;
$L__BB11_15:
	add.s64 	%rd388, %rd383, 4096;
	// begin inline asm
	ld.global.nc.u64 %rd387, [%rd388];
	// end inline asm
	add.s64 	%rd390, %rd383, 4104;
	// begin inline asm
	ld.global.nc.u64 %rd389, [%rd390];
	// end inline asm
	mov.b64 	%fd13, %rd387;
	setp.lt.f64 	%p158, %fd221, %fd13;
	mov.u64 	%rd429, %rd389;
	mov.f64 	%fd222, %fd13;
	@%p158 bra 	$L__BB11_18;
	setp.gt.f64 	%p159, %fd221, %fd13;
	mov.u64 	%rd429, %rd428;
	mov.f64 	%fd222, %fd221;
	@%p159 bra 	$L__BB11_18;
	setp.lt.s64 	%p160, %rd428, %rd389;
	min.s64 	%rd429, %rd428, %rd389;
	selp.f64 	%fd222, %fd221, %fd13, %p160;
$L__BB11_18:
	add.s64 	%rd392, %rd383, 8192;
	// begin inline asm
	ld.global.nc.u64 %rd391, [%rd392];
	// end inline asm
	add.s64 	%rd394, %rd383, 8200;
	// begin inline asm
	ld.global.nc.u64 %rd393, [%rd394];
	// end inline asm
	mov.b64 	%fd16, %rd391;
	setp.lt.f64 	%p161, %fd222, %fd16;
	mov.u64 	%rd430, %rd393;
	mov.f64 	%fd223, %fd16;
	@%p161 bra 	$L__BB11_21;
	setp.gt.f64 	%p162, %fd222, %fd16;
	mov.u64 	%rd430, %rd429;
	mov.f64 	%fd223, %fd222;
	@%p162 bra 	$L__BB11_21;
	setp.lt.s64 	%p163, %rd429, %rd393;
	min.s64 	%rd430, %rd429, %rd393;
	selp.f64 	%fd223, %fd222, %fd16, %p163;
$L__BB11_21:
	add.s64 	%rd396, %rd383, 12288;
	// begin inline asm
	ld.global.nc.u64 %rd395, [%rd396];
	// end inline asm
	add.s64 	%rd398, %rd383, 12296;
	// begin inline asm
	ld.global.nc.u64 %rd397, [%rd398];
	// end inline asm
	mov.b64 	%fd19, %rd395;
	setp.lt.f64 	%p164, %fd223, %fd19;
	mov.u64 	%rd431, %rd397;
	mov.f64 	%fd224, %fd19;
	@%p164 bra 	$L__BB11_24;
	setp.gt.f64 	%p165, %fd223, %fd19;
	mov.u64 	%rd431, %rd430;
	mov.f64 	%fd224, %fd223;
	@%p165 bra 	$L__BB11_24;
	setp.lt.s64 	%p166, %rd430, %rd397;
	min.s64 	%rd431, %rd430, %rd397;
	selp.f64 	%fd224, %fd223, %fd19, %p166;
$L__BB11_24:
	add.s32 	%r368, %r368, 1024;
	setp.lt.s32 	%p167, %r368, %r29;
	@%p167 bra 	$L__BB11_12;
$L__BB11_25:
	setp.lt.s32 	%p168, %r29, 256;
	@%p168 bra 	$L__BB11_70;
	// begin inline asm
	mov.u32 %r259, %laneid;
	// end inline asm
	mov.b64 	%rd409, %fd224;
	mov.b64 	{%r261, %r266}, %rd409;
	mov.b32 	%r277, 1;
	mov.b32 	%r278, 31;
	mov.b32 	%r279, -1;
	// begin inline asm
	shfl.sync.down.b32 %r260, %r261, %r277, %r278, %r279;
	// end inline asm
	// begin inline asm
	shfl.sync.down.b32 %r265, %r266, %r277, %r278, %r279;
	// end inline asm
	mov.b64 	%rd410, {%r260, %r265};
	mov.b64 	%fd23, %rd410;
	mov.b64 	{%r271, %r276}, %rd431;
	// begin inline asm
	shfl.sync.down.b32 %r270, %r271, %r277, %r278, %r279;
	// end inline asm
	// begin inline asm
	shfl.sync.down.b32 %r275, %r276, %r277, %r278, %r279;
	// end inline asm
	mov.b64 	%rd28, {%r270, %r275};
	setp.gt.s32 	%p220, %r259, 30;
	mov.u64 	%rd433, %rd431;
	mov.f64 	%fd226, %fd224;
	@%p220 bra 	$L__BB11_30;
	setp.lt.f64 	%p221, %fd224, %fd23;
	mov.u64 	%rd433, %rd28;
	mov.f64 	%fd226, %fd23;
	@%p221 bra 	$L__BB11_30;
	setp.gt.f64 	%p222, %fd224, %fd23;
	mov.u64 	%rd433, %rd431;
	mov.f64 	%fd226, %fd224;
	@%p222 bra 	$L__BB11_30;
	setp.lt.s64 	%p223, %rd431, %rd28;
	min.s64 	%rd433, %rd431, %rd28;
	selp.f64 	%fd226, %fd224, %fd23, %p223;
$L__BB11_30:
	mov.b64 	%rd411, %fd226;
	mov.b64 	{%r281, %r286}, %rd411;
	mov.b32 	%r297, 2;
	mov.b32 	%r298, 31;
	mov.b32 	%r299, -1;
	// begin inline asm
	shfl.sync.down.b32 %r280, %r281, %r297, %r298, %r299;
	// end inline asm
	// begin inline asm
	shfl.sync.down.b32 %r285, %r286, %r297, %r298, %r299;
	// end inline asm
	mov.b64 	%rd412, {%r280, %r285};
	mov.b64 	%fd26, %rd412;
	mov.b64 	{%r291, %r296}, %rd433;
	// begin inline asm
	shfl.sync.down.b32 %r290, %r291, %r297, %r298, %r299;
	// end inline asm
	// begin inline asm
	shfl.sync.down.b32 %r295, %r296, %r297, %r298, %r299;
	// end inline asm
	mov.b64 	%rd31, {%r290, %r295};
	setp.gt.s32 	%p224, %r259, 29;
	mov.u64 	%rd434, %rd433;
	mov.f64 	%fd227, %fd226;
	@%p224 bra 	$L__BB11_34;
	setp.lt.f64 	%p225, %fd226, %fd26;
	mov.u64 	%rd434, %rd31;
	mov.f64 	%fd227, %fd26;
	@%p225 bra 	$L__BB11_34;
	setp.gt.f64 	%p226, %fd226, %fd26;
	mov.u64 	%rd434, %rd433;
	mov.f64 	%fd227, %fd226;
	@%p226 bra 	$L__BB11_34;
	setp.lt.s64 	%p227, %rd433, %rd31;
	min.s64 	%rd434, %rd433, %rd31;
	selp.f64 	%fd227, %fd226, %fd26, %p227;
$L__BB11_34:
	mov.b64 	%rd413, %fd227;
	mov.b64 	{%r301, %r306}, %rd413;
	mov.b32 	%r317, 4;
	mov.b32 	%r318, 31;
	mov.b32 	%r319, -1;
	// begin inline asm
	shfl.sync.down.b32 %r300, %r301, %r317, %r318, %r319;
	// end inline asm
	// begin inline asm
	shfl.sync.down.b32 %r305, %r306, %r317, %r318, %r319;
	// end inline asm
	mov.b64 	%rd414, {%r300, %r305};
	mov.b64 	%fd29, %rd414;
	mov.b64 	{%r311, %r316}, %rd434;
	// begin inline asm
	shfl.sync.down.b32 %r310, %r311, %r317, %r318, %r319;
	// end inline asm
	// begin inline asm
	shfl.sync.down.b32 %r315, %r316, %r317, %r318, %r319;
	// end inline asm
	mov.b64 	%rd34, {%r310, %r315};
	setp.gt.s32 	%p228, %r259, 27;
	mov.u64 	%rd435, %rd434;
	mov.f64 	%fd228, %fd227;
	@%p228 bra 	$L__BB11_38;
	setp.lt.f64 	%p229, %fd227, %fd29;
	mov.u64 	%rd435, %rd34;
	mov.f64 	%fd228, %fd29;
	@%p229 bra 	$L__BB11_38;
	setp.gt.f64 	%p230, %fd227, %fd29;
	mov.u64 	%rd435, %rd434;
	mov.f64 	%fd228, %fd227;
	@%p230 bra 	$L__BB11_38;
	setp.lt.s64 	%p231, %rd434, %rd34;
	min.s64 	%rd435, %rd434, %rd34;
	selp.f64 	%fd228, %fd227, %fd29, %p231;
$L__BB11_38:
	mov.b64 	%rd415, %fd228;
	mov.b64 	{%r321, %r326}, %rd415;
	mov.b32 	%r337, 8;
	mov.b32 	%r338, 31;
	mov.b32 	%r339, -1;
	// begin inline asm
	shfl.sync.down.b32 %r320, %r321, %r337, %r338, %r339;
	// end inline asm
	// begin inline asm
	shfl.sync.down.b32 %r325, %r326, %r337, %r338, %r339;
	// end inline asm
	mov.b64 	%rd416, {%r320, %r325};
	mov.b64 	%fd32, %rd416;
	mov.b64 	{%r331, %r336}, %rd435;
	// begin inline asm
	shfl.sync.down.b32 %r330, %r331, %r337, %r338, %r339;
	// end inline asm
	// begin inline asm
	shfl.sync.down.b32 %r335, %r336, %r337, %r338, %r339;
	// end inline asm
	mov.b64 	%rd37, {%r330, %r335};
	setp.gt.s32 	%p232, %r259, 23;
	mov.u64 	%rd436, %rd435;
	mov.f64 	%fd229, %fd228;
	@%p232 bra 	$L__BB11_42;
	setp.lt.f64 	%p233, %fd228, %fd32;
	mov.u64 	%rd436, %rd37;
	mov.f64 	%fd229, %fd32;
	@%p233 bra 	$L__BB11_42;
	setp.gt.f64 	%p234, %fd228, %fd32;
	mov.u64 	%rd436, %rd435;
	mov.f64 	%fd229, %fd228;
	@%p234 bra 	$L__BB11_42;
	setp.lt.s64 	%p235, %rd435, %rd37;
	min.s64 	%rd436, %rd435, %rd37;
	selp.f64 	%fd229, %fd228, %fd32, %p235;
$L__BB11_42:
	mov.b64 	%rd417, %fd229;
	mov.b64 	{%r341, %r346}, %rd417;
	mov.b32 	%r357, 16;
	mov.b32 	%r358, 31;
	mov.b32 	%r359, -1;
	// begin inline asm
	shfl.sync.down.b32 %r340, %r341, %r357, %r358, %r359;
	// end inline asm
	// begin inline asm
	shfl.sync.down.b32 %r345, %r346, %r357, %r358, %r359;
	// end inline asm
	mov.b64 	%rd418, {%r340, %r345};
	mov.b64 	%fd35, %rd418;
	mov.b64 	{%r351, %r356}, %rd436;
	// begin inline asm
	shfl.sync.down.b32 %r350, %r351, %r357, %r358, %r359;
	// end inline asm
	// begin inline asm
	shfl.sync.down.b32 %r355, %r356, %r357, %r358, %r359;
	// end inline asm
	mov.b64 	%rd40, {%r350, %r355};
	setp.gt.s32 	%p236, %r259, 15;
	mov.u64 	%rd507, %rd436;
	mov.f64 	%fd292, %fd229;
	@%p236 bra 	$L__BB11_46;
	setp.lt.f64 	%p237, %fd229, %fd35;
	mov.u64 	%rd507, %rd40;
	mov.f64 	%fd292, %fd35;
	@%p237 bra 	$L__BB11_46;
	setp.gt.f64 	%p238, %fd229, %fd35;
	mov.u64 	%rd507, %rd436;
	mov.f64 	%fd292, %fd229;
	@%p238 bra 	$L__BB11_46;
	setp.lt.s64 	%p239, %rd436, %rd40;
	min.s64 	%rd507, %rd436, %rd40;
	selp.f64 	%fd292, %fd229, %fd35, %p239;
$L__BB11_46:
	setp.ne.s32 	%p240, %r259, 0;
	@%p240 bra 	$L__BB11_48;
	shr.u32 	%r360, %r1, 1;
	and.b32  	%r361, %r360, 496;
	mov.u32 	%r362, _ZN6thrust24THRUST_300001_SM_1000_NS8cuda_cub4core6detail5shmemE;
	add.s32 	%r363, %r362, %r361;
	st.shared.f64 	[%r363+8], %fd292;
	st.shared.u64 	[%r363+16], %rd507;
$L__BB11_48:
	bar.sync 	0;
	setp.ne.s32 	%p241, %r1, 0;
	@%p241 bra 	$L__BB11_232;
	ld.shared.f64 	%fd38, [_ZN6thrust24THRUST_300001_SM_1000_NS8cuda_cub4core6detail5shmemE+24];
	ld.shared.u64 	%rd43, [_ZN6thrust24THRUST_300001_SM_1000_NS8cuda_cub4core6detail5shmemE+32];
	setp.lt.f64 	%p242, %fd292, %fd38;
	mov.u64 	%rd438, %rd43;
	mov.f64 	%fd231, %fd38;
	@%p242 bra 	$L__BB11_52;
	setp.lt.f64 	%p243, %fd38, %fd292;
	mov.u64 	%rd438, %rd507;
	mov.f64 	%fd231, %fd292;
	@%p243 bra 	$L__BB11_52;
	setp.lt.s64 	%p244, %rd507, %rd43;
	min.s64 	%rd438, %rd507, %rd43;
	selp.f64 	%fd231, %fd292, %fd38, %p244;
$L__BB11_52:
	ld.shared.f64 	%fd41, [_ZN6thrust24THRUST_300001_SM_1000_NS8cuda_cub4core6detail5shmemE+40];
	ld.shared.u64 	%rd46, [_ZN6thrust24THRUST_300001_SM_1000_NS8cuda_cub4core6detail5shmemE+48];
	setp.lt.f64 	%p245, %fd231, %fd41;
	mov.u64 	%rd439, %rd46;
	mov.f64 	%fd232, %fd41;
	@%p245 bra 	$L__BB11_55;
	setp.lt.f64 	%p246, %fd41, %fd231;
	mov.u64 	%rd439, %rd438;
	mov.f64 	%fd232, %fd231;
	@%p246 bra 	$L__BB11_55;
	setp.lt.s64 	%p247, %rd438, %rd46;
	min.s64 	%rd439, %rd438, %rd46;
	selp.f64 	%fd232, %fd231, %fd41, %p247;
$L__BB11_55:
	ld.shared.f64 	%fd44, [_ZN6thrust24THRUST_300001_SM_1000_NS8cuda_cub4core6detail5shmemE+56];
	ld.shared.u64 	%rd49, [_ZN6thrust24THRUST_300001_SM_1000_NS8cuda_cub4core6detail5shmemE+64];
	setp.lt.f64 	%p248, %fd232, %fd44;
	mov.u64 	%rd440, %rd49;
	mov.f64 	%fd233, %fd44;
	@%p248 bra 	$L__BB11_58;
	setp.lt.f64 	%p249, %fd44, %fd232;
	mov.u64 	%rd440, %rd439;
	mov.f64 	%fd233, %fd232;
	@%p249 bra 	$L__BB11_58;
	setp.lt.s64 	%p250, %rd439, %rd49;
	min.s64 	%rd440, %rd439, %rd49;
	selp.f64 	%fd233, %fd232, %fd44, %p250;
$L__BB11_58:
	ld.shared.f64 	%fd47, [_ZN6thrust24THRUST_300001_SM_1000_NS8cuda_cub4core6detail5shmemE+72];
	ld.shared.u64 	%rd52, [_ZN6thrust24THRUST_300001_SM_1000_NS8cuda_cub4core6detail5shmemE+80];
	setp.lt.f64 	%p251, %fd233, %fd47;
	mov.u64 	%rd441, %rd52;
	mov.f64 	%fd234, %fd47;
	@%p251 bra 	$L__BB11_61;
	setp.lt.f64 	%p252, %fd47, %fd233;
	mov.u64 	%rd441, %rd440;
	mov.f64 	%fd234, %fd233;
	@%p252 bra 	$L__BB11_61;
	setp.lt.s64 	%p253, %rd440, %rd52;
	min.s64 	%rd441, %rd440, %rd52;
	selp.f64 	%fd234, %fd233, %fd47, %p253;
$L__BB11_61:
	ld.shared.f64 	%fd50, [_ZN6thrust24THRUST_300001_SM_1000_NS8cuda_cub4core6detail5shmemE+88];
	ld.shared.u64 	%rd55, [_ZN6thrust24THRUST_300001_SM_1000_NS8cuda_cub4core6detail5shmemE+96];
	setp.lt.f64 	%p254, %fd234, %fd50;
	mov.u64 	%rd442, %rd55;
	mov.f64 	%fd235, %fd50;
	@%p254 bra 	$L__BB11_64;
	setp.lt.f64 	%p255, %fd50, %fd234;
	mov.u64 	%rd442, %rd441;
	mov.f64 	%fd235, %fd234;
	@%p255 bra 	$L__BB11_64;
	setp.lt.s64 	%p256, %rd441, %rd55;
	min.s64 	%rd442, %rd441, %rd55;
	selp.f64 	%fd235, %fd234, %fd50, %p256;
$L__BB11_64:
	ld.shared.f64 	%fd53, [_ZN6thrust24THRUST_300001_SM_1000_NS8cuda_cub4core6detail5shmemE+104];
	ld.shared.u64 	%rd58, [_ZN6thrust24THRUST_300001_SM_1000_NS8cuda_cub4core6detail5shmemE+112];
	setp.lt.f64 	%p257, %fd235, %fd53;
	mov.u64 	%rd443, %rd58;
	mov.f64 	%fd236, %fd53;
	@%p257 bra 	$L__BB11_67;
	setp.lt.f64 	%p258, %fd53, %fd235;
	mov.u64 	%rd443, %rd442;
	mov.f64 	%fd236, %fd235;
	@%p258 bra 	$L__BB11_67;
	setp.lt.s64 	%p259, %rd442, %rd58;
	min.s64 	%rd443, %rd442, %rd58;
	selp.f64 	%fd236, %fd235, %fd53, %p259;
$L__BB11_67:
	ld.shared.f64 	%fd56, [_ZN6thrust24THRUST_300001_SM_1000_NS8cuda_cub4core6detail5shmemE+120];
	ld.shared.u64 	%rd61, [_ZN6thrust24THRUST_300001_SM_1000_NS8cuda_cub4core6detail5shmemE+128];
	setp.lt.f64 	%p260, %fd236, %fd56;
	mov.u64 	%rd507, %rd61;
	mov.f64 	%fd292, %fd56;
	@%p260 bra 	$L__BB11_232;
	setp.lt.f64 	%p261, %fd56, %fd236;
	mov.u64 	%rd507, %rd443;
	mov.f64 	%fd292, %fd236;
	@%p261 bra 	$L__BB11_232;
	setp.lt.s64 	%p262, %rd443, %rd61;
	min.s64 	%rd507, %rd443, %rd61;
	selp.f64 	%fd292, %fd236, %fd56, %p262;
	bra.uni 	$L__BB11_232;
$L__BB11_70:
	// begin inline asm
	mov.u32 %r146, %laneid;
	// end inline asm
	and.b32  	%r167, %r1, 992;
	add.s32 	%r168, %r167, 32;
	setp.gt.s32 	%p169, %r168, %r29;
	not.b32 	%r169, %r167;
	add.s32 	%r170, %r29, %r169;
	selp.b32 	%r165, %r170, 31, %p169;
	mov.b64 	%rd399, %fd224;
	mov.b64 	{%r148, %r153}, %rd399;
	mov.b32 	%r164, 1;
	mov.b32 	%r166, -1;
	// begin inline asm
	shfl.sync.down.b32 %r147, %r148, %r164, %r165, %r166;
	// end inline asm
	// begin inline asm
	shfl.sync.down.b32 %r152, %r153, %r164, %r165, %r166;
	// end inline asm
	mov.b64 	%rd400, {%r147, %r152};
	mov.b64 	%fd58, %rd400;
	mov.b64 	{%r158, %r163}, %rd431;
	// begin inline asm
	shfl.sync.down.b32 %r157, %r158, %r164, %r165, %r166;
	// end inline asm
	// begin inline asm
	shfl.sync.down.b32 %r162, %r163, %r164, %r165, %r166;
	// end inline asm
	mov.b64 	%rd63, {%r157, %r162};
	setp.ge.s32 	%p170, %r146, %r165;
	mov.u64 	%rd444, %rd431;
	mov.f64 	%fd237, %fd224;
	@%p170 bra 	$L__BB11_74;
	setp.lt.f64 	%p171, %fd224, %fd58;
	mov.u64 	%rd444, %rd63;
	mov.f64 	%fd237, %fd58;
	@%p171 bra 	$L__BB11_74;
	setp.gt.f64 	%p172, %fd224, %fd58;
	mov.u64 	%rd444, %rd431;
	mov.f64 	%fd237, %fd224;
	@%p172 bra 	$L__BB11_74;
	setp.lt.s64 	%p173, %rd431, %rd63;
	min.s64 	%rd444, %rd431, %rd63;
	selp.f64 	%fd237, %fd224, %fd58, %p173;
$L__BB11_74:
	mov.b64 	%rd401, %fd237;
	mov.b64 	{%r172, %r177}, %rd401;
	mov.b32 	%r188, 2;
	mov.b32 	%r190, -1;
	// begin inline asm
	shfl.sync.down.b32 %r171, %r172, %r188, %r165, %r190;
	// end inline asm
	// begin inline asm
	shfl.sync.down.b32 %r176, %r177, %r188, %r165, %r190;
	// end inline asm
	mov.b64 	%rd402, {%r171, %r176};
	mov.b64 	%fd61, %rd402;
	mov.b64 	{%r182, %r187}, %rd444;
	// begin inline asm
	shfl.sync.down.b32 %r181, %r182, %r188, %r165, %r190;
	// end inline asm
	// begin inline asm
	shfl.sync.down.b32 %r186, %r187, %r188, %r165, %r190;
	// end inline asm
	mov.b64 	%rd66, {%r181, %r186};
	add.s32 	%r191, %r146, 2;
	setp.gt.s32 	%p174, %r191, %r165;
	mov.u64 	%rd445, %rd444;
	mov.f64 	%fd238, %fd237;
	@%p174 bra 	$L__BB11_78;
	setp.lt.f64 	%p175, %fd237, %fd61;
	mov.u64 	%rd445, %rd66;
	mov.f64 	%fd238, %fd61;
	@%p175 bra 	$L__BB11_78;
	setp.gt.f64 	%p176, %fd237, %fd61;
	mov.u64 	%rd445, %rd444;
	mov.f64 	%fd238, %fd237;
	@%p176 bra 	$L__BB11_78;
	setp.lt.s64 	%p177, %rd444, %rd66;
	min.s64 	%rd445, %rd444, %rd66;
	selp.f64 	%fd238, %fd237, %fd61, %p177;
$L__BB11_78:
	mov.b64 	%rd403, %fd238;
	mov.b64 	{%r193, %r198}, %rd403;
	mov.b32 	%r209, 4;
	mov.b32 	%r211, -1;
	// begin inline asm
	shfl.sync.down.b32 %r192, %r193, %r209, %r165, %r211;
	// end inline asm
	// begin inline asm
	shfl.sync.down.b32 %r197, %r198, %r209, %r165, %r211;
	// end inline asm
	mov.b64 	%rd404, {%r192, %r197};
	mov.b64 	%fd64, %rd404;
	mov.b64 	{%r203, %r208}, %rd445;
	// begin inline asm
	shfl.sync.down.b32 %r202, %r203, %r209, %r165, %r211;
	// end inline asm
	// begin inline asm
	shfl.sync.down.b32 %r207, %r208, %r209, %r165, %r211;
	// end inline asm
	mov.b64 	%rd69, {%r202, %r207};
	add.s32 	%r212, %r146, 4;
	setp.gt.s32 	%p178, %r212, %r165;
	mov.u64 	%rd446, %rd445;
	mov.f64 	%fd239, %fd238;
	@%p178 bra 	$L__BB11_82;
	setp.lt.f64 	%p179, %fd238, %fd64;
	mov.u64 	%rd446, %rd69;
	mov.f64 	%fd239, %fd64;
	@%p179 bra 	$L__BB11_82;
	setp.gt.f64 	%p180, %fd238, %fd64;
	mov.u64 	%rd446, %rd445;
	mov.f64 	%fd239, %fd238;
	@%p180 bra 	$L__BB11_82;
	setp.lt.s64 	%p181, %rd445, %rd69;
	min.s64 	%rd446, %rd445, %rd69;
	selp.f64 	%fd239, %fd238, %fd64, %p181;
$L__BB11_82:
	mov.b64 	%rd405, %fd239;
	mov.b64 	{%r214, %r219}, %rd405;
	mov.b32 	%r230, 8;
	mov.b32 	%r232, -1;
	// begin inline asm
	shfl.sync.down.b32 %r213, %r214, %r230, %r165, %r232;
	// end inline asm
	// begin inline asm
	shfl.sync.down.b32 %r218, %r219, %r230, %r165, %r232;
	// end inline asm
	mov.b64 	%rd406, {%r213, %r218};
	mov.b64 	%fd67, %rd406;
	mov.b64 	{%r224, %r229}, %rd446;
	// begin inline asm
	shfl.sync.down.b32 %r223, %r224, %r230, %r165, %r232;
	// end inline asm
	// begin inline asm
	shfl.sync.down.b32 %r228, %r229, %r230, %r165, %r232;
	// end inline asm
	mov.b64 	%rd72, {%r223, %r228};
	add.s32 	%r233, %r146, 8;
	setp.gt.s32 	%p182, %r233, %r165;
	mov.u64 	%rd447, %rd446;
	mov.f64 	%fd240, %fd239;
	@%p182 bra 	$L__BB11_86;
	setp.lt.f64 	%p183, %fd239, %fd67;
	mov.u64 	%rd447, %rd72;
	mov.f64 	%fd240, %fd67;
	@%p183 bra 	$L__BB11_86;
	setp.gt.f64 	%p184, %fd239, %fd67;
	mov.u64 	%rd447, %rd446;
	mov.f64 	%fd240, %fd239;
	@%p184 bra 	$L__BB11_86;
	setp.lt.s64 	%p185, %rd446, %rd72;
	min.s64 	%rd447, %rd446, %rd72;
	selp.f64 	%fd240, %fd239, %fd67, %p185;
$L__BB11_86:
	mov.b64 	%rd407, %fd240;
	mov.b64 	{%r235, %r240}, %rd407;
	mov.b32 	%r251, 16;
	mov.b32 	%r253, -1;
	// begin inline asm
	shfl.sync.down.b32 %r234, %r235, %r251, %r165, %r253;
	// end inline asm
	// begin inline asm
	shfl.sync.down.b32 %r239, %r240, %r251, %r165, %r253;
	// end inline asm
	mov.b64 	%rd408, {%r234, %r239};
	mov.b64 	%fd70, %rd408;
	mov.b64 	{%r245, %r250}, %rd447;
	// begin inline asm
	shfl.sync.down.b32 %r244, %r245, %r251, %r165, %r253;
	// end inline asm
	// begin inline asm
	shfl.sync.down.b32 %r249, %r250, %r251, %r165, %r253;
	// end inline asm
	mov.b64 	%rd75, {%r244, %r249};
	add.s32 	%r254, %r146, 16;
	setp.gt.s32 	%p186, %r254, %r165;
	mov.u64 	%rd507, %rd447;
	mov.f64 	%fd292, %fd240;
	@%p186 bra 	$L__BB11_90;
	setp.lt.f64 	%p187, %fd240, %fd70;
	mov.u64 	%rd507, %rd75;
	mov.f64 	%fd292, %fd70;
	@%p187 bra 	$L__BB11_90;
	setp.gt.f64 	%p188, %fd240, %fd70;
	mov.u64 	%rd507, %rd447;
	mov.f64 	%fd292, %fd240;
	@%p188 bra 	$L__BB11_90;
	setp.lt.s64 	%p189, %rd447, %rd75;
	min.s64 	%rd507, %rd447, %rd75;
	selp.f64 	%fd292, %fd240, %fd70, %p189;
$L__BB11_90:
	setp.ne.s32 	%p190, %r146, 0;
	@%p190 bra 	$L__BB11_92;
	shr.u32 	%r255, %r1, 1;
	and.b32  	%r256, %r255, 496;
	mov.u32 	%r257, _ZN6thrust24THRUST_300001_SM_1000_NS8cuda_cub4core6detail5shmemE;
	add.s32 	%r258, %r257, %r256;
	st.shared.f64 	[%r258+8], %fd292;
	st.shared.u64 	[%r258+16], %rd507;
$L__BB11_92:
	bar.sync 	0;
	setp.ne.s32 	%p191, %r1, 0;
	@%p191 bra 	$L__BB11_232;
	setp.lt.s32 	%p192, %r29, 33;
	mov.f64 	%fd242, %fd292;
	mov.u64 	%rd449, %rd507;
	@%p192 bra 	$L__BB11_97;
	ld.shared.f64 	%fd73, [_ZN6thrust24THRUST_300001_SM_1000_NS8cuda_cub4core6detail5shmemE+24];
	ld.shared.u64 	%rd78, [_ZN6thrust24THRUST_300001_SM_1000_NS8cuda_cub4core6detail5shmemE+32];
	setp.lt.f64 	%p193, %fd292, %fd73;
	mov.f64 	%fd242, %fd73;
	mov.u64 	%rd449, %rd78;
	@%p193 bra 	$L__BB11_97;
	setp.lt.f64 	%p194, %fd73, %fd292;
	mov.f64 	%fd242, %fd292;
	mov.u64 	%rd449, %rd507;
	@%p194 bra 	$L__BB11_97;
	setp.lt.s64 	%p195, %rd507, %rd78;
	min.s64 	%rd449, %rd507, %rd78;
	selp.f64 	%fd242, %fd292, %fd73, %p195;
$L__BB11_97:
	setp.lt.s32 	%p196, %r29, 65;
	mov.f64 	%fd243, %fd242;
	mov.u64 	%rd450, %rd449;
	@%p196 bra 	$L__BB11_101;
	ld.shared.f64 	%fd76, [_ZN6thrust24THRUST_300001_SM_1000_NS8cuda_cub4core6detail5shmemE+40];
	ld.shared.u64 	%rd81, [_ZN6thrust24THRUST_300001_SM_1000_NS8cuda_cub4core6detail5shmemE+48];
	setp.lt.f64 	%p197, %fd242, %fd76;
	mov.f64 	%fd243, %fd76;
	mov.u64 	%rd450, %rd81;
	@%p197 bra 	$L__BB11_101;
	setp.lt.f64 	%p198, %fd76, %fd242;
	mov.f64 	%fd243, %fd242;
	mov.u64 	%rd450, %rd449;
	@%p198 bra 	$L__BB11_101;
	setp.lt.s64 	%p199, %rd449, %rd81;
	min.s64 	%rd450, %rd449, %rd81;
	selp.f64 	%fd243, %fd242, %fd76, %p199;
$L__BB11_101:
	setp.lt.s32 	%p200, %r29, 97;
	mov.f64 	%fd244, %fd243;
	mov.u64 	%rd451, %rd450;
	@%p200 bra 	$L__BB11_105;
	ld.shared.f64 	%fd79, [_ZN6thrust24THRUST_300001_SM_1000_NS8cuda_cub4core6detail5shmemE+56];
	ld.shared.u64 	%rd84, [_ZN6thrust24THRUST_300001_SM_1000_NS8cuda_cub4core6detail5shmemE+64];
	setp.lt.f64 	%p201, %fd243, %fd79;
	mov.f64 	%fd244, %fd79;
	mov.u64 	%rd451, %rd84;
	@%p201 bra 	$L__BB11_105;
	setp.lt.f64 	%p202, %fd79, %fd243;
	mov.f64 	%fd244, %fd243;
	mov.u64 	%rd451, %rd450;
	@%p202 bra 	$L__BB11_105;
	setp.lt.s64 	%p203, %rd450, %rd84;
	min.s64 	%rd451, %rd450, %rd84;
	selp.f64 	%fd244, %fd243, %fd79, %p203;
$L__BB11_105:
	setp.lt.s32 	%p204, %r29, 129;
	mov.f64 	%fd245, %fd244;
	mov.u64 	%rd452, %rd451;
	@%p204 bra 	$L__BB11_109;
	ld.shared.f64 	%fd82, [_ZN6thrust24THRUST_300001_SM_1000_NS8cuda_cub4core6detail5shmemE+72];
	ld.shared.u64 	%rd87, [_ZN6thrust24THRUST_300001_SM_1000_NS8cuda_cub4core6detail5shmemE+80];
	setp.lt.f64 	%p205, %fd244, %fd82;
	mov.f64 	%fd245, %fd82;
	mov.u64 	%rd452, %rd87;
	@%p205 bra 	$L__BB11_109;
	setp.lt.f64 	%p206, %fd82, %fd244;
	mov.f64 	%fd245, %fd244;
	mov.u64 	%rd452, %rd451;
	@%p206 bra 	$L__BB11_109;
	setp.lt.s64 	%p207, %rd451, %rd87;
	min.s64 	%rd452, %rd451, %rd87;
	selp.f64 	%fd245, %fd244, %fd82, %p207;
$L__BB11_109:
	setp.lt.s32 	%p208, %r29, 161;
	mov.f64 	%fd246, %fd245;
	mov.u64 	%rd453, %rd452;
	@%p208 bra 	$L__BB11_113;
	ld.shared.f64 	%fd85, [_ZN6thrust24THRUST_300001_SM_1000_NS8cuda_cub4core6detail5shmemE+88];
	ld.shared.u64 	%rd90, [_ZN6thrust24THRUST_300001_SM_1000_NS8cuda_cub4core6detail5shmemE+96];
	setp.lt.f64 	%p209, %fd245, %fd85;
	mov.f64 	%fd246, %fd85;
	mov.u64 	%rd453, %rd90;
	@%p209 bra 	$L__BB11_113;
	setp.lt.f64 	%p210, %fd85, %fd245;
	mov.f64 	%fd246, %fd245;
	mov.u64 	%rd453, %rd452;
	@%p210 bra 	$L__BB11_113;
	setp.lt.s64 	%p211, %rd452, %rd90;
	min.s64 	%rd453, %rd452, %rd90;
	selp.f64 	%fd246, %fd245, %fd85, %p211;
$L__BB11_113:
	setp.lt.s32 	%p212, %r29, 193;
	mov.f64 	%fd247, %fd246;
	mov.u64 	%rd454, %rd453;
	@%p212 bra 	$L__BB11_117;
	ld.shared.f64 	%fd88, [_ZN6thrust24THRUST_300001_SM_1000_NS8cuda_cub4core6detail5shmemE+104];
	ld.shared.u64 	%rd93, [_ZN6thrust24THRUST_300001_SM_1000_NS8cuda_cub4core6detail5shmemE+112];
	setp.lt.f64 	%p213, %fd246, %fd88;
	mov.f64 	%fd247, %fd88;
	mov.u64 	%rd454, %rd93;
	@%p213 bra 	$L__BB11_117;
	setp.lt.f64 	%p214, %fd88, %fd246;
	mov.f64 	%fd247, %fd246;
	mov.u64 	%rd454, %rd453;
	@%p214 bra 	$L__BB11_117;
	setp.lt.s64 	%p215, %rd453, %rd93;
	min.s64 	%rd454, %rd453, %rd93;
	selp.f64 	%fd247, %fd246, %fd88, %p215;
$L__BB11_117:
	setp.lt.s32 	%p216, %r29, 225;
	mov.u64 	%rd507, %rd454;
	mov.f64 	%fd292, %fd247;
	@%p216 bra 	$L__BB11_232;
	ld.shared.f64 	%fd91, [_ZN6thrust24THRUST_300001_SM_1000_NS8cuda_cub4core6detail5shmemE+120];
	ld.shared.u64 	%rd96, [_ZN6thrust24THRUST_300001_SM_1000_NS8cuda_cub4core6detail5shmemE+128];
	setp.lt.f64 	%p217, %fd247, %fd91;
	mov.u64 	%rd507, %rd96;
	mov.f64 	%fd292, %fd91;
	@%p217 bra 	$L__BB11_232;
	setp.lt.f64 	%p218, %fd91, %fd247;
	mov.u64 	%rd507, %rd454;
	mov.f64 	%fd292, %fd247;
	@%p218 bra 	$L__BB11_232;
	setp.lt.s64 	%p219, %rd454, %rd96;
	min.s64 	%rd507, %rd454, %rd96;
	selp.f64 	%fd292, %fd247, %fd91, %p219;
	bra.uni 	$L__BB11_232;
$L__BB11_121:
	mov.u32 	%r16, %tid.x;
	cvt.u64.u32 	%rd98, %r16;
	mul.wide.u32 	%rd259, %r16, 16;
	add.s64 	%rd240, %rd237, %rd259;
	// begin inline asm
	ld.global.nc.u64 %rd239, [%rd240];
	// end inline asm
	add.s64 	%rd242, %rd240, 8;
	// begin inline asm
	ld.global.nc.u64 %rd241, [%rd242];
	// end inline asm
	mov.b64 	%fd93, %rd239;
	add.s64 	%rd244, %rd240, 4096;
	// begin inline asm
	ld.global.nc.u64 %rd243, [%rd244];
	// end inline asm
	add.s64 	%rd246, %rd240, 4104;
	// begin inline asm
	ld.global.nc.u64 %rd455, [%rd246];
	// end inline asm
	mov.b64 	%fd248, %rd243;
	add.s64 	%rd248, %rd240, 8192;
	// begin inline asm
	ld.global.nc.u64 %rd247, [%rd248];
	// end inline asm
	add.s64 	%rd250, %rd240, 8200;
	// begin inline asm
	ld.global.nc.u64 %rd456, [%rd250];
	// end inline asm
	mov.b64 	%fd249, %rd247;
	add.s64 	%rd252, %rd240, 12288;
	// begin inline asm
	ld.global.nc.u64 %rd251, [%rd252];
	// end inline asm
	add.s64 	%rd254, %rd240, 12296;
	// begin inline asm
	ld.global.nc.u64 %rd457, [%rd254];
	// end inline asm
	mov.b64 	%fd250, %rd251;
	add.s64 	%rd256, %rd240, 16384;
	// begin inline asm
	ld.global.nc.u64 %rd255, [%rd256];
	// end inline asm
	add.s64 	%rd258, %rd240, 16392;
	// begin inline asm
	ld.global.nc.u64 %rd494, [%rd258];
	// end inline asm
	mov.b64 	%fd279, %rd255;
	setp.lt.f64 	%p3, %fd93, %fd248;
	@%p3 bra 	$L__BB11_123;
	setp.lt.f64 	%p4, %fd248, %fd93;
	setp.lt.s64 	%p5, %rd241, %rd455;
	or.pred  	%p6, %p4, %p5;
	selp.b64 	%rd455, %rd241, %rd455, %p6;
	selp.f64 	%fd248, %fd93, %fd248, %p6;
$L__BB11_123:
	setp.lt.f64 	%p7, %fd248, %fd249;
	@%p7 bra 	$L__BB11_125;
	setp.gt.f64 	%p8, %fd248, %fd249;
	setp.lt.s64 	%p9, %rd455, %rd456;
	or.pred  	%p10, %p8, %p9;
	selp.b64 	%rd456, %rd455, %rd456, %p10;
	selp.f64 	%fd249, %fd248, %fd249, %p10;
$L__BB11_125:
	setp.lt.f64 	%p11, %fd249, %fd250;
	@%p11 bra 	$L__BB11_127;
	setp.gt.f64 	%p12, %fd249, %fd250;
	setp.lt.s64 	%p13, %rd456, %rd457;
	or.pred  	%p14, %p12, %p13;
	selp.b64 	%rd457, %rd456, %rd457, %p14;
	selp.f64 	%fd250, %fd249, %fd250, %p14;
$L__BB11_127:
	setp.lt.f64 	%p15, %fd250, %fd279;
	@%p15 bra 	$L__BB11_129;
	setp.gt.f64 	%p16, %fd250, %fd279;
	setp.lt.s64 	%p17, %rd457, %rd494;
	or.pred  	%p18, %p16, %p17;
	selp.b64 	%rd494, %rd457, %rd494, %p18;
	selp.f64 	%fd279, %fd250, %fd279, %p18;
$L__BB11_129:
	setp.lt.u32 	%p19, %r29, 2560;
	mov.b64 	%rd473, 1280;
	@%p19 bra 	$L__BB11_165;
	add.s64 	%rd263, %rd1, -2560;
	mul.hi.u64 	%rd264, %rd263, -3689348814741910323;
	shr.u64 	%rd113, %rd264, 10;
	setp.lt.u64 	%p20, %rd263, 1280;
	mov.b64 	%rd473, 1280;
	@%p20 bra 	$L__BB11_153;
	add.s64 	%rd266, %rd113, 1;
	and.b64  	%rd459, %rd266, 36028797018963966;
	shl.b64 	%rd267, %rd98, 4;
	add.s64 	%rd268, %rd267, %rd237;
	add.s64 	%rd460, %rd268, 57352;
	mov.b64 	%rd473, 1280;
$L__BB11_132:
	add.s64 	%rd270, %rd460, -36872;
	// begin inline asm
	ld.global.nc.u64 %rd269, [%rd270];
	// end inline asm
	add.s64 	%rd272, %rd460, -36864;
	// begin inline asm
	ld.global.nc.u64 %rd463, [%rd272];
	// end inline asm
	mov.b64 	%fd253, %rd269;
	add.s64 	%rd274, %rd460, -32776;
	// begin inline asm
	ld.global.nc.u64 %rd273, [%rd274];
	// end inline asm
	add.s64 	%rd276, %rd460, -32768;
	// begin inline asm
	ld.global.nc.u64 %rd464, [%rd276];
	// end inline asm
	mov.b64 	%fd254, %rd273;
	add.s64 	%rd278, %rd460, -28680;
	// begin inline asm
	ld.global.nc.u64 %rd277, [%rd278];
	// end inline asm
	add.s64 	%rd280, %rd460, -28672;
	// begin inline asm
	ld.global.nc.u64 %rd465, [%rd280];
	// end inline asm
	mov.b64 	%fd255, %rd277;
	add.s64 	%rd282, %rd460, -24584;
	// begin inline asm
	ld.global.nc.u64 %rd281, [%rd282];
	// end inline asm
	add.s64 	%rd284, %rd460, -24576;
	// begin inline asm
	ld.global.nc.u64 %rd466, [%rd284];
	// end inline asm
	mov.b64 	%fd256, %rd281;
	add.s64 	%rd286, %rd460, -20488;
	// begin inline asm
	ld.global.nc.u64 %rd285, [%rd286];
	// end inline asm
	add.s64 	%rd288, %rd460, -20480;
	// begin inline asm
	ld.global.nc.u64 %rd467, [%rd288];
	// end inline asm
	mov.b64 	%fd257, %rd285;
	setp.lt.f64 	%p21, %fd279, %fd253;
	@%p21 bra 	$L__BB11_134;
	setp.gt.f64 	%p22, %fd279, %fd253;
	setp.lt.s64 	%p23, %rd494, %rd463;
	or.pred  	%p24, %p22, %p23;
	selp.b64 	%rd463, %rd494, %rd463, %p24;
	selp.f64 	%fd253, %fd279, %fd253, %p24;
$L__BB11_134:
	setp.lt.f64 	%p25, %fd253, %fd254;
	@%p25 bra 	$L__BB11_136;
	setp.gt.f64 	%p26, %fd253, %fd254;
	setp.lt.s64 	%p27, %rd463, %rd464;
	or.pred  	%p28, %p26, %p27;
	selp.b64 	%rd464, %rd463, %rd464, %p28;
	selp.f64 	%fd254, %fd253, %fd254, %p28;
$L__BB11_136:
	setp.lt.f64 	%p29, %fd254, %fd255;
	@%p29 bra 	$L__BB11_138;
	setp.gt.f64 	%p30, %fd254, %fd255;
	setp.lt.s64 	%p31, %rd464, %rd465;
	or.pred  	%p32, %p30, %p31;
	selp.b64 	%rd465, %rd464, %rd465, %p32;
	selp.f64 	%fd255, %fd254, %fd255, %p32;
$L__BB11_138:
	setp.lt.f64 	%p33, %fd255, %fd256;
	@%p33 bra 	$L__BB11_140;
	setp.gt.f64 	%p34, %fd255, %fd256;
	setp.lt.s64 	%p35, %rd465, %rd466;
	or.pred  	%p36, %p34, %p35;
	selp.b64 	%rd466, %rd465, %rd466, %p36;
	selp.f64 	%fd256, %fd255, %fd256, %p36;
$L__BB11_140:
	setp.lt.f64 	%p37, %fd256, %fd257;
	@%p37 bra 	$L__BB11_142;
	setp.gt.f64 	%p38, %fd256, %fd257;
	setp.lt.s64 	%p39, %rd466, %rd467;
	or.pred  	%p40, %p38, %p39;
	selp.b64 	%rd467, %rd466, %rd467, %p40;
	selp.f64 	%fd257, %fd256, %fd257, %p40;
$L__BB11_142:
	add.s64 	%rd290, %rd460, -16392;
	// begin inline asm
	ld.global.nc.u64 %rd289, [%rd290];
	// end inline asm
	add.s64 	%rd292, %rd460, -16384;
	// begin inline asm
	ld.global.nc.u64 %rd468, [%rd292];
	// end inline asm
	mov.b64 	%fd258, %rd289;
	add.s64 	%rd294, %rd460, -12296;
	// begin inline asm
	ld.global.nc.u64 %rd293, [%rd294];
	// end inline asm
	add.s64 	%rd296, %rd460, -12288;
	// begin inline asm
	ld.global.nc.u64 %rd469, [%rd296];
	// end inline asm
	mov.b64 	%fd259, %rd293;
	add.s64 	%rd298, %rd460, -8200;
	// begin inline asm
	ld.global.nc.u64 %rd297, [%rd298];
	// end inline asm
	add.s64 	%rd300, %rd460, -8192;
	// begin inline asm
	ld.global.nc.u64 %rd470, [%rd300];
	// end inline asm
	mov.b64 	%fd260, %rd297;
	add.s64 	%rd302, %rd460, -4104;
	// begin inline asm
	ld.global.nc.u64 %rd301, [%rd302];
	// end inline asm
	add.s64 	%rd304, %rd460, -4096;
	// begin inline asm
	ld.global.nc.u64 %rd471, [%rd304];
	// end inline asm
	mov.b64 	%fd261, %rd301;
	add.s64 	%rd306, %rd460, -8;
	// begin inline asm
	ld.global.nc.u64 %rd305, [%rd306];
	// end inline asm
	// begin inline asm
	ld.global.nc.u64 %rd494, [%rd460];
	// end inline asm
	mov.b64 	%fd279, %rd305;
	setp.lt.f64 	%p41, %fd257, %fd258;
	@%p41 bra 	$L__BB11_144;
	setp.gt.f64 	%p42, %fd257, %fd258;
	setp.lt.s64 	%p43, %rd467, %rd468;
	or.pred  	%p44, %p42, %p43;
	selp.b64 	%rd468, %rd467, %rd468, %p44;
	selp.f64 	%fd258, %fd257, %fd258, %p44;
$L__BB11_144:
	setp.lt.f64 	%p45, %fd258, %fd259;
	@%p45 bra 	$L__BB11_146;
	setp.gt.f64 	%p46, %fd258, %fd259;
	setp.lt.s64 	%p47, %rd468, %rd469;
	or.pred  	%p48, %p46, %p47;
	selp.b64 	%rd469, %rd468, %rd469, %p48;
	selp.f64 	%fd259, %fd258, %fd259, %p48;
$L__BB11_146:
	setp.lt.f64 	%p49, %fd259, %fd260;
	@%p49 bra 	$L__BB11_148;
	setp.gt.f64 	%p50, %fd259, %fd260;
	setp.lt.s64 	%p51, %rd469, %rd470;
	or.pred  	%p52, %p50, %p51;
	selp.b64 	%rd470, %rd469, %rd470, %p52;
	selp.f64 	%fd260, %fd259, %fd260, %p52;
$L__BB11_148:
	setp.lt.f64 	%p53, %fd260, %fd261;
	@%p53 bra 	$L__BB11_150;
	setp.gt.f64 	%p54, %fd260, %fd261;
	setp.lt.s64 	%p55, %rd470, %rd471;
	or.pred  	%p56, %p54, %p55;
	selp.b64 	%rd471, %rd470, %rd471, %p56;
	selp.f64 	%fd261, %fd260, %fd261, %p56;
$L__BB11_150:
	setp.lt.f64 	%p57, %fd261, %fd279;
	@%p57 bra 	$L__BB11_152;
	setp.gt.f64 	%p58, %fd261, %fd279;
	setp.lt.s64 	%p59, %rd471, %rd494;
	or.pred  	%p60, %p58, %p59;
	selp.b64 	%rd494, %rd471, %rd494, %p60;
	selp.f64 	%fd279, %fd261, %fd279, %p60;
$L__BB11_152:
	add.s64 	%rd473, %rd473, 2560;
	add.s64 	%rd460, %rd460, 40960;
	add.s64 	%rd459, %rd459, -2;
	setp.ne.s64 	%p61, %rd459, 0;
	@%p61 bra 	$L__BB11_132;
$L__BB11_153:
	and.b64  	%rd309, %rd113, 1;
	setp.eq.b64 	%p62, %rd309, 1;
	@%p62 bra 	$L__BB11_165;
	shl.b64 	%rd330, %rd473, 4;
	add.s64 	%rd311, %rd240, %rd330;
	// begin inline asm
	ld.global.nc.u64 %rd310, [%rd311];
	// end inline asm
	add.s64 	%rd313, %rd311, 8;
	// begin inline asm
	ld.global.nc.u64 %rd477, [%rd313];
	// end inline asm
	mov.b64 	%fd265, %rd310;
	add.s64 	%rd315, %rd311, 4096;
	// begin inline asm
	ld.global.nc.u64 %rd314, [%rd315];
	// end inline asm
	add.s64 	%rd317, %rd311, 4104;
	// begin inline asm
	ld.global.nc.u64 %rd478, [%rd317];
	// end inline asm
	mov.b64 	%fd266, %rd314;
	add.s64 	%rd319, %rd311, 8192;
	// begin inline asm
	ld.global.nc.u64 %rd318, [%rd319];
	// end inline asm
	add.s64 	%rd321, %rd311, 8200;
	// begin inline asm
	ld.global.nc.u64 %rd479, [%rd321];
	// end inline asm
	mov.b64 	%fd267, %rd318;
	add.s64 	%rd323, %rd311, 12288;
	// begin inline asm
	ld.global.nc.u64 %rd322, [%rd323];
	// end inline asm
	add.s64 	%rd325, %rd311, 12296;
	// begin inline asm
	ld.global.nc.u64 %rd480, [%rd325];
	// end inline asm
	mov.b64 	%fd268, %rd322;
	add.s64 	%rd327, %rd311, 16384;
	// begin inline asm
	ld.global.nc.u64 %rd326, [%rd327];
	// end inline asm
	add.s64 	%rd329, %rd311, 16392;
	// begin inline asm
	ld.global.nc.u64 %rd481, [%rd329];
	// end inline asm
	mov.b64 	%fd269, %rd326;
	setp.lt.f64 	%p63, %fd279, %fd265;
	@%p63 bra 	$L__BB11_156;
	setp.gt.f64 	%p64, %fd279, %fd265;
	setp.lt.s64 	%p65, %rd494, %rd477;
	or.pred  	%p66, %p64, %p65;
	selp.b64 	%rd477, %rd494, %rd477, %p66;
	selp.f64 	%fd265, %fd279, %fd265, %p66;
$L__BB11_156:
	setp.lt.f64 	%p67, %fd265, %fd266;
	@%p67 bra 	$L__BB11_158;
	setp.gt.f64 	%p68, %fd265, %fd266;
	setp.lt.s64 	%p69, %rd477, %rd478;
	or.pred  	%p70, %p68, %p69;
	selp.b64 	%rd478, %rd477, %rd478, %p70;
	selp.f64 	%fd266, %fd265, %fd266, %p70;
$L__BB11_158:
	setp.lt.f64 	%p71, %fd266, %fd267;
	@%p71 bra 	$L__BB11_160;
	setp.gt.f64 	%p72, %fd266, %fd267;
	setp.lt.s64 	%p73, %rd478, %rd479;
	or.pred  	%p74, %p72, %p73;
	selp.b64 	%rd479, %rd478, %rd479, %p74;
	selp.f64 	%fd267, %fd266, %fd267, %p74;
$L__BB11_160:
	setp.lt.f64 	%p75, %fd267, %fd268;
	@%p75 bra 	$L__BB11_162;
	setp.gt.f64 	%p76, %fd267, %fd268;
	setp.lt.s64 	%p77, %rd479, %rd480;
	or.pred  	%p78, %p76, %p77;
	selp.b64 	%rd480, %rd479, %rd480, %p78;
	selp.f64 	%fd268, %fd267, %fd268, %p78;
$L__BB11_162:
	setp.lt.f64 	%p79, %fd268, %fd269;
	@%p79 bra 	$L__BB11_164;
	setp.gt.f64 	%p80, %fd268, %fd269;
	setp.lt.s64 	%p81, %rd480, %rd481;
	or.pred  	%p82, %p80, %p81;
	selp.b64 	%rd481, %rd480, %rd481, %p82;
	selp.f64 	%fd269, %fd268, %fd269, %p82;
$L__BB11_164:
	add.s64 	%rd473, %rd473, 1280;
	mov.u64 	%rd494, %rd481;
	mov.f64 	%fd279, %fd269;
$L__BB11_165:
	cvt.s64.s32 	%rd331, %r29;
	setp.ge.s64 	%p83, %rd473, %rd331;
	@%p83 bra 	$L__BB11_188;
	cvt.u32.u64 	%r17, %rd473;
	sub.s32 	%r18, %r29, %r17;
	setp.ge.s32 	%p84, %r16, %r18;
	@%p84 bra 	$L__BB11_188;
	not.b32 	%r30, %r16;
	add.s32 	%r31, %r29, %r30;
	sub.s32 	%r19, %r31, %r17;
	and.b32  	%r32, %r19, 768;
	setp.eq.s32 	%p85, %r32, 768;
	mov.u32 	%r372, %r16;
	@%p85 bra 	$L__BB11_173;
	cvt.u64.u32 	%rd333, %r16;
	add.s64 	%rd334, %rd473, %rd333;
	shl.b64 	%rd335, %rd334, 4;
	add.s64 	%rd484, %rd237, %rd335;
	shr.u32 	%r33, %r19, 8;
	add.s32 	%r34, %r33, 1;
	and.b32  	%r35, %r34, 3;
	neg.s32 	%r370, %r35;
	mov.u32 	%r372, %r16;
$L__BB11_169:
	.pragma "nounroll";
	mov.u64 	%rd177, %rd494;
	mov.f64 	%fd155, %fd279;
	// begin inline asm
	ld.global.nc.u64 %rd336, [%rd484];
	// end inline asm
	add.s64 	%rd339, %rd484, 8;
	// begin inline asm
	ld.global.nc.u64 %rd338, [%rd339];
	// end inline asm
	mov.b64 	%fd156, %rd336;
	setp.lt.f64 	%p86, %fd155, %fd156;
	mov.f64 	%fd279, %fd156;
	mov.u64 	%rd494, %rd338;
	@%p86 bra 	$L__BB11_172;
	setp.gt.f64 	%p87, %fd155, %fd156;
	mov.f64 	%fd279, %fd155;
	mov.u64 	%rd494, %rd177;
	@%p87 bra 	$L__BB11_172;
	setp.lt.s64 	%p88, %rd177, %rd338;
	selp.f64 	%fd279, %fd155, %fd156, %p88;
	min.s64 	%rd494, %rd177, %rd338;
$L__BB11_172:
	add.s32 	%r372, %r372, 256;
	add.s64 	%rd484, %rd484, 4096;
	add.s32 	%r370, %r370, 1;
	setp.ne.s32 	%p89, %r370, 0;
	@%p89 bra 	$L__BB11_169;
$L__BB11_173:
	setp.lt.u32 	%p90, %r19, 768;
	@%p90 bra 	$L__BB11_188;
	cvt.u64.u32 	%rd340, %r372;
	add.s64 	%rd341, %rd473, %rd340;
	shl.b64 	%rd342, %rd341, 4;
	add.s64 	%rd343, %rd342, %rd237;
	add.s64 	%rd489, %rd343, 12296;
$L__BB11_175:
	add.s64 	%rd345, %rd489, -12296;
	// begin inline asm
	ld.global.nc.u64 %rd344, [%rd345];
	// end inline asm
	add.s64 	%rd347, %rd489, -12288;
	// begin inline asm
	ld.global.nc.u64 %rd346, [%rd347];
	// end inline asm
	mov.b64 	%fd162, %rd344;
	setp.lt.f64 	%p91, %fd279, %fd162;
	mov.f64 	%fd276, %fd162;
	mov.u64 	%rd491, %rd346;
	@%p91 bra 	$L__BB11_178;
	setp.gt.f64 	%p92, %fd279, %fd162;
	mov.f64 	%fd276, %fd279;
	mov.u64 	%rd491, %rd494;
	@%p92 bra 	$L__BB11_178;
	setp.lt.s64 	%p93, %rd494, %rd346;
	selp.f64 	%fd276, %fd279, %fd162, %p93;
	min.s64 	%rd491, %rd494, %rd346;
$L__BB11_178:
	add.s64 	%rd349, %rd489, -8200;
	// begin inline asm
	ld.global.nc.u64 %rd348, [%rd349];
	// end inline asm
	add.s64 	%rd351, %rd489, -8192;
	// begin inline asm
	ld.global.nc.u64 %rd350, [%rd351];
	// end inline asm
	mov.b64 	%fd165, %rd348;
	setp.lt.f64 	%p94, %fd276, %fd165;
	mov.f64 	%fd277, %fd165;
	mov.u64 	%rd492, %rd350;
	@%p94 bra 	$L__BB11_181;
	setp.gt.f64 	%p95, %fd276, %fd165;
	mov.f64 	%fd277, %fd276;
	mov.u64 	%rd492, %rd491;
	@%p95 bra 	$L__BB11_181;
	setp.lt.s64 	%p96, %rd491, %rd350;
	selp.f64 	%fd277, %fd276, %fd165, %p96;
	min.s64 	%rd492, %rd491, %rd350;
$L__BB11_181:
	add.s64 	%rd353, %rd489, -4104;
	// begin inline asm
	ld.global.nc.u64 %rd352, [%rd353];
	// end inline asm
	add.s64 	%rd355, %rd489, -4096;
	// begin inline asm
	ld.global.nc.u64 %rd354, [%rd355];
	// end inline asm
	mov.b64 	%fd168, %rd352;
	setp.lt.f64 	%p97, %fd277, %fd168;
	mov.f64 	%fd278, %fd168;
	mov.u64 	%rd493, %rd354;
	@%p97 bra 	$L__BB11_184;
	setp.gt.f64 	%p98, %fd277, %fd168;
	mov.f64 	%fd278, %fd277;
	mov.u64 	%rd493, %rd492;
	@%p98 bra 	$L__BB11_184;
	setp.lt.s64 	%p99, %rd492, %rd354;
	selp.f64 	%fd278, %fd277, %fd168, %p99;
	min.s64 	%rd493, %rd492, %rd354;
$L__BB11_184:
	add.s64 	%rd357, %rd489, -8;
	// begin inline asm
	ld.global.nc.u64 %rd356, [%rd357];
	// end inline asm
	// begin inline asm
	ld.global.nc.u64 %rd358, [%rd489];
	// end inline asm
	mov.b64 	%fd171, %rd356;
	setp.lt.f64 	%p100, %fd278, %fd171;
	mov.f64 	%fd279, %fd171;
	mov.u64 	%rd494, %rd358;
	@%p100 bra 	$L__BB11_187;
	setp.gt.f64 	%p101, %fd278, %fd171;
	mov.f64 	%fd279, %fd278;
	mov.u64 	%rd494, %rd493;
	@%p101 bra 	$L__BB11_187;
	setp.lt.s64 	%p102, %rd493, %rd358;
	selp.f64 	%fd279, %fd278, %fd171, %p102;
	min.s64 	%rd494, %rd493, %rd358;
$L__BB11_187:
	add.s32 	%r372, %r372, 1024;
	add.s64 	%rd489, %rd489, 16384;
	setp.lt.s32 	%p103, %r372, %r18;
	@%p103 bra 	$L__BB11_175;
$L__BB11_188:
	// begin inline asm
	mov.u32 %r36, %laneid;
	// end inline asm
	mov.b64 	%rd360, %fd279;
	mov.b64 	{%r38, %r43}, %rd360;
	mov.b32 	%r54, 1;
	mov.b32 	%r55, 31;
	mov.b32 	%r56, -1;
	// begin inline asm
	shfl.sync.down.b32 %r37, %r38, %r54, %r55, %r56;
	// end inline asm
	// begin inline asm
	shfl.sync.down.b32 %r42, %r43, %r54, %r55, %r56;
	// end inline asm
	mov.b64 	%rd361, {%r37, %r42};
	mov.b64 	%fd175, %rd361;
	mov.b64 	{%r48, %r53}, %rd494;
	// begin inline asm
	shfl.sync.down.b32 %r47, %r48, %r54, %r55, %r56;
	// end inline asm
	// begin inline asm
	shfl.sync.down.b32 %r52, %r53, %r54, %r55, %r56;
	// end inline asm
	mov.b64 	%rd201, {%r47, %r52};
	setp.gt.s32 	%p104, %r36, 30;
	mov.f64 	%fd281, %fd279;
	mov.u64 	%rd496, %rd494;
	@%p104 bra 	$L__BB11_192;
	setp.lt.f64 	%p105, %fd279, %fd175;
	mov.f64 	%fd281, %fd175;
	mov.u64 	%rd496, %rd201;
	@%p105 bra 	$L__BB11_192;
	setp.gt.f64 	%p106, %fd279, %fd175;
	mov.f64 	%fd281, %fd279;
	mov.u64 	%rd496, %rd494;
	@%p106 bra 	$L__BB11_192;
	setp.lt.s64 	%p107, %rd494, %rd201;
	selp.f64 	%fd281, %fd279, %fd175, %p107;
	min.s64 	%rd496, %rd494, %rd201;
$L__BB11_192:
	mov.b64 	%rd362, %fd281;
	mov.b64 	{%r58, %r63}, %rd362;
	mov.b32 	%r74, 2;
	mov.b32 	%r75, 31;
	mov.b32 	%r76, -1;
	// begin inline asm
	shfl.sync.down.b32 %r57, %r58, %r74, %r75, %r76;
	// end inline asm
	// begin inline asm
	shfl.sync.down.b32 %r62, %r63, %r74, %r75, %r76;
	// end inline asm
	mov.b64 	%rd363, {%r57, %r62};
	mov.b64 	%fd178, %rd363;
	mov.b64 	{%r68, %r73}, %rd496;
	// begin inline asm
	shfl.sync.down.b32 %r67, %r68, %r74, %r75, %r76;
	// end inline asm
	// begin inline asm
	shfl.sync.down.b32 %r72, %r73, %r74, %r75, %r76;
	// end inline asm
	mov.b64 	%rd204, {%r67, %r72};
	setp.gt.s32 	%p108, %r36, 29;
	mov.f64 	%fd282, %fd281;
	mov.u64 	%rd497, %rd496;
	@%p108 bra 	$L__BB11_196;
	setp.lt.f64 	%p109, %fd281, %fd178;
	mov.f64 	%fd282, %fd178;
	mov.u64 	%rd497, %rd204;
	@%p109 bra 	$L__BB11_196;
	setp.gt.f64 	%p110, %fd281, %fd178;
	mov.f64 	%fd282, %fd281;
	mov.u64 	%rd497, %rd496;
	@%p110 bra 	$L__BB11_196;
	setp.lt.s64 	%p111, %rd496, %rd204;
	selp.f64 	%fd282, %fd281, %fd178, %p111;
	min.s64 	%rd497, %rd496, %rd204;
$L__BB11_196:
	mov.b64 	%rd364, %fd282;
	mov.b64 	{%r78, %r83}, %rd364;
	mov.b32 	%r94, 4;
	mov.b32 	%r95, 31;
	mov.b32 	%r96, -1;
	// begin inline asm
	shfl.sync.down.b32 %r77, %r78, %r94, %r95, %r96;
	// end inline asm
	// begin inline asm
	shfl.sync.down.b32 %r82, %r83, %r94, %r95, %r96;
	// end inline asm
	mov.b64 	%rd365, {%r77, %r82};
	mov.b64 	%fd181, %rd365;
	mov.b64 	{%r88, %r93}, %rd497;
	// begin inline asm
	shfl.sync.down.b32 %r87, %r88, %r94, %r95, %r96;
	// end inline asm
	// begin inline asm
	shfl.sync.down.b32 %r92, %r93, %r94, %r95, %r96;
	// end inline asm
	mov.b64 	%rd207, {%r87, %r92};
	setp.gt.s32 	%p112, %r36, 27;
	mov.f64 	%fd283, %fd282;
	mov.u64 	%rd498, %rd497;
	@%p112 bra 	$L__BB11_200;
	setp.lt.f64 	%p113, %fd282, %fd181;
	mov.f64 	%fd283, %fd181;
	mov.u64 	%rd498, %rd207;
	@%p113 bra 	$L__BB11_200;
	setp.gt.f64 	%p114, %fd282, %fd181;
	mov.f64 	%fd283, %fd282;
	mov.u64 	%rd498, %rd497;
	@%p114 bra 	$L__BB11_200;
	setp.lt.s64 	%p115, %rd497, %rd207;
	selp.f64 	%fd283, %fd282, %fd181, %p115;
	min.s64 	%rd498, %rd497, %rd207;
$L__BB11_200:
	mov.b64 	%rd366, %fd283;
	mov.b64 	{%r98, %r103}, %rd366;
	mov.b32 	%r114, 8;
	mov.b32 	%r115, 31;
	mov.b32 	%r116, -1;
	// begin inline asm
	shfl.sync.down.b32 %r97, %r98, %r114, %r115, %r116;
	// end inline asm
	// begin inline asm
	shfl.sync.down.b32 %r102, %r103, %r114, %r115, %r116;
	// end inline asm
	mov.b64 	%rd367, {%r97, %r102};
	mov.b64 	%fd184, %rd367;
	mov.b64 	{%r108, %r113}, %rd498;
	// begin inline asm
	shfl.sync.down.b32 %r107, %r108, %r114, %r115, %r116;
	// end inline asm
	// begin inline asm
	shfl.sync.down.b32 %r112, %r113, %r114, %r115, %r116;
	// end inline asm
	mov.b64 	%rd210, {%r107, %r112};
	setp.gt.s32 	%p116, %r36, 23;
	mov.f64 	%fd284, %fd283;
	mov.u64 	%rd499, %rd498;
	@%p116 bra 	$L__BB11_204;
	setp.lt.f64 	%p117, %fd283, %fd184;
	mov.f64 	%fd284, %fd184;
	mov.u64 	%rd499, %rd210;
	@%p117 bra 	$L__BB11_204;
	setp.gt.f64 	%p118, %fd283, %fd184;
	mov.f64 	%fd284, %fd283;
	mov.u64 	%rd499, %rd498;
	@%p118 bra 	$L__BB11_204;
	setp.lt.s64 	%p119, %rd498, %rd210;
	selp.f64 	%fd284, %fd283, %fd184, %p119;
	min.s64 	%rd499, %rd498, %rd210;
$L__BB11_204:
	mov.b64 	%rd368, %fd284;
	mov.b64 	{%r118, %r123}, %rd368;
	mov.b32 	%r134, 16;
	mov.b32 	%r135, 31;
	mov.b32 	%r136, -1;
	// begin inline asm
	shfl.sync.down.b32 %r117, %r118, %r134, %r135, %r136;
	// end inline asm
	// begin inline asm
	shfl.sync.down.b32 %r122, %r123, %r134, %r135, %r136;
	// end inline asm
	mov.b64 	%rd369, {%r117, %r122};
	mov.b64 	%fd187, %rd369;
	mov.b64 	{%r128, %r133}, %rd499;
	// begin inline asm
	shfl.sync.down.b32 %r127, %r128, %r134, %r135, %r136;
	// end inline asm
	// begin inline asm
	shfl.sync.down.b32 %r132, %r133, %r134, %r135, %r136;
	// end inline asm
	mov.b64 	%rd213, {%r127, %r132};
	setp.gt.s32 	%p120, %r36, 15;
	mov.f64 	%fd292, %fd284;
	mov.u64 	%rd507, %rd499;
	@%p120 bra 	$L__BB11_208;
	setp.lt.f64 	%p121, %fd284, %fd187;
	mov.f64 	%fd292, %fd187;
	mov.u64 	%rd507, %rd213;
	@%p121 bra 	$L__BB11_208;
	setp.gt.f64 	%p122, %fd284, %fd187;
	mov.f64 	%fd292, %fd284;
	mov.u64 	%rd507, %rd499;
	@%p122 bra 	$L__BB11_208;
	setp.lt.s64 	%p123, %rd499, %rd213;
	selp.f64 	%fd292, %fd284, %fd187, %p123;
	min.s64 	%rd507, %rd499, %rd213;
$L__BB11_208:
	setp.ne.s32 	%p124, %r36, 0;
	@%p124 bra 	$L__BB11_210;
	shr.u32 	%r137, %r16, 1;
	and.b32  	%r138, %r137, 496;
	mov.u32 	%r139, _ZN6thrust24THRUST_300001_SM_1000_NS8cuda_cub4core6detail5shmemE;
	add.s32 	%r140, %r139, %r138;
	st.shared.f64 	[%r140+8], %fd292;
	st.shared.u64 	[%r140+16], %rd507;
$L__BB11_210:
	bar.sync 	0;
	setp.ne.s32 	%p125, %r16, 0;
	@%p125 bra 	$L__BB11_232;
	ld.shared.f64 	%fd190, [_ZN6thrust24THRUST_300001_SM_1000_NS8cuda_cub4core6detail5shmemE+24];
	ld.shared.u64 	%rd216, [_ZN6thrust24THRUST_300001_SM_1000_NS8cuda_cub4core6detail5shmemE+32];
	setp.lt.f64 	%p126, %fd292, %fd190;
	mov.f64 	%fd286, %fd190;
	mov.u64 	%rd501, %rd216;
	@%p126 bra 	$L__BB11_214;
	setp.lt.f64 	%p127, %fd190, %fd292;
	mov.f64 	%fd286, %fd292;
	mov.u64 	%rd501, %rd507;
	@%p127 bra 	$L__BB11_214;
	setp.lt.s64 	%p128, %rd507, %rd216;
	selp.f64 	%fd286, %fd292, %fd190, %p128;
	min.s64 	%rd501, %rd507, %rd216;
$L__BB11_214:
	ld.shared.f64 	%fd193, [_ZN6thrust24THRUST_300001_SM_1000_NS8cuda_cub4core6detail5shmemE+40];
	ld.shared.u64 	%rd219, [_ZN6thrust24THRUST_300001_SM_1000_NS8cuda_cub4core6detail5shmemE+48];
	setp.lt.f64 	%p129, %fd286, %fd193;
	mov.f64 	%fd287, %fd193;
	mov.u64 	%rd502, %rd219;
	@%p129 bra 	$L__BB11_217;
	setp.lt.f64 	%p130, %fd193, %fd286;
	mov.f64 	%fd287, %fd286;
	mov.u64 	%rd502, %rd501;
	@%p130 bra 	$L__BB11_217;
	setp.lt.s64 	%p131, %rd501, %rd219;
	selp.f64 	%fd287, %fd286, %fd193, %p131;
	min.s64 	%rd502, %rd501, %rd219;
$L__BB11_217:
	ld.shared.f64 	%fd196, [_ZN6thrust24THRUST_300001_SM_1000_NS8cuda_cub4core6detail5shmemE+56];
	ld.shared.u64 	%rd222, [_ZN6thrust24THRUST_300001_SM_1000_NS8cuda_cub4core6detail5shmemE+64];
	setp.lt.f64 	%p132, %fd287, %fd196;
	mov.f64 	%fd288, %fd196;
	mov.u64 	%rd503, %rd222;
	@%p132 bra 	$L__BB11_220;
	setp.lt.f64 	%p133, %fd196, %fd287;
	mov.f64 	%fd288, %fd287;
	mov.u64 	%rd503, %rd502;
	@%p133 bra 	$L__BB11_220;
	setp.lt.s64 	%p134, %rd502, %rd222;
	selp.f64 	%fd288, %fd287, %fd196, %p134;
	min.s64 	%rd503, %rd502, %rd222;
$L__BB11_220:
	ld.shared.f64 	%fd199, [_ZN6thrust24THRUST_300001_SM_1000_NS8cuda_cub4core6detail5shmemE+72];
	ld.shared.u64 	%rd225, [_ZN6thrust24THRUST_300001_SM_1000_NS8cuda_cub4core6detail5shmemE+80];
	setp.lt.f64 	%p135, %fd288, %fd199;
	mov.f64 	%fd289, %fd199;
	mov.u64 	%rd504, %rd225;
	@%p135 bra 	$L__BB11_223;
	setp.lt.f64 	%p136, %fd199, %fd288;
	mov.f64 	%fd289, %fd288;
	mov.u64 	%rd504, %rd503;
	@%p136 bra 	$L__BB11_223;
	setp.lt.s64 	%p137, %rd503, %rd225;
	selp.f64 	%fd289, %fd288, %fd199, %p137;
	min.s64 	%rd504, %rd503, %rd225;
$L__BB11_223:
	ld.shared.f64 	%fd202, [_ZN6thrust24THRUST_300001_SM_1000_NS8cuda_cub4core6detail5shmemE+88];
	ld.shared.u64 	%rd228, [_ZN6thrust24THRUST_300001_SM_1000_NS8cuda_cub4core6detail5shmemE+96];
	setp.lt.f64 	%p138, %fd289, %fd202;
	mov.f64 	%fd290, %fd202;
	mov.u64 	%rd505, %rd228;
	@%p138 bra 	$L__BB11_226;
	setp.lt.f64 	%p139, %fd202, %fd289;
	mov.f64 	%fd290, %fd289;
	mov.u64 	%rd505, %rd504;
	@%p139 bra 	$L__BB11_226;
	setp.lt.s64 	%p140, %rd504, %rd228;
	selp.f64 	%fd290, %fd289, %fd202, %p140;
	min.s64 	%rd505, %rd504, %rd228;
$L__BB11_226:
	ld.shared.f64 	%fd205, [_ZN6thrust24THRUST_300001_SM_1000_NS8cuda_cub4core6detail5shmemE+104];
	ld.shared.u64 	%rd231, [_ZN6thrust24THRUST_300001_SM_1000_NS8cuda_cub4core6detail5shmemE+112];
	setp.lt.f64 	%p141, %fd290, %fd205;
	mov.f64 	%fd291, %fd205;
	mov.u64 	%rd506, %rd231;
	@%p141 bra 	$L__BB11_229;
	setp.lt.f64 	%p142, %fd205, %fd290;
	mov.f64 	%fd291, %fd290;
	mov.u64 	%rd506, %rd505;
	@%p142 bra 	$L__BB11_229;
	setp.lt.s64 	%p143, %rd505, %rd231;
	selp.f64 	%fd291, %fd290, %fd205, %p143;
	min.s64 	%rd506, %rd505, %rd231;
$L__BB11_229:
	ld.shared.f64 	%fd208, [_ZN6thrust24THRUST_300001_SM_1000_NS8cuda_cub4core6detail5shmemE+120];
	ld.shared.u64 	%rd234, [_ZN6thrust24THRUST_300001_SM_1000_NS8cuda_cub4core6detail5shmemE+128];
	setp.lt.f64 	%p144, %fd291, %fd208;
	mov.u64 	%rd507, %rd234;
	mov.f64 	%fd292, %fd208;
	@%p144 bra 	$L__BB11_232;
	setp.lt.f64 	%p145, %fd208, %fd291;
	mov.u64 	%rd507, %rd506;
	mov.f64 	%fd292, %fd291;
	@%p145 bra 	$L__BB11_232;
	setp.lt.s64 	%p146, %rd506, %rd234;
	selp.f64 	%fd292, %fd291, %fd208, %p146;
	min.s64 	%rd507, %rd506, %rd234;
$L__BB11_232:
	mov.u32 	%r364, %tid.x;
	setp.ne.s32 	%p263, %r364, 0;
	@%p263 bra 	$L__BB11_234;
	ld.param.u64 	%rd420, [_ZN6thrust24THRUST_300001_SM_1000_NS8cuda_cub4core6detail13_kernel_agentINS1_8__reduce11ReduceAgentIPN4cuda3std3__45tupleIJdlEEESC_SB_lNS1_9__extrema9arg_max_fIdl10ComparatorEEEEJSC_SC_iSG_EEEvDpT0__param_1];
	cvta.to.global.u64 	%rd419, %rd420;
	st.global.f64 	[%rd419], %fd292;
	st.global.u64 	[%rd419+8], %rd507;
$L__BB11_234:
	ret;

}
	// .globl	_ZN3cub18CUB_300001_SM_10006detail11EmptyKernelIvEEvv
.visible .entry _ZN3cub18CUB_300001_SM_10006detail11EmptyKernelIvEEvv()
{


	ret;

}


// ===== COMPILED SASS (sm_100) =====

	.target	sm_100

	.elftype	@"ET_EXEC"


//--------------------- .note.nv.tkinfo           --------------------------
	.section	.note.nv.tkinfo,"",@"SHT_NOTE"
	.sectionflags	@"SHF_NOTE_NV_TKINFO"
	.tkinfo
        /*0018*/ 	.word	0x00000002
        /*0030*/ 	.string	""
        /*0030*/ 	.string	"ptxas"
        /*0030*/ 	.string	"Cuda compilation tools, release 13.0, V13.0.88"
        /*0030*/ 	.string	"Build cuda_13.0.r13.0/compiler.36424714_0"
        /*0030*/ 	.string	"-arch sm_100 -m 64 "



//--------------------- .note.nv.cuinfo           --------------------------
	.section	.note.nv.cuinfo,"",@"SHT_NOTE"
	.sectionflags	@"SHF_NOTE_NV_CUINFO"
        /*0018*/ 	.short	0x0002
        /*001a*/ 	.short	0x0064
        /*001c*/ 	.short	0x0082
	.zero		2


//--------------------- .nv.info                  --------------------------
	.section	.nv.info,"",@"SHT_CUDA_INFO"
	.align	4


	//----- nvinfo : EIATTR_REGCOUNT
	.align		4
        /*0000*/ 	.byte	0x04, 0x2f
        /*0002*/ 	.short	(.L_49 - .L_48)
	.align		4
.L_48:
        /*0004*/ 	.word	index@(_Z8SwapRowsPdS_jjj)
        /*0008*/ 	.word	0x00000012


	//----- nvinfo : EIATTR_FRAME_SIZE
	.align		4
.L_49:
        /*000c*/ 	.byte	0x04, 0x11
        /*000e*/ 	.short	(.L_51 - .L_50)
	.align		4
.L_50:
        /*0010*/ 	.word	index@(_Z8SwapRowsPdS_jjj)
        /*0014*/ 	.word	0x00000000


	//----- nvinfo : EIATTR_REGCOUNT
	.align		4
.L_51:
        /*0018*/ 	.byte	0x04, 0x2f
        /*001a*/ 	.short	(.L_53 - .L_52)
	.align		4
.L_52:
        /*001c*/ 	.word	index@(_Z9NormalizePdS_jj)
        /*0020*/ 	.word	0x0000001f


	//----- nvinfo : EIATTR_FRAME_SIZE
	.align		4
.L_53:
        /*0024*/ 	.byte	0x04, 0x11
        /*0026*/ 	.short	(.L_55 - .L_54)
	.align		4
.L_54:
        /*0028*/ 	.word	index@($__internal_0_$__cuda_sm20_div_rn_f64_full)
        /*002c*/ 	.word	0x00000000


	//----- nvinfo : EIATTR_FRAME_SIZE
	.align		4
.L_55:
        /*0030*/ 	.byte	0x04, 0x11
        /*0032*/ 	.short	(.L_57 - .L_56)
	.align		4
.L_56:
        /*0034*/ 	.word	index@(_Z9NormalizePdS_jj)
        /*0038*/ 	.word	0x00000000


	//----- nvinfo : EIATTR_REGCOUNT
	.align		4
.L_57:
        /*003c*/ 	.byte	0x04, 0x2f
        /*003e*/ 	.short	(.L_59 - .L_58)
	.align		4
.L_58:
        /*0040*/ 	.word	index@(_Z10GaussFirstPdS_jj)
        /*0044*/ 	.word	0x00000018


	//----- nvinfo : EIATTR_FRAME_SIZE
	.align		4
.L_59:
        /*0048*/ 	.byte	0x04, 0x11
        /*004a*/ 	.short	(.L_61 - .L_60)
	.align		4
.L_60:
        /*004c*/ 	.word	index@(_Z10GaussFirstPdS_jj)
        /*0050*/ 	.word	0x00000000


	//----- nvinfo : EIATTR_REGCOUNT
	.align		4
.L_61:
        /*0054*/ 	.byte	0x04, 0x2f
        /*0056*/ 	.short	(.L_63 - .L_62)
	.align		4
.L_62:
        /*0058*/ 	.word	index@(_Z11GaussSecondPdS_jj)
        /*005c*/ 	.word	0x00000018


	//----- nvinfo : EIATTR_FRAME_SIZE
	.align		4
.L_63:
        /*0060*/ 	.byte	0x04, 0x11
        /*0062*/ 	.short	(.L_65 - .L_64)
	.align		4
.L_64:
        /*0064*/ 	.word	index@(_Z11GaussSecondPdS_jj)
        /*0068*/ 	.word	0x00000000


	//----- nvinfo : EIATTR_REGCOUNT
	.align		4
.L_65:
        /*006c*/ 	.byte	0x04, 0x2f
        /*006e*/ 	.short	(.L_67 - .L_66)
	.align		4
.L_66:
        /*0070*/ 	.word	index@(_ZN6thrust24THRUST_300001_SM_1000_NS8cuda_cub4core6detail13_kernel_agentINS1_8__reduce11ReduceAgentINS0_12zip_iteratorIN4cuda3std3__45tupleIJNS0_10device_ptrIdEENS0_17counting_iteratorIlNS0_11use_defaultESF_SF_EEEEEEEPNSB_IJdlEEESJ_iNS1_9__extrema9arg_max_fIdl10ComparatorEEEEJSI_SK_iSO_EEEvDpT0_)
        /*0074*/ 	.word	0x00000020


	//----- nvinfo : EIATTR_FRAME_SIZE
	.align		4
.L_67:
        /*0078*/ 	.byte	0x04, 0x11
        /*007a*/ 	.short	(.L_69 - .L_68)
	.align		4
.L_68:
        /*007c*/ 	.word	index@(_ZN6thrust24THRUST_300001_SM_1000_NS8cuda_cub4core6detail13_kernel_agentINS1_8__reduce11ReduceAgentINS0_12zip_iteratorIN4cuda3std3__45tupleIJNS0_10device_ptrIdEENS0_17counting_iteratorIlNS0_11use_defaultESF_SF_EEEEEEEPNSB_IJdlEEESJ_iNS1_9__extrema9arg_max_fIdl10ComparatorEEEEJSI_SK_iSO_EEEvDpT0_)
        /*0080*/ 	.word	0x00000000


	//----- nvinfo : EIATTR_REGCOUNT
	.align		4
.L_69:
        /*0084*/ 	.byte	0x04, 0x2f
        /*0086*/ 	.short	(.L_71 - .L_70)
	.align		4
.L_70:
        /*0088*/ 	.word	index@(_ZN6thrust24THRUST_300001_SM_1000_NS8cuda_cub4core6detail13_kernel_agentINS1_8__reduce11ReduceAgentINS0_12zip_iteratorIN4cuda3std3__45tupleIJNS0_10device_ptrIdEENS0_17counting_iteratorIlNS0_11use_defaultESF_SF_EEEEEEEPNSB_IJdlEEESJ_iNS1_9__extrema9arg_max_fIdl10ComparatorEEEEJSI_SK_iN3cub18CUB_300001_SM_100013GridEvenShareIiEENSR_9GridQueueIjEESO_EEEvDpT0_)
        /*008c*/ 	.word	0x00000028


	//----- nvinfo : EIATTR_FRAME_SIZE
	.align		4
.L_71:
        /*0090*/ 	.byte	0x04, 0x11
        /*0092*/ 	.short	(.L_73 - .L_72)
	.align		4
.L_72:
        /*0094*/ 	.word	index@(_ZN6thrust24THRUST_300001_SM_1000_NS8cuda_cub4core6detail13_kernel_agentINS1_8__reduce11ReduceAgentINS0_12zip_iteratorIN4cuda3std3__45tupleIJNS0_10device_ptrIdEENS0_17counting_iteratorIlNS0_11use_defaultESF_SF_EEEEEEEPNSB_IJdlEEESJ_iNS1_9__extrema9arg_max_fIdl10ComparatorEEEEJSI_SK_iN3cub18CUB_300001_SM_100013GridEvenShareIiEENSR_9GridQueueIjEESO_EEEvDpT0_)
        /*0098*/ 	.word	0x00000000


	//----- nvinfo : EIATTR_REGCOUNT
	.align		4
.L_73:
        /*009c*/ 	.byte	0x04, 0x2f
        /*009e*/ 	.short	(.L_75 - .L_74)
	.align		4
.L_74:
        /*00a0*/ 	.word	index@(_ZN6thrust24THRUST_300001_SM_1000_NS8cuda_cub4core6detail13_kernel_agentINS1_8__reduce10DrainAgentIiEEJN3cub18CUB_300001_SM_10009GridQueueIjEEiEEEvDpT0_)
        /*00a4*/ 	.word	0x00000008


	//----- nvinfo : EIATTR_FRAME_SIZE
	.align		4
.L_75:
        /*00a8*/ 	.byte	0x04, 0x11
        /*00aa*/ 	.short	(.L_77 - .L_76)
	.align		4
.L_76:
        /*00ac*/ 	.word	index@(_ZN6thrust24THRUST_300001_SM_1000_NS8cuda_cub4core6detail13_kernel_agentINS1_8__reduce10DrainAgentIiEEJN3cub18CUB_300001_SM_10009GridQueueIjEEiEEEvDpT0_)
        /*00b0*/ 	.word	0x00000000


	//----- nvinfo : EIATTR_REGCOUNT
	.align		4
.L_77:
        /*00b4*/ 	.byte	0x04, 0x2f
        /*00b6*/ 	.short	(.L_79 - .L_78)
	.align		4
.L_78:
        /*00b8*/ 	.word	index@(_ZN6thrust24THRUST_300001_SM_1000_NS8cuda_cub4core6detail13_kernel_agentINS1_8__reduce11ReduceAgentIPN4cuda3std3__45tupleIJdlEEESC_SB_iNS1_9__extrema9arg_max_fIdl10ComparatorEEEEJSC_SC_iSG_EEEvDpT0_)
        /*00bc*/ 	.word	0x00000020


	//----- nvinfo : EIATTR_FRAME_SIZE
	.align		4
.L_79:
        /*00c0*/ 	.byte	0x04, 0x11
        /*00c2*/ 	.short	(.L_81 - .L_80)
	.align		4
.L_80:
        /*00c4*/ 	.word	index@(_ZN6thrust24THRUST_300001_SM_1000_NS8cuda_cub4core6detail13_kernel_agentINS1_8__reduce11ReduceAgentIPN4cuda3std3__45tupleIJdlEEESC_SB_iNS1_9__extrema9arg_max_fIdl10ComparatorEEEEJSC_SC_iSG_EEEvDpT0_)
        /*00c8*/ 	.word	0x00000000


	//----- nvinfo : EIATTR_REGCOUNT
	.align		4
.L_81:
        /*00cc*/ 	.byte	0x04, 0x2f
        /*00ce*/ 	.short	(.L_83 - .L_82)
	.align		4
.L_82:
        /*00d0*/ 	.word	index@(_ZN6thrust24THRUST_300001_SM_1000_NS8cuda_cub4core6detail13_kernel_agentINS1_8__reduce11ReduceAgentINS0_12zip_iteratorIN4cuda3std3__45tupleIJNS0_10device_ptrIdEENS0_17counting_iteratorIlNS0_11use_defaultESF_SF_EEEEEEEPNSB_IJdlEEESJ_lNS1_9__extrema9arg_max_fIdl10ComparatorEEEEJSI_SK_lSO_EEEvDpT0_)
        /*00d4*/ 	.word	0x00000020


	//----- nvinfo : EIATTR_FRAME_SIZE
	.align		4
.L_83:
        /*00d8*/ 	.byte	0x04, 0x11
        /*00da*/ 	.short	(.L_85 - .L_84)
	.align		4
.L_84:
        /*00dc*/ 	.word	index@(_ZN6thrust24THRUST_300001_SM_1000_NS8cuda_cub4core6detail13_kernel_agentINS1_8__reduce11ReduceAgentINS0_12zip_iteratorIN4cuda3std3__45tupleIJNS0_10device_ptrIdEENS0_17counting_iteratorIlNS0_11use_defaultESF_SF_EEEEEEEPNSB_IJdlEEESJ_lNS1_9__extrema9arg_max_fIdl10ComparatorEEEEJSI_SK_lSO_EEEvDpT0_)
        /*00e0*/ 	.word	0x00000000


	//----- nvinfo : EIATTR_REGCOUNT
	.align		4
.L_85:
        /*00e4*/ 	.byte	0x04, 0x2f
        /*00e6*/ 	.short	(.L_87 - .L_86)
	.align		4
.L_86:
        /*00e8*/ 	.word	index@(_ZN6thrust24THRUST_300001_SM_1000_NS8cuda_cub4core6detail13_kernel_agentINS1_8__reduce11ReduceAgentINS0_12zip_iteratorIN4cuda3std3__45tupleIJNS0_10device_ptrIdEENS0_17counting_iteratorIlNS0_11use_defaultESF_SF_EEEEEEEPNSB_IJdlEEESJ_lNS1_9__extrema9arg_max_fIdl10ComparatorEEEEJSI_SK_lN3cub18CUB_300001_SM_100013GridEvenShareIlEENSR_9GridQueueIyEESO_EEEvDpT0_)
        /*00ec*/ 	.word	0x00000020


	//----- nvinfo : EIATTR_FRAME_SIZE
	.align		4
.L_87:
        /*00f0*/ 	.byte	0x04, 0x11
        /*00f2*/ 	.short	(.L_89 - .L_88)
	.align		4
.L_88:
        /*00f4*/ 	.word	index@(_ZN6thrust24THRUST_300001_SM_1000_NS8cuda_cub4core6detail13_kernel_agentINS1_8__reduce11ReduceAgentINS0_12zip_iteratorIN4cuda3std3__45tupleIJNS0_10device_ptrIdEENS0_17counting_iteratorIlNS0_11use_defaultESF_SF_EEEEEEEPNSB_IJdlEEESJ_lNS1_9__extrema9arg_max_fIdl10ComparatorEEEEJSI_SK_lN3cub18CUB_300001_SM_100013GridEvenShareIlEENSR_9GridQueueIyEESO_EEEvDpT0_)
        /*00f8*/ 	.word	0x00000000


	//----- nvinfo : EIATTR_REGCOUNT
	.align		4
.L_89:
        /*00fc*/ 	.byte	0x04, 0x2f
        /*00fe*/ 	.short	(.L_91 - .L_90)
	.align		4
.L_90:
        /*0100*/ 	.word	index@(_ZN6thrust24THRUST_300001_SM_1000_NS8cuda_cub4core6detail13_kernel_agentINS1_8__reduce10DrainAgentIlEEJN3cub18CUB_300001_SM_10009GridQueueIyEElEEEvDpT0_)
        /*0104*/ 	.word	0x00000008


	//----- nvinfo : EIATTR_FRAME_SIZE
	.align		4
.L_91:
        /*0108*/ 	.byte	0x04, 0x11
        /*010a*/ 	.short	(.L_93 - .L_92)
	.align		4
.L_92:
        /*010c*/ 	.word	index@(_ZN6thrust24THRUST_300001_SM_1000_NS8cuda_cub4core6detail13_kernel_agentINS1_8__reduce10DrainAgentIlEEJN3cub18CUB_300001_SM_10009GridQueueIyEElEEEvDpT0_)
        /*0110*/ 	.word	0x00000000


	//----- nvinfo : EIATTR_REGCOUNT
	.align		4
.L_93:
        /*0114*/ 	.byte	0x04, 0x2f
        /*0116*/ 	.short	(.L_95 - .L_94)
	.align		4
.L_94:
        /*0118*/ 	.word	index@(_ZN6thrust24THRUST_300001_SM_1000_NS8cuda_cub4core6detail13_kernel_agentINS1_8__reduce11ReduceAgentIPN4cuda3std3__45tupleIJdlEEESC_SB_lNS1_9__extrema9arg_max_fIdl10ComparatorEEEEJSC_SC_iSG_EEEvDpT0_)
        /*011c*/ 	.word	0x00000020


	//----- nvinfo : EIATTR_FRAME_SIZE
	.align		4
.L_95:
        /*0120*/ 	.byte	0x04, 0x11
        /*0122*/ 	.short	(.L_97 - .L_96)
	.align		4
.L_96:
        /*0124*/ 	.word	index@(_ZN6thrust24THRUST_300001_SM_1000_NS8cuda_cub4core6detail13_kernel_agentINS1_8__reduce11ReduceAgentIPN4cuda3std3__45tupleIJdlEEESC_SB_lNS1_9__extrema9arg_max_fIdl10ComparatorEEEEJSC_SC_iSG_EEEvDpT0_)
        /*0128*/ 	.word	0x00000000


	//----- nvinfo : EIATTR_REGCOUNT
	.align		4
.L_97:
        /*012c*/ 	.byte	0x04, 0x2f
        /*012e*/ 	.short	(.L_99 - .L_98)
	.align		4
.L_98:
        /*0130*/ 	.word	index@(_ZN3cub18CUB_300001_SM_10006detail11EmptyKernelIvEEvv)
        /*0134*/ 	.word	0x00000004


	//----- nvinfo : EIATTR_FRAME_SIZE
	.align		4
.L_99:
        /*0138*/ 	.byte	0x04, 0x11
        /*013a*/ 	.short	(.L_101 - .L_100)
	.align		4
.L_100:
        /*013c*/ 	.word	index@(_ZN3cub18CUB_300001_SM_10006detail11EmptyKernelIvEEvv)
        /*0140*/ 	.word	0x00000000


	//----- nvinfo : EIATTR_MIN_STACK_SIZE
	.align		4
.L_101:
        /*0144*/ 	.byte	0x04, 0x12
        /*0146*/ 	.short	(.L_103 - .L_102)
	.align		4
.L_102:
        /*0148*/ 	.word	index@(_ZN3cub18CUB_300001_SM_10006detail11EmptyKernelIvEEvv)
        /*014c*/ 	.word	0x00000000


	//----- nvinfo : EIATTR_MIN_STACK_SIZE
	.align		4
.L_103:
        /*0150*/ 	.byte	0x04, 0x12
        /*0152*/ 	.short	(.L_105 - .L_104)
	.align		4
.L_104:
        /*0154*/ 	.word	index@(_ZN6thrust24THRUST_300001_SM_1000_NS8cuda_cub4core6detail13_kernel_agentINS1_8__reduce11ReduceAgentIPN4cuda3std3__45tupleIJdlEEESC_SB_lNS1_9__extrema9arg_max_fIdl10ComparatorEEEEJSC_SC_iSG_EEEvDpT0_)
        /*0158*/ 	.word	0x00000000


	//----- nvinfo : EIATTR_MIN_STACK_SIZE
	.align		4
.L_105:
        /*015c*/ 	.byte	0x04, 0x12
        /*015e*/ 	.short	(.L_107 - .L_106)
	.align		4
.L_106:
        /*0160*/ 	.word	index@(_ZN6thrust24THRUST_300001_SM_1000_NS8cuda_cub4core6detail13_kernel_agentINS1_8__reduce10DrainAgentIlEEJN3cub18CUB_300001_SM_10009GridQueueIyEElEEEvDpT0_)
        /*0164*/ 	.word	0x00000000


	//----- nvinfo : EIATTR_MIN_STACK_SIZE
	.align		4
.L_107:
        /*0168*/ 	.byte	0x04, 0x12
        /*016a*/ 	.short	(.L_109 - .L_108)
	.align		4
.L_108:
        /*016c*/ 	.word	index@(_ZN6thrust24THRUST_300001_SM_1000_NS8cuda_cub4core6detail13_kernel_agentINS1_8__reduce11ReduceAgentINS0_12zip_iteratorIN4cuda3std3__45tupleIJNS0_10device_ptrIdEENS0_17counting_iteratorIlNS0_11use_defaultESF_SF_EEEEEEEPNSB_IJdlEEESJ_lNS1_9__extrema9arg_max_fIdl10ComparatorEEEEJSI_SK_lN3cub18CUB_300001_SM_100013GridEvenShareIlEENSR_9GridQueueIyEESO_EEEvDpT0_)
        /*0170*/ 	.word	0x00000000


	//----- nvinfo : EIATTR_MIN_STACK_SIZE
	.align		4
.L_109:
        /*0174*/ 	.byte	0x04, 0x12
        /*0176*/ 	.short	(.L_111 - .L_110)
	.align		4
.L_110:
        /*0178*/ 	.word	index@(_ZN6thrust24THRUST_300001_SM_1000_NS8cuda_cub4core6detail13_kernel_agentINS1_8__reduce11ReduceAgentINS0_12zip_iteratorIN4cuda3std3__45tupleIJNS0_10device_ptrIdEENS0_17counting_iteratorIlNS0_11use_defaultESF_SF_EEEEEEEPNSB_IJdlEEESJ_lNS1_9__extrema9arg_max_fIdl10ComparatorEEEEJSI_SK_lSO_EEEvDpT0_)
        /*017c*/ 	.word	0x00000000


	//----- nvinfo : EIATTR_MIN_STACK_SIZE
	.align		4
.L_111:
        /*0180*/ 	.byte	0x04, 0x12
        /*0182*/ 	.short	(.L_113 - .L_112)
	.align		4
.L_112:
        /*0184*/ 	.word	index@(_ZN6thrust24THRUST_300001_SM_1000_NS8cuda_cub4core6detail13_kernel_agentINS1_8__reduce11ReduceAgentIPN4cuda3std3__45tupleIJdlEEESC_SB_iNS1_9__extrema9arg_max_fIdl10ComparatorEEEEJSC_SC_iSG_EEEvDpT0_)
        /*0188*/ 	.word	0x00000000


	//----- nvinfo : EIATTR_MIN_STACK_SIZE
	.align		4
.L_113:
        /*018c*/ 	.byte	0x04, 0x12
        /*018e*/ 	.short	(.L_115 - .L_114)
	.align		4
.L_114:
        /*0190*/ 	.word	index@(_ZN6thrust24THRUST_300001_SM_1000_NS8cuda_cub4core6detail13_kernel_agentINS1_8__reduce10DrainAgentIiEEJN3cub18CUB_300001_SM_10009GridQueueIjEEiEEEvDpT0_)
        /*0194*/ 	.word	0x00000000


	//----- nvinfo : EIATTR_MIN_STACK_SIZE
	.align		4
.L_115:
        /*0198*/ 	.byte	0x04, 0x12
        /*019a*/ 	.short	(.L_117 - .L_116)
	.align		4
.L_116:
        /*019c*/ 	.word	index@(_ZN6thrust24THRUST_300001_SM_1000_NS8cuda_cub4core6detail13_kernel_agentINS1_8__reduce11ReduceAgentINS0_12zip_iteratorIN4cuda3std3__45tupleIJNS0_10device_ptrIdEENS0_17counting_iteratorIlNS0_11use_defaultESF_SF_EEEEEEEPNSB_IJdlEEESJ_iNS1_9__extrema9arg_max_fIdl10ComparatorEEEEJSI_SK_iN3cub18CUB_300001_SM_100013GridEvenShareIiEENSR_9GridQueueIjEESO_EEEvDpT0_)
        /*01a0*/ 	.word	0x00000000


	//----- nvinfo : EIATTR_MIN_STACK_SIZE
	.align		4
.L_117:
        /*01a4*/ 	.byte	0x04, 0x12
        /*01a6*/ 	.short	(.L_119 - .L_118)
	.align		4
.L_118:
        /*01a8*/ 	.word	index@(_ZN6thrust24THRUST_300001_SM_1000_NS8cuda_cub4core6detail13_kernel_agentINS1_8__reduce11ReduceAgentINS0_12zip_iteratorIN4cuda3std3__45tupleIJNS0_10device_ptrIdEENS0_17counting_iteratorIlNS0_11use_defaultESF_SF_EEEEEEEPNSB_IJdlEEESJ_iNS1_9__extrema9arg_max_fIdl10ComparatorEEEEJSI_SK_iSO_EEEvDpT0_)
        /*01ac*/ 	.word	0x00000000


	//----- nvinfo : EIATTR_MIN_STACK_SIZE
	.align		4
.L_119:
        /*01b0*/ 	.byte	0x04, 0x12
        /*01b2*/ 	.short	(.L_121 - .L_120)
	.align		4
.L_120:
        /*01b4*/ 	.word	index@(_Z11GaussSecondPdS_jj)
        /*01b8*/ 	.word	0x00000000


	//----- nvinfo : EIATTR_MIN_STACK_SIZE
	.align		4
.L_121:
        /*01bc*/ 	.byte	0x04, 0x12
        /*01be*/ 	.short	(.L_123 - .L_122)
	.align		4
.L_122:
        /*01c0*/ 	.word	index@(_Z10GaussFirstPdS_jj)
        /*01c4*/ 	.word	0x00000000


	//----- nvinfo : EIATTR_MIN_STACK_SIZE
	.align		4
.L_123:
        /*01c8*/ 	.byte	0x04, 0x12
        /*01ca*/ 	.short	(.L_125 - .L_124)
	.align		4
.L_124:
        /*01cc*/ 	.word	index@(_Z9NormalizePdS_jj)
        /*01d0*/ 	.word	0x00000000


	//----- nvinfo : EIATTR_MIN_STACK_SIZE
	.align		4
.L_125:
        /*01d4*/ 	.byte	0x04, 0x12
        /*01d6*/ 	.short	(.L_127 - .L_126)
	.align		4
.L_126:
        /*01d8*/ 	.word	index@(_Z8SwapRowsPdS_jjj)
        /*01dc*/ 	.word	0x00000000
.L_127:


//--------------------- .nv.compat                --------------------------
	.section	.nv.compat,"",@"SHT_CUDA_COMPAT_INFO"
	.align	4
        /*0000*/ 	.byte	0x02, 0x09, 0x00, 0x00, 0x02, 0x02, 0x01, 0x00, 0x02, 0x05, 0x05, 0x00, 0x03, 0x07, 0x01, 0x01
        /*0010*/ 	.byte	0x02, 0x03, 0x00, 0x00, 0x02, 0x06, 0x01, 0x00, 0x04, 0x0b, 0x08, 0x00, 0x01, 0x00, 0x00, 0x00
        /*0020*/ 	.byte	0x00, 0x00, 0x00, 0x00


//--------------------- .nv.info._ZN3cub18CUB_300001_SM_10006detail11EmptyKernelIvEEvv --------------------------
	.section	.nv.info._ZN3cub18CUB_300001_SM_10006detail11EmptyKernelIvEEvv,"",@"SHT_CUDA_INFO"
	.sectionflags	@""
	.align	4


	//----- nvinfo : EIATTR_CUDA_API_VERSION
	.align		4
        /*0000*/ 	.byte	0x04, 0x37
        /*0002*/ 	.short	(.L_129 - .L_128)
.L_128:
        /*0004*/ 	.word	0x00000082


	//----- nvinfo : EIATTR_SPARSE_MMA_MASK
	.align		4
.L_129:
        /*0008*/ 	.byte	0x03, 0x50
        /*000a*/ 	.short	0x0000


	//----- nvinfo : EIATTR_MAXREG_COUNT
	.align		4
        /*000c*/ 	.byte	0x03, 0x1b
        /*000e*/ 	.short	0x00ff


	//----- nvinfo : EIATTR_MERCURY_ISA_VERSION
	.align		4
        /*0010*/ 	.byte	0x03, 0x5f
        /*0012*/ 	.short	0x0101


	//----- nvinfo : EIATTR_VRC_CTA_INIT_COUNT
	.align		4
        /*0014*/ 	.byte	0x02, 0x4a
	.zero		1
	.zero		1


	//----- nvinfo : EIATTR_EXIT_INSTR_OFFSETS
	.align		4
        /*0018*/ 	.byte	0x04, 0x1c
        /*001a*/ 	.short	(.L_131 - .L_130)


	//   ....[0]....
.L_130:
        /*001c*/ 	.word	0x00000010


	//----- nvinfo : EIATTR_SW_WAR
	.align		4
.L_131:
        /*0020*/ 	.byte	0x04, 0x36
        /*0022*/ 	.short	(.L_133 - .L_132)
.L_132:
        /*0024*/ 	.word	0x00000008
.L_133:


//--------------------- .nv.info._ZN6thrust24THRUST_300001_SM_1000_NS8cuda_cub4core6detail13_kernel_agentINS1_8__reduce11ReduceAgentIPN4cuda3std3__45tupleIJdlEEESC_SB_lNS1_9__extrema9arg_max_fIdl10ComparatorEEEEJSC_SC_iSG_EEEvDpT0_ --------------------------
	.section	.nv.info._ZN6thrust24THRUST_300001_SM_1000_NS8cuda_cub4core6detail13_kernel_agentINS1_8__reduce11ReduceAgentIPN4cuda3std3__45tupleIJdlEEESC_SB_lNS1_9__extrema9arg_max_fIdl10ComparatorEEEEJSC_SC_iSG_EEEvDpT0_,"",@"SHT_CUDA_INFO"
	.sectionflags	@""
	.align	4


	//----- nvinfo : EIATTR_CUDA_API_VERSION
	.align		4
        /*0000*/ 	.byte	0x04, 0x37
        /*0002*/ 	.short	(.L_135 - .L_134)
.L_134:
        /*0004*/ 	.word	0x00000082


	//----- nvinfo : EIATTR_KPARAM_INFO
	.align		4
.L_135:
        /*0008*/ 	.byte	0x04, 0x17
        /*000a*/ 	.short	(.L_137 - .L_136)
.L_136:
        /*000c*/ 	.word	0x00000000
        /*0010*/ 	.short	0x0003
        /*0012*/ 	.short	0x0014
        /*0014*/ 	.byte	0x00, 0xf0, 0x05, 0x00


	//----- nvinfo : EIATTR_KPARAM_INFO
	.align		4
.L_137:
        /*0018*/ 	.byte	0x04, 0x17
        /*001a*/ 	.short	(.L_139 - .L_138)
.L_138:
        /*001c*/ 	.word	0x00000000
        /*0020*/ 	.short	0x0002
        /*0022*/ 	.short	0x0010
        /*0024*/ 	.byte	0x00, 0xf0, 0x11, 0x00


	//----- nvinfo : EIATTR_KPARAM_INFO
	.align		4
.L_139:
        /*0028*/ 	.byte	0x04, 0x17
        /*002a*/ 	.short	(.L_141 - .L_140)
.L_140:
        /*002c*/ 	.word	0x00000000
        /*0030*/ 	.short	0x0001
        /*0032*/ 	.short	0x0008
        /*0034*/ 	.byte	0x00, 0xf5, 0x21, 0x00


	//----- nvinfo : EIATTR_KPARAM_INFO
	.align		4
.L_141:
        /*0038*/ 	.byte	0x04, 0x17
        /*003a*/ 	.short	(.L_143 - .L_142)
.L_142:
        /*003c*/ 	.word	0x00000000
        /*0040*/ 	.short	0x0000
        /*0042*/ 	.short	0x0000
        /*0044*/ 	.byte	0x00, 0xf5, 0x21, 0x00


	//----- nvinfo : EIATTR_SPARSE_MMA_MASK
	.align		4
.L_143:
        /*0048*/ 	.byte	0x03, 0x50
        /*004a*/ 	.short	0x0000


	//----- nvinfo : EIATTR_MAXREG_COUNT
	.align		4
        /*004c*/ 	.byte	0x03, 0x1b
        /*004e*/ 	.short	0x00ff


	//----- nvinfo : EIATTR_NUM_BARRIERS
	.align		4
        /*0050*/ 	.byte	0x02, 0x4c
        /*0052*/ 	.byte	0x01
	.zero		1


	//----- nvinfo : EIATTR_MERCURY_ISA_VERSION
	.align		4
        /*0054*/ 	.byte	0x03, 0x5f
        /*0056*/ 	.short	0x0101


	//----- nvinfo : EIATTR_COOP_GROUP_MASK_REGIDS
	.align		4
        /*0058*/ 	.byte	0x04, 0x29
        /*005a*/ 	.short	(.L_145 - .L_144)


	//   ....[0]....
.L_144:
        /*005c*/ 	.word	0xffffffff


	//   ....[1]....
        /*0060*/ 	.word	0xffffffff


	//   ....[2]....
        /*0064*/ 	.word	0xffffffff


	//   ....[3]....
        /*0068*/ 	.word	0xffffffff


	//   ....[4]....
        /*006c*/ 	.word	0xffffffff


	//   ....[5]....
        /*0070*/ 	.word	0xffffffff


	//   ....[6]....
        /*0074*/ 	.word	0xffffffff


	//   ....[7]....
        /*0078*/ 	.word	0xffffffff


	//   ....[8]....
        /*007c*/ 	.word	0xffffffff


	//   ....[9]....
        /*0080*/ 	.word	0xffffffff


	//   ....[10]....
        /*0084*/ 	.word	0xffffffff


	//   ....[11]....
        /*0088*/ 	.word	0xffffffff


	//   ....[12]....
        /*008c*/ 	.word	0xffffffff


	//   ....[13]....
        /*0090*/ 	.word	0xffffffff


	//   ....[14]....
        /*0094*/ 	.word	0xffffffff


	//   ....[15]....
        /*0098*/ 	.word	0xffffffff


	//   ....[16]....
        /*009c*/ 	.word	0xffffffff


	//   ....[17]....
        /*00a0*/ 	.word	0xffffffff


	//   ....[18]....
        /*00a4*/ 	.word	0xffffffff


	//   ....[19]....
        /*00a8*/ 	.word	0xffffffff


	//   ....[20]....
        /*00ac*/ 	.word	0xffffffff


	//   ....[21]....
        /*00b0*/ 	.word	0xffffffff


	//   ....[22]....
        /*00b4*/ 	.word	0xffffffff


	//   ....[23]....
        /*00b8*/ 	.word	0xffffffff


	//   ....[24]....
        /*00bc*/ 	.word	0xffffffff


	//   ....[25]....
        /*00c0*/ 	.word	0xffffffff


	//   ....[26]....
        /*00c4*/ 	.word	0xffffffff


	//   ....[27]....
        /*00c8*/ 	.word	0xffffffff


	//   ....[28]....
        /*00cc*/ 	.word	0xffffffff


	//   ....[29]....
        /*00d0*/ 	.word	0xffffffff


	//   ....[30]....
        /*00d4*/ 	.word	0xffffffff


	//   ....[31]....
        /*00d8*/ 	.word	0xffffffff


	//   ....[32]....
        /*00dc*/ 	.word	0xffffffff


	//   ....[33]....
        /*00e0*/ 	.word	0xffffffff


	//   ....[34]....
        /*00e4*/ 	.word	0xffffffff


	//   ....[35]....
        /*00e8*/ 	.word	0xffffffff


	//   ....[36]....
        /*00ec*/ 	.word	0xffffffff


	//   ....[37]....
        /*00f0*/ 	.word	0xffffffff


	//   ....[38]....
        /*00f4*/ 	.word	0xffffffff


	//   ....[39]....
        /*00f8*/ 	.word	0xffffffff


	//   ....[40]....
        /*00fc*/ 	.word	0xffffffff


	//   ....[41]....
        /*0100*/ 	.word	0xffffffff


	//   ....[42]....
        /*0104*/ 	.word	0xffffffff


	//   ....[43]....
        /*0108*/ 	.word	0xffffffff


	//   ....[44]....
        /*010c*/ 	.word	0xffffffff


	//   ....[45]....
        /*0110*/ 	.word	0xffffffff


	//   ....[46]....
        /*0114*/ 	.word	0xffffffff


	//   ....[47]....
        /*0118*/ 	.word	0xffffffff


	//   ....[48]....
        /*011c*/ 	.word	0xffffffff


	//   ....[49]....
        /*0120*/ 	.word	0xffffffff


	//   ....[50]....
        /*0124*/ 	.word	0xffffffff


	//   ....[51]....
        /*0128*/ 	.word	0xffffffff


	//   ....[52]....
        /*012c*/ 	.word	0xffffffff


	//   ....[53]....
        /*0130*/ 	.word	0xffffffff


	//   ....[54]....
        /*0134*/ 	.word	0xffffffff


	//   ....[55]....
        /*0138*/ 	.word	0xffffffff


	//   ....[56]....
        /*013c*/ 	.word	0xffffffff


	//   ....[57]....
        /*0140*/ 	.word	0xffffffff


	//   ....[58]....
        /*0144*/ 	.word	0xffffffff


	//   ....[59]....
        /*0148*/ 	.word	0xffffffff


	//----- nvinfo : EIATTR_COOP_GROUP_INSTR_OFFSETS
	.align		4
.L_145:
        /*014c*/ 	.byte	0x04, 0x28
        /*014e*/ 	.short	(.L_147 - .L_146)


	//   ....[0]....
.L_146:
        /*0150*/ 	.word	0x00000b70


	//   ....[1]....
        /*0154*/ 	.word	0x00000ba0


	//   ....[2]....
        /*0158*/ 	.word	0x00000bc0


	//   ....[3]....
        /*015c*/ 	.word	0x00000bd0


	//   ....[4]....
        /*0160*/ 	.word	0x00000d60


	//   ....[5]....
        /*0164*/ 	.word	0x00000d90


	//   ....[6]....
        /*0168*/ 	.word	0x00000dc0


	//   ....[7]....
        /*016c*/ 	.word	0x00000de0


	//   ....[8]....
        /*0170*/ 	.word	0x00000f60


	//   ....[9]....
        /*0174*/ 	.word	0x00000f90


	//   ....[10]....
        /*0178*/ 	.word	0x00000fc0


	//   ....[11]....
        /*017c*/ 	.word	0x00000fe0


	//   ....[12]....
        /*0180*/ 	.word	0x00001160


	//   ....[13]....
        /*0184*/ 	.word	0x00001190


	//   ....[14]....
        /*0188*/ 	.word	0x000011c0


	//   ....[15]....
        /*018c*/ 	.word	0x000011e0


	//   ....[16]....
        /*0190*/ 	.word	0x00001360


	//   ....[17]....
        /*0194*/ 	.word	0x00001390


	//   ....[18]....
        /*0198*/ 	.word	0x000013c0


	//   ....[19]....
        /*019c*/ 	.word	0x000013e0


	//   ....[20]....
        /*01a0*/ 	.word	0x00002140


	//   ....[21]....
        /*01a4*/ 	.word	0x00002150


	//   ....[22]....
        /*01a8*/ 	.word	0x00002160


	//   ....[23]....
        /*01ac*/ 	.word	0x00002180


	//   ....[24]....
        /*01b0*/ 	.word	0x00002300


	//   ....[25]....
        /*01b4*/ 	.word	0x00002340


	//   ....[26]....
        /*01b8*/ 	.word	0x00002370


	//   ....[27]....
        /*01bc*/ 	.word	0x00002390


	//   ....[28]....
        /*01c0*/ 	.word	0x00002510


	//   ....[29]....
        /*01c4*/ 	.word	0x00002550


	//   ....[30]....
        /*01c8*/ 	.word	0x00002580


	//   ....[31]....
        /*01cc*/ 	.word	0x000025a0


	//   ....[32]....
        /*01d0*/ 	.word	0x00002720


	//   ....[33]....
        /*01d4*/ 	.word	0x00002760


	//   ....[34]....
        /*01d8*/ 	.word	0x00002790


	//   ....[35]....
        /*01dc*/ 	.word	0x000027b0


	//   ....[36]....
        /*01e0*/ 	.word	0x00002930


	//   ....[37]....
        /*01e4*/ 	.word	0x00002970


	//   ....[38]....
        /*01e8*/ 	.word	0x000029a0


	//   ....[39]....
        /*01ec*/ 	.word	0x000029c0


	//   ....[40]....
        /*01f0*/ 	.word	0x00005780


	//   ....[41]....
        /*01f4*/ 	.word	0x000057b0


	//   ....[42]....
        /*01f8*/ 	.word	0x000057d0


	//   ....[43]....
        /*01fc*/ 	.word	0x000057e0


	//   ....[44]....
        /*0200*/ 	.word	0x00005970


	//   ....[45]....
        /*0204*/ 	.word	0x000059a0


	//   ....[46]....
        /*0208*/ 	.word	0x000059d0


	//   ....[47]....
        /*020c*/ 	.word	0x000059f0


	//   ....[48]....
        /*0210*/ 	.word	0x00005b70


	//   ....[49]....
        /*0214*/ 	.word	0x00005ba0


	//   ....[50]....
        /*0218*/ 	.word	0x00005bd0


	//   ....[51]....
        /*021c*/ 	.word	0x00005bf0


	//   ....[52]....
        /*0220*/ 	.word	0x00005d70


	//   ....[53]....
        /*0224*/ 	.word	0x00005da0


	//   ....[54]....
        /*0228*/ 	.word	0x00005dd0


	//   ....[55]....
        /*022c*/ 	.word	0x00005df0


	//   ....[56]....
        /*0230*/ 	.word	0x00005f70


	//   ....[57]....
        /*0234*/ 	.word	0x00005fa0


	//   ....[58]....
        /*0238*/ 	.word	0x00005fd0


	//   ....[59]....
        /*023c*/ 	.word	0x00005ff0


	//----- nvinfo : EIATTR_VRC_CTA_INIT_COUNT
	.align		4
.L_147:
        /*0240*/ 	.byte	0x02, 0x4a
	.zero		1
	.zero		1


	//----- nvinfo : EIATTR_EXIT_INSTR_OFFSETS
	.align		4
        /*0244*/ 	.byte	0x04, 0x1c
        /*0246*/ 	.short	(.L_149 - .L_148)


	//   ....[0]....
.L_148:
        /*0248*/ 	.word	0x00000030


	//   ....[1]....
        /*024c*/ 	.word	0x00006c90


	//   ....[2]....
        /*0250*/ 	.word	0x00006cd0


	//----- nvinfo : EIATTR_MAX_THREADS
	.align		4
.L_149:
        /*0254*/ 	.byte	0x04, 0x05
        /*0256*/ 	.short	(.L_151 - .L_150)
.L_150:
        /*0258*/ 	.word	0x00000100
        /*025c*/ 	.word	0x00000001
        /*0260*/ 	.word	0x00000001


	//----- nvinfo : EIATTR_CRS_STACK_SIZE
	.align		4
.L_151:
        /*0264*/ 	.byte	0x04, 0x1e
        /*0266*/ 	.short	(.L_153 - .L_152)
.L_152:
        /*0268*/ 	.word	0x00000000


	//----- nvinfo : EIATTR_CBANK_PARAM_SIZE
	.align		4
.L_153:
        /*026c*/ 	.byte	0x03, 0x19
        /*026e*/ 	.short	0x0015


	//----- nvinfo : EIATTR_PARAM_CBANK
	.align		4
        /*0270*/ 	.byte	0x04, 0x0a
        /*0272*/ 	.short	(.L_155 - .L_154)
	.align		4
.L_154:
        /*0274*/ 	.word	index@(.nv.constant0._ZN6thrust24THRUST_300001_SM_1000_NS8cuda_cub4core6detail13_kernel_agentINS1_8__reduce11ReduceAgentIPN4cuda3std3__45tupleIJdlEEESC_SB_lNS1_9__extrema9arg_max_fIdl10ComparatorEEEEJSC_SC_iSG_EEEvDpT0_)
        /*0278*/ 	.short	0x0380
        /*027a*/ 	.short	0x0015


	//----- nvinfo : EIATTR_SW_WAR
	.align		4
.L_155:
        /*027c*/ 	.byte	0x04, 0x36
        /*027e*/ 	.short	(.L_157 - .L_156)
.L_156:
        /*0280*/ 	.word	0x00000008
.L_157:


//--------------------- .nv.info._ZN6thrust24THRUST_300001_SM_1000_NS8cuda_cub4core6detail13_kernel_agentINS1_8__reduce10DrainAgentIlEEJN3cub18CUB_300001_SM_10009GridQueueIyEElEEEvDpT0_ --------------------------
	.section	.nv.info._ZN6thrust24THRUST_300001_SM_1000_NS8cuda_cub4core6detail13_kernel_agentINS1_8__reduce10DrainAgentIlEEJN3cub18CUB_300001_SM_10009GridQueueIyEElEEEvDpT0_,"",@"SHT_CUDA_INFO"
	.sectionflags	@""
	.align	4


	//----- nvinfo : EIATTR_CUDA_API_VERSION
	.align		4
        /*0000*/ 	.byte	0x04, 0x37
        /*0002*/ 	.short	(.L_159 - .L_158)
.L_158:
        /*0004*/ 	.word	0x00000082


	//----- nvinfo : EIATTR_KPARAM_INFO
	.align		4
.L_159:
        /*0008*/ 	.byte	0x04, 0x17
        /*000a*/ 	.short	(.L_161 - .L_160)
.L_160:
        /*000c*/ 	.word	0x00000000
        /*0010*/ 	.short	0x0001
        /*0012*/ 	.short	0x0008
        /*0014*/ 	.byte	0x00, 0xf0, 0x21, 0x00


	//----- nvinfo : EIATTR_KPARAM_INFO
	.align		4
.L_161:
        /*0018*/ 	.byte	0x04, 0x17
        /*001a*/ 	.short	(.L_163 - .L_162)
.L_162:
        /*001c*/ 	.word	0x00000000
        /*0020*/ 	.short	0x0000
        /*0022*/ 	.short	0x0000
        /*0024*/ 	.byte	0x00, 0xf0, 0x21, 0x00


	//----- nvinfo : EIATTR_SPARSE_MMA_MASK
	.align		4
.L_163:
        /*0028*/ 	.byte	0x03, 0x50
        /*002a*/ 	.short	0x0000


	//----- nvinfo : EIATTR_MAXREG_COUNT
	.align		4
        /*002c*/ 	.byte	0x03, 0x1b
        /*002e*/ 	.short	0x00ff


	//----- nvinfo : EIATTR_MERCURY_ISA_VERSION
	.align		4
        /*0030*/ 	.byte	0x03, 0x5f
        /*0032*/ 	.short	0x0101


	//----- nvinfo : EIATTR_VRC_CTA_INIT_COUNT
	.align		4
        /*0034*/ 	.byte	0x02, 0x4a
	.zero		1
	.zero		1


	//----- nvinfo : EIATTR_EXIT_INSTR_OFFSETS
	.align		4
        /*0038*/ 	.byte	0x04, 0x1c
        /*003a*/ 	.short	(.L_165 - .L_164)


	//   ....[0]....
.L_164:
        /*003c*/ 	.word	0x00000060


	//----- nvinfo : EIATTR_MAX_THREADS
	.align		4
.L_165:
        /*0040*/ 	.byte	0x04, 0x05
        /*0042*/ 	.short	(.L_167 - .L_166)
.L_166:
        /*0044*/ 	.word	0x00000001
        /*0048*/ 	.word	0x00000001
        /*004c*/ 	.word	0x00000001


	//----- nvinfo : EIATTR_CBANK_PARAM_SIZE
	.align		4
.L_167:
        /*0050*/ 	.byte	0x03, 0x19
        /*0052*/ 	.short	0x0010


	//----- nvinfo : EIATTR_PARAM_CBANK
	.align		4
        /*0054*/ 	.byte	0x04, 0x0a
        /*0056*/ 	.short	(.L_169 - .L_168)
	.align		4
.L_168:
        /*0058*/ 	.word	index@(.nv.constant0._ZN6thrust24THRUST_300001_SM_1000_NS8cuda_cub4core6detail13_kernel_agentINS1_8__reduce10DrainAgentIlEEJN3cub18CUB_300001_SM_10009GridQueueIyEElEEEvDpT0_)
        /*005c*/ 	.short	0x0380
        /*005e*/ 	.short	0x0010


	//----- nvinfo : EIATTR_SW_WAR
	.align		4
.L_169:
        /*0060*/ 	.byte	0x04, 0x36
        /*0062*/ 	.short	(.L_171 - .L_170)
.L_170:
        /*0064*/ 	.word	0x00000008
.L_171:


//--------------------- .nv.info._ZN6thrust24THRUST_300001_SM_1000_NS8cuda_cub4core6detail13_kernel_agentINS1_8__reduce11ReduceAgentINS0_12zip_iteratorIN4cuda3std3__45tupleIJNS0_10device_ptrIdEENS0_17counting_iteratorIlNS0_11use_defaultESF_SF_EEEEEEEPNSB_IJdlEEESJ_lNS1_9__extrema9arg_max_fIdl10ComparatorEEEEJSI_SK_lN3cub18CUB_300001_SM_100013GridEvenShareIlEENSR_9GridQueueIyEESO_EEEvDpT0_ --------------------------
	.section	.nv.info._ZN6thrust24THRUST_300001_SM_1000_NS8cuda_cub4core6detail13_kernel_agentINS1_8__reduce11ReduceAgentINS0_12zip_iteratorIN4cuda3std3__45tupleIJNS0_10device_ptrIdEENS0_17counting_iteratorIlNS0_11use_defaultESF_SF_EEEEEEEPNSB_IJdlEEESJ_lNS1_9__extrema9arg_max_fIdl10ComparatorEEEEJSI_SK_lN3cub18CUB_300001_SM_100013GridEvenShareIlEENSR_9GridQueueIyEESO_EEEvDpT0_,"",@"SHT_CUDA_INFO"
	.sectionflags	@""
	.align	4


	//----- nvinfo : EIATTR_CUDA_API_VERSION
	.align		4
        /*0000*/ 	.byte	0x04, 0x37
        /*0002*/ 	.short	(.L_173 - .L_172)
.L_172:
        /*0004*/ 	.word	0x00000082


	//----- nvinfo : EIATTR_KPARAM_INFO
	.align		4
.L_173:
        /*0008*/ 	.byte	0x04, 0x17
        /*000a*/ 	.short	(.L_175 - .L_174)
.L_174:
        /*000c*/ 	.word	0x00000000
        /*0010*/ 	.short	0x0005
        /*0012*/ 	.short	0x0070
        /*0014*/ 	.byte	0x00, 0xf0, 0x05, 0x00


	//----- nvinfo : EIATTR_KPARAM_INFO
	.align		4
.L_175:
        /*0018*/ 	.byte	0x04, 0x17
        /*001a*/ 	.short	(.L_177 - .L_176)
.L_176:
        /*001c*/ 	.word	0x00000000
        /*0020*/ 	.short	0x0004
        /*0022*/ 	.short	0x0068
        /*0024*/ 	.byte	0x00, 0xf0, 0x21, 0x00


	//----- nvinfo : EIATTR_KPARAM_INFO
	.align		4
.L_177:
        /*0028*/ 	.byte	0x04, 0x17
        /*002a*/ 	.short	(.L_179 - .L_178)
.L_178:
        /*002c*/ 	.word	0x00000000
        /*0030*/ 	.short	0x0003
        /*0032*/ 	.short	0x0020
        /*0034*/ 	.byte	0x00, 0xf0, 0x21, 0x01


	//----- nvinfo : EIATTR_KPARAM_INFO
	.align		4
.L_179:
        /*0038*/ 	.byte	0x04, 0x17
        /*003a*/ 	.short	(.L_181 - .L_180)
.L_180:
        /*003c*/ 	.word	0x00000000
        /*0040*/ 	.short	0x0002
        /*0042*/ 	.short	0x0018
        /*0044*/ 	.byte	0x00, 0xf0, 0x21, 0x00


	//----- nvinfo : EIATTR_KPARAM_INFO
	.align		4
.L_181:
        /*0048*/ 	.byte	0x04, 0x17
        /*004a*/ 	.short	(.L_183 - .L_182)
.L_182:
        /*004c*/ 	.word	0x00000000
        /*0050*/ 	.short	0x0001
        /*0052*/ 	.short	0x0010
        /*0054*/ 	.byte	0x00, 0xf5, 0x21, 0x00


	//----- nvinfo : EIATTR_KPARAM_INFO
	.align		4
.L_183:
        /*0058*/ 	.byte	0x04, 0x17
        /*005a*/ 	.short	(.L_185 - .L_184)
.L_184:
        /*005c*/ 	.word	0x00000000
        /*0060*/ 	.short	0x0000
        /*0062*/ 	.short	0x0000
        /*0064*/ 	.byte	0x00, 0xf0, 0x41, 0x00


	//----- nvinfo : EIATTR_SPARSE_MMA_MASK
	.align		4
.L_185:
        /*0068*/ 	.byte	0x03, 0x50
        /*006a*/ 	.short	0x0000


	//----- nvinfo : EIATTR_MAXREG_COUNT
	.align		4
        /*006c*/ 	.byte	0x03, 0x1b
        /*006e*/ 	.short	0x00ff


	//----- nvinfo : EIATTR_NUM_BARRIERS
	.align		4
        /*0070*/ 	.byte	0x02, 0x4c
        /*0072*/ 	.byte	0x01
	.zero		1


	//----- nvinfo : EIATTR_MERCURY_ISA_VERSION
	.align		4
        /*0074*/ 	.byte	0x03, 0x5f
        /*0076*/ 	.short	0x0101


	//----- nvinfo : EIATTR_COOP_GROUP_MASK_REGIDS
	.align		4
        /*0078*/ 	.byte	0x04, 0x29
        /*007a*/ 	.short	(.L_187 - .L_186)


	//   ....[0]....
.L_186:
        /*007c*/ 	.word	0xffffffff


	//   ....[1]....
        /*0080*/ 	.word	0xffffffff


	//   ....[2]....
        /*0084*/ 	.word	0xffffffff


	//   ....[3]....
        /*0088*/ 	.word	0xffffffff


	//   ....[4]....
        /*008c*/ 	.word	0xffffffff


	//   ....[5]....
        /*0090*/ 	.word	0xffffffff


	//   ....[6]....
        /*0094*/ 	.word	0xffffffff


	//   ....[7]....
        /*0098*/ 	.word	0xffffffff


	//   ....[8]....
        /*009c*/ 	.word	0xffffffff


	//   ....[9]....
        /*00a0*/ 	.word	0xffffffff


	//   ....[10]....
        /*00a4*/ 	.word	0xffffffff


	//   ....[11]....
        /*00a8*/ 	.word	0xffffffff


	//   ....[12]....
        /*00ac*/ 	.word	0xffffffff


	//   ....[13]....
        /*00b0*/ 	.word	0xffffffff


	//   ....[14]....
        /*00b4*/ 	.word	0xffffffff


	//   ....[15]....
        /*00b8*/ 	.word	0xffffffff


	//   ....[16]....
        /*00bc*/ 	.word	0xffffffff


	//   ....[17]....
        /*00c0*/ 	.word	0xffffffff


	//   ....[18]....
        /*00c4*/ 	.word	0xffffffff


	//   ....[19]....
        /*00c8*/ 	.word	0xffffffff


	//   ....[20]....
        /*00cc*/ 	.word	0xffffffff


	//   ....[21]....
        /*00d0*/ 	.word	0xffffffff


	//   ....[22]....
        /*00d4*/ 	.word	0xffffffff


	//   ....[23]....
        /*00d8*/ 	.word	0xffffffff


	//   ....[24]....
        /*00dc*/ 	.word	0xffffffff


	//   ....[25]....
        /*00e0*/ 	.word	0xffffffff


	//   ....[26]....
        /*00e4*/ 	.word	0xffffffff


	//   ....[27]....
        /*00e8*/ 	.word	0xffffffff


	//   ....[28]....
        /*00ec*/ 	.word	0xffffffff


	//   ....[29]....
        /*00f0*/ 	.word	0xffffffff


	//   ....[30]....
        /*00f4*/ 	.word	0xffffffff


	//   ....[31]....
        /*00f8*/ 	.word	0xffffffff


	//   ....[32]....
        /*00fc*/ 	.word	0xffffffff


	//   ....[33]....
        /*0100*/ 	.word	0xffffffff


	//   ....[34]....
        /*0104*/ 	.word	0xffffffff


	//   ....[35]....
        /*0108*/ 	.word	0xffffffff


	//   ....[36]....
        /*010c*/ 	.word	0xffffffff


	//   ....[37]....
        /*0110*/ 	.word	0xffffffff


	//   ....[38]....
        /*0114*/ 	.word	0xffffffff


	//   ....[39]....
        /*0118*/ 	.word	0xffffffff


	//   ....[40]....
        /*011c*/ 	.word	0xffffffff


	//   ....[41]....
        /*0120*/ 	.word	0xffffffff


	//   ....[42]....
        /*0124*/ 	.word	0xffffffff


	//   ....[43]....
        /*0128*/ 	.word	0xffffffff


	//   ....[44]....
        /*012c*/ 	.word	0xffffffff


	//   ....[45]....
        /*0130*/ 	.word	0xffffffff


	//   ....[46]....
        /*0134*/ 	.word	0xffffffff


	//   ....[47]....
        /*0138*/ 	.word	0xffffffff


	//   ....[48]....
        /*013c*/ 	.word	0xffffffff


	//   ....[49]....
        /*0140*/ 	.word	0xffffffff


	//   ....[50]....
        /*0144*/ 	.word	0xffffffff


	//   ....[51]....
        /*0148*/ 	.word	0xffffffff


	//   ....[52]....
        /*014c*/ 	.word	0xffffffff


	//   ....[53]....
        /*0150*/ 	.word	0xffffffff


	//   ....[54]....
        /*0154*/ 	.word	0xffffffff


	//   ....[55]....
        /*0158*/ 	.word	0xffffffff


	//   ....[56]....
        /*015c*/ 	.word	0xffffffff


	//   ....[57]....
        /*0160*/ 	.word	0xffffffff


	//   ....[58]....
        /*0164*/ 	.word	0xffffffff


	//   ....[59]....
        /*0168*/ 	.word	0xffffffff


	//----- nvinfo : EIATTR_COOP_GROUP_INSTR_OFFSETS
	.align		4
.L_187:
        /*016c*/ 	.byte	0x04, 0x28
        /*016e*/ 	.short	(.L_189 - .L_188)


	//   ....[0]....
.L_188:
        /*0170*/ 	.word	0x00000d70


	//   ....[1]....
        /*0174*/ 	.word	0x00000da0


	//   ....[2]....
        /*0178*/ 	.word	0x00000dc0


	//   ....[3]....
        /*017c*/ 	.word	0x00000dd0


	//   ....[4]....
        /*0180*/ 	.word	0x00000f60


	//   ....[5]....
        /*0184*/ 	.word	0x00000f90


	//   ....[6]....
        /*0188*/ 	.word	0x00000fc0


	//   ....[7]....
        /*018c*/ 	.word	0x00000fe0


	//   ....[8]....
        /*0190*/ 	.word	0x00001160


	//   ....[9]....
        /*0194*/ 	.word	0x00001190


	//   ....[10]....
        /*0198*/ 	.word	0x000011c0


	//   ....[11]....
        /*019c*/ 	.word	0x000011e0


	//   ....[12]....
        /*01a0*/ 	.word	0x00001360


	//   ....[13]....
        /*01a4*/ 	.word	0x00001390


	//   ....[14]....
        /*01a8*/ 	.word	0x000013c0


	//   ....[15]....
        /*01ac*/ 	.word	0x000013e0


	//   ....[16]....
        /*01b0*/ 	.word	0x00001560


	//   ....[17]....
        /*01b4*/ 	.word	0x00001590


	//   ....[18]....
        /*01b8*/ 	.word	0x000015c0


	//   ....[19]....
        /*01bc*/ 	.word	0x000015e0


	//   ....[20]....
        /*01c0*/ 	.word	0x00002340


	//   ....[21]....
        /*01c4*/ 	.word	0x00002350


	//   ....[22]....
        /*01c8*/ 	.word	0x00002360


	//   ....[23]....
        /*01cc*/ 	.word	0x00002380


	//   ....[24]....
        /*01d0*/ 	.word	0x00002500


	//   ....[25]....
        /*01d4*/ 	.word	0x00002540


	//   ....[26]....
        /*01d8*/ 	.word	0x00002570


	//   ....[27]....
        /*01dc*/ 	.word	0x00002590


	//   ....[28]....
        /*01e0*/ 	.word	0x00002710


	//   ....[29]....
        /*01e4*/ 	.word	0x00002750


	//   ....[30]....
        /*01e8*/ 	.word	0x00002780


	//   ....[31]....
        /*01ec*/ 	.word	0x000027a0


	//   ....[32]....
        /*01f0*/ 	.word	0x00002920


	//   ....[33]....
        /*01f4*/ 	.word	0x00002960


	//   ....[34]....
        /*01f8*/ 	.word	0x00002990


	//   ....[35]....
        /*01fc*/ 	.word	0x000029b0


	//   ....[36]....
        /*0200*/ 	.word	0x00002b30


	//   ....[37]....
        /*0204*/ 	.word	0x00002b70


	//   ....[38]....
        /*0208*/ 	.word	0x00002ba0


	//   ....[39]....
        /*020c*/ 	.word	0x00002bc0


	//   ....[40]....
        /*0210*/ 	.word	0x000053c0


	//   ....[41]....
        /*0214*/ 	.word	0x000053f0


	//   ....[42]....
        /*0218*/ 	.word	0x00005410


	//   ....[43]....
        /*021c*/ 	.word	0x00005420


	//   ....[44]....
        /*0220*/ 	.word	0x000055b0


	//   ....[45]....
        /*0224*/ 	.word	0x000055e0


	//   ....[46]....
        /*0228*/ 	.word	0x00005610


	//   ....[47]....
        /*022c*/ 	.word	0x00005630


	//   ....[48]....
        /*0230*/ 	.word	0x000057b0


	//   ....[49]....
        /*0234*/ 	.word	0x000057e0


	//   ....[50]....
        /*0238*/ 	.word	0x00005810


	//   ....[51]....
        /*023c*/ 	.word	0x00005830


	//   ....[52]....
        /*0240*/ 	.word	0x000059b0


	//   ....[53]....
        /*0244*/ 	.word	0x000059e0


	//   ....[54]....
        /*0248*/ 	.word	0x00005a10


	//   ....[55]....
        /*024c*/ 	.word	0x00005a30


	//   ....[56]....
        /*0250*/ 	.word	0x00005bb0


	//   ....[57]....
        /*0254*/ 	.word	0x00005be0


	//   ....[58]....
        /*0258*/ 	.word	0x00005c10


	//   ....[59]....
        /*025c*/ 	.word	0x00005c30


	//----- nvinfo : EIATTR_VRC_CTA_INIT_COUNT
	.align		4
.L_189:
        /*0260*/ 	.byte	0x02, 0x4a
	.zero		1
	.zero		1


	//----- nvinfo : EIATTR_EXIT_INSTR_OFFSETS
	.align		4
        /*0264*/ 	.byte	0x04, 0x1c
        /*0266*/ 	.short	(.L_191 - .L_190)


	//   ....[0]....
.L_190:
        /*0268*/ 	.word	0x000068d0


	//   ....[1]....
        /*026c*/ 	.word	0x00006920


	//----- nvinfo : EIATTR_MAX_THREADS
	.align		4
.L_191:
        /*0270*/ 	.byte	0x04, 0x05
        /*0272*/ 	.short	(.L_193 - .L_192)
.L_192:
        /*0274*/ 	.word	0x00000100
        /*0278*/ 	.word	0x00000001
        /*027c*/ 	.word	0x00000001


	//----- nvinfo : EIATTR_CRS_STACK_SIZE
	.align		4
.L_193:
        /*0280*/ 	.byte	0x04, 0x1e
        /*0282*/ 	.short	(.L_195 - .L_194)
.L_194:
        /*0284*/ 	.word	0x00000000


	//----- nvinfo : EIATTR_CBANK_PARAM_SIZE
	.align		4
.L_195:
        /*0288*/ 	.byte	0x03, 0x19
        /*028a*/ 	.short	0x0071


	//----- nvinfo : EIATTR_PARAM_CBANK
	.align		4
        /*028c*/ 	.byte	0x04, 0x0a
        /*028e*/ 	.short	(.L_197 - .L_196)
	.align		4
.L_196:
        /*0290*/ 	.word	index@(.nv.constant0._ZN6thrust24THRUST_300001_SM_1000_NS8cuda_cub4core6detail13_kernel_agentINS1_8__reduce11ReduceAgentINS0_12zip_iteratorIN4cuda3std3__45tupleIJNS0_10device_ptrIdEENS0_17counting_iteratorIlNS0_11use_defaultESF_SF_EEEEEEEPNSB_IJdlEEESJ_lNS1_9__extrema9arg_max_fIdl10ComparatorEEEEJSI_SK_lN3cub18CUB_300001_SM_100013GridEvenShareIlEENSR_9GridQueueIyEESO_EEEvDpT0_)
        /*0294*/ 	.short	0x0380
        /*0296*/ 	.short	0x0071


	//----- nvinfo : EIATTR_SW_WAR
	.align		4
.L_197:
        /*0298*/ 	.byte	0x04, 0x36
        /*029a*/ 	.short	(.L_199 - .L_198)
.L_198:
        /*029c*/ 	.word	0x00000008
.L_199:


//--------------------- .nv.info._ZN6thrust24THRUST_300001_SM_1000_NS8cuda_cub4core6detail13_kernel_agentINS1_8__reduce11ReduceAgentINS0_12zip_iteratorIN4cuda3std3__45tupleIJNS0_10device_ptrIdEENS0_17counting_iteratorIlNS0_11use_defaultESF_SF_EEEEEEEPNSB_IJdlEEESJ_lNS1_9__extrema9arg_max_fIdl10ComparatorEEEEJSI_SK_lSO_EEEvDpT0_ --------------------------
	.section	.nv.info._ZN6thrust24THRUST_300001_SM_1000_NS8cuda_cub4core6detail13_kernel_agentINS1_8__reduce11ReduceAgentINS0_12zip_iteratorIN4cuda3std3__45tupleIJNS0_10device_ptrIdEENS0_17counting_iteratorIlNS0_11use_defaultESF_SF_EEEEEEEPNSB_IJdlEEESJ_lNS1_9__extrema9arg_max_fIdl10ComparatorEEEEJSI_SK_lSO_EEEvDpT0_,"",@"SHT_CUDA_INFO"
	.sectionflags	@""
	.align	4


	//----- nvinfo : EIATTR_CUDA_API_VERSION
	.align		4
        /*0000*/ 	.byte	0x04, 0x37
        /*0002*/ 	.short	(.L_201 - .L_200)
.L_200:
        /*0004*/ 	.word	0x00000082


	//----- nvinfo : EIATTR_KPARAM_INFO
	.align		4
.L_201:
        /*0008*/ 	.byte	0x04, 0x17
        /*000a*/ 	.short	(.L_203 - .L_202)
.L_202:
        /*000c*/ 	.word	0x00000000
        /*0010*/ 	.short	0x0003
        /*0012*/ 	.short	0x0020
        /*0014*/ 	.byte	0x00, 0xf0, 0x05, 0x00


	//----- nvinfo : EIATTR_KPARAM_INFO
	.align		4
.L_203:
        /*0018*/ 	.byte	0x04, 0x17
        /*001a*/ 	.short	(.L_205 - .L_204)
.L_204:
        /*001c*/ 	.word	0x00000000
        /*0020*/ 	.short	0x0002
        /*0022*/ 	.short	0x0018
        /*0024*/ 	.byte	0x00, 0xf0, 0x21, 0x00


	//----- nvinfo : EIATTR_KPARAM_INFO
	.align		4
.L_205:
        /*0028*/ 	.byte	0x04, 0x17
        /*002a*/ 	.short	(.L_207 - .L_206)
.L_206:
        /*002c*/ 	.word	0x00000000
        /*0030*/ 	.short	0x0001
        /*0032*/ 	.short	0x0010
        /*0034*/ 	.byte	0x00, 0xf5, 0x21, 0x00


	//----- nvinfo : EIATTR_KPARAM_INFO
	.align		4
.L_207:
        /*0038*/ 	.byte	0x04, 0x17
        /*003a*/ 	.short	(.L_209 - .L_208)
.L_208:
        /*003c*/ 	.word	0x00000000
        /*0040*/ 	.short	0x0000
        /*0042*/ 	.short	0x0000
        /*0044*/ 	.byte	0x00, 0xf0, 0x41, 0x00


	//----- nvinfo : EIATTR_SPARSE_MMA_MASK
	.align		4
.L_209:
        /*0048*/ 	.byte	0x03, 0x50
        /*004a*/ 	.short	0x0000


	//----- nvinfo : EIATTR_MAXREG_COUNT
	.align		4
        /*004c*/ 	.byte	0x03, 0x1b
        /*004e*/ 	.short	0x00ff


	//----- nvinfo : EIATTR_NUM_BARRIERS
	.align		4
        /*0050*/ 	.byte	0x02, 0x4c
        /*0052*/ 	.byte	0x01
	.zero		1


	//----- nvinfo : EIATTR_MERCURY_ISA_VERSION
	.align		4
        /*0054*/ 	.byte	0x03, 0x5f
        /*0056*/ 	.short	0x0101


	//----- nvinfo : EIATTR_COOP_GROUP_MASK_REGIDS
	.align		4
        /*0058*/ 	.byte	0x04, 0x29
        /*005a*/ 	.short	(.L_211 - .L_210)


	//   ....[0]....
.L_210:
        /*005c*/ 	.word	0xffffffff


	//   ....[1]....
        /*0060*/ 	.word	0xffffffff


	//   ....[2]....
        /*0064*/ 	.word	0xffffffff


	//   ....[3]....
        /*0068*/ 	.word	0xffffffff


	//   ....[4]....
        /*006c*/ 	.word	0xffffffff


	//   ....[5]....
        /*0070*/ 	.word	0xffffffff


	//   ....[6]....
        /*0074*/ 	.word	0xffffffff


	//   ....[7]....
        /*0078*/ 	.word	0xffffffff


	//   ....[8]....
        /*007c*/ 	.word	0xffffffff


	//   ....[9]....
        /*0080*/ 	.word	0xffffffff


	//   ....[10]....
        /*0084*/ 	.word	0xffffffff


	//   ....[11]....
        /*0088*/ 	.word	0xffffffff


	//   ....[12]....
        /*008c*/ 	.word	0xffffffff


	//   ....[13]....
        /*0090*/ 	.word	0xffffffff


	//   ....[14]....
        /*0094*/ 	.word	0xffffffff


	//   ....[15]....
        /*0098*/ 	.word	0xffffffff


	//   ....[16]....
        /*009c*/ 	.word	0xffffffff


	//   ....[17]....
        /*00a0*/ 	.word	0xffffffff


	//   ....[18]....
        /*00a4*/ 	.word	0xffffffff


	//   ....[19]....
        /*00a8*/ 	.word	0xffffffff


	//   ....[20]....
        /*00ac*/ 	.word	0xffffffff


	//   ....[21]....
        /*00b0*/ 	.word	0xffffffff


	//   ....[22]....
        /*00b4*/ 	.word	0xffffffff


	//   ....[23]....
        /*00b8*/ 	.word	0xffffffff


	//   ....[24]....
        /*00bc*/ 	.word	0xffffffff


	//   ....[25]....
        /*00c0*/ 	.word	0xffffffff


	//   ....[26]....
        /*00c4*/ 	.word	0xffffffff


	//   ....[27]....
        /*00c8*/ 	.word	0xffffffff


	//   ....[28]....
        /*00cc*/ 	.word	0xffffffff


	//   ....[29]....
        /*00d0*/ 	.word	0xffffffff


	//   ....[30]....
        /*00d4*/ 	.word	0xffffffff


	//   ....[31]....
        /*00d8*/ 	.word	0xffffffff


	//   ....[32]....
        /*00dc*/ 	.word	0xffffffff


	//   ....[33]....
        /*00e0*/ 	.word	0xffffffff


	//   ....[34]....
        /*00e4*/ 	.word	0xffffffff


	//   ....[35]....
        /*00e8*/ 	.word	0xffffffff


	//   ....[36]....
        /*00ec*/ 	.word	0xffffffff


	//   ....[37]....
        /*00f0*/ 	.word	0xffffffff


	//   ....[38]....
        /*00f4*/ 	.word	0xffffffff


	//   ....[39]....
        /*00f8*/ 	.word	0xffffffff


	//   ....[40]....
        /*00fc*/ 	.word	0xffffffff


	//   ....[41]....
        /*0100*/ 	.word	0xffffffff


	//   ....[42]....
        /*0104*/ 	.word	0xffffffff


	//   ....[43]....
        /*0108*/ 	.word	0xffffffff


	//   ....[44]....
        /*010c*/ 	.word	0xffffffff


	//   ....[45]....
        /*0110*/ 	.word	0xffffffff


	//   ....[46]....
        /*0114*/ 	.word	0xffffffff


	//   ....[47]....
        /*0118*/ 	.word	0xffffffff


	//   ....[48]....
        /*011c*/ 	.word	0xffffffff


	//   ....[49]....
        /*0120*/ 	.word	0xffffffff


	//   ....[50]....
        /*0124*/ 	.word	0xffffffff


	//   ....[51]....
        /*0128*/ 	.word	0xffffffff


	//   ....[52]....
        /*012c*/ 	.word	0xffffffff


	//   ....[53]....
        /*0130*/ 	.word	0xffffffff


	//   ....[54]....
        /*0134*/ 	.word	0xffffffff


	//   ....[55]....
        /*0138*/ 	.word	0xffffffff


	//   ....[56]....
        /*013c*/ 	.word	0xffffffff


	//   ....[57]....
        /*0140*/ 	.word	0xffffffff


	//   ....[58]....
        /*0144*/ 	.word	0xffffffff


	//   ....[59]....
        /*0148*/ 	.word	0xffffffff


	//----- nvinfo : EIATTR_COOP_GROUP_INSTR_OFFSETS
	.align		4
.L_211:
        /*014c*/ 	.byte	0x04, 0x28
        /*014e*/ 	.short	(.L_213 - .L_212)


	//   ....[0]....
.L_212:
        /*0150*/ 	.word	0x00000cb0


	//   ....[1]....
        /*0154*/ 	.word	0x00000ce0


	//   ....[2]....
        /*0158*/ 	.word	0x00000d00


	//   ....[3]....
        /*015c*/ 	.word	0x00000d10


	//   ....[4]....
        /*0160*/ 	.word	0x00000ea0


	//   ....[5]....
        /*0164*/ 	.word	0x00000ed0


	//   ....[6]....
        /*0168*/ 	.word	0x00000f00


	//   ....[7]....
        /*016c*/ 	.word	0x00000f20


	//   ....[8]....
        /*0170*/ 	.word	0x000010a0


	//   ....[9]....
        /*0174*/ 	.word	0x000010d0


	//   ....[10]....
        /*0178*/ 	.word	0x00001100


	//   ....[11]....
        /*017c*/ 	.word	0x00001120


	//   ....[12]....
        /*0180*/ 	.word	0x000012a0


	//   ....[13]....
        /*0184*/ 	.word	0x000012d0


	//   ....[14]....
        /*0188*/ 	.word	0x00001300


	//   ....[15]....
        /*018c*/ 	.word	0x00001320


	//   ....[16]....
        /*0190*/ 	.word	0x000014a0


	//   ....[17]....
        /*0194*/ 	.word	0x000014d0


	//   ....[18]....
        /*0198*/ 	.word	0x00001500


	//   ....[19]....
        /*019c*/ 	.word	0x00001520


	//   ....[20]....
        /*01a0*/ 	.word	0x00002280


	//   ....[21]....
        /*01a4*/ 	.word	0x00002290


	//   ....[22]....
        /*01a8*/ 	.word	0x000022a0


	//   ....[23]....
        /*01ac*/ 	.word	0x000022c0


	//   ....[24]....
        /*01b0*/ 	.word	0x00002440


	//   ....[25]....
        /*01b4*/ 	.word	0x00002480


	//   ....[26]....
        /*01b8*/ 	.word	0x000024b0


	//   ....[27]....
        /*01bc*/ 	.word	0x000024d0


	//   ....[28]....
        /*01c0*/ 	.word	0x00002650


	//   ....[29]....
        /*01c4*/ 	.word	0x00002690


	//   ....[30]....
        /*01c8*/ 	.word	0x000026c0


	//   ....[31]....
        /*01cc*/ 	.word	0x000026e0


	//   ....[32]....
        /*01d0*/ 	.word	0x00002860


	//   ....[33]....
        /*01d4*/ 	.word	0x000028a0


	//   ....[34]....
        /*01d8*/ 	.word	0x000028d0


	//   ....[35]....
        /*01dc*/ 	.word	0x000028f0


	//   ....[36]....
        /*01e0*/ 	.word	0x00002a70


	//   ....[37]....
        /*01e4*/ 	.word	0x00002ab0


	//   ....[38]....
        /*01e8*/ 	.word	0x00002ae0


	//   ....[39]....
        /*01ec*/ 	.word	0x00002b00


	//   ....[40]....
        /*01f0*/ 	.word	0x00004f70


	//   ....[41]....
        /*01f4*/ 	.word	0x00004fa0


	//   ....[42]....
        /*01f8*/ 	.word	0x00004fc0


	//   ....[43]....
        /*01fc*/ 	.word	0x00004fd0


	//   ....[44]....
        /*0200*/ 	.word	0x00005160


	//   ....[45]....
        /*0204*/ 	.word	0x00005190


	//   ....[46]....
        /*0208*/ 	.word	0x000051c0


	//   ....[47]....
        /*020c*/ 	.word	0x000051e0


	//   ....[48]....
        /*0210*/ 	.word	0x00005360


	//   ....[49]....
        /*0214*/ 	.word	0x00005390


	//   ....[50]....
        /*0218*/ 	.word	0x000053c0


	//   ....[51]....
        /*021c*/ 	.word	0x000053e0


	//   ....[52]....
        /*0220*/ 	.word	0x00005560


	//   ....[53]....
        /*0224*/ 	.word	0x00005590


	//   ....[54]....
        /*0228*/ 	.word	0x000055c0


	//   ....[55]....
        /*022c*/ 	.word	0x000055e0


	//   ....[56]....
        /*0230*/ 	.word	0x00005760


	//   ....[57]....
        /*0234*/ 	.word	0x00005790


	//   ....[58]....
        /*0238*/ 	.word	0x000057c0


	//   ....[59]....
        /*023c*/ 	.word	0x000057e0


	//----- nvinfo : EIATTR_VRC_CTA_INIT_COUNT
	.align		4
.L_213:
        /*0240*/ 	.byte	0x02, 0x4a
	.zero		1
	.zero		1


	//----- nvinfo : EIATTR_EXIT_INSTR_OFFSETS
	.align		4
        /*0244*/ 	.byte	0x04, 0x1c
        /*0246*/ 	.short	(.L_215 - .L_214)


	//   ....[0]....
.L_214:
        /*0248*/ 	.word	0x00000040


	//   ....[1]....
        /*024c*/ 	.word	0x00006480


	//   ....[2]....
        /*0250*/ 	.word	0x000064c0


	//----- nvinfo : EIATTR_MAX_THREADS
	.align		4
.L_215:
        /*0254*/ 	.byte	0x04, 0x05
        /*0256*/ 	.short	(.L_217 - .L_216)
.L_216:
        /*0258*/ 	.word	0x00000100
        /*025c*/ 	.word	0x00000001
        /*0260*/ 	.word	0x00000001


	//----- nvinfo : EIATTR_CRS_STACK_SIZE
	.align		4
.L_217:
        /*0264*/ 	.byte	0x04, 0x1e
        /*0266*/ 	.short	(.L_219 - .L_218)
.L_218:
        /*0268*/ 	.word	0x00000000


	//----- nvinfo : EIATTR_CBANK_PARAM_SIZE
	.align		4
.L_219:
        /*026c*/ 	.byte	0x03, 0x19
        /*026e*/ 	.short	0x0021


	//----- nvinfo : EIATTR_PARAM_CBANK
	.align		4
        /*0270*/ 	.byte	0x04, 0x0a
        /*0272*/ 	.short	(.L_221 - .L_220)
	.align		4
.L_220:
        /*0274*/ 	.word	index@(.nv.constant0._ZN6thrust24THRUST_300001_SM_1000_NS8cuda_cub4core6detail13_kernel_agentINS1_8__reduce11ReduceAgentINS0_12zip_iteratorIN4cuda3std3__45tupleIJNS0_10device_ptrIdEENS0_17counting_iteratorIlNS0_11use_defaultESF_SF_EEEEEEEPNSB_IJdlEEESJ_lNS1_9__extrema9arg_max_fIdl10ComparatorEEEEJSI_SK_lSO_EEEvDpT0_)
        /*0278*/ 	.short	0x0380
        /*027a*/ 	.short	0x0021


	//----- nvinfo : EIATTR_SW_WAR
	.align		4
.L_221:
        /*027c*/ 	.byte	0x04, 0x36
        /*027e*/ 	.short	(.L_223 - .L_222)
.L_222:
        /*0280*/ 	.word	0x00000008
.L_223:


//--------------------- .nv.info._ZN6thrust24THRUST_300001_SM_1000_NS8cuda_cub4core6detail13_kernel_agentINS1_8__reduce11ReduceAgentIPN4cuda3std3__45tupleIJdlEEESC_SB_iNS1_9__extrema9arg_max_fIdl10ComparatorEEEEJSC_SC_iSG_EEEvDpT0_ --------------------------
	.section	.nv.info._ZN6thrust24THRUST_300001_SM_1000_NS8cuda_cub4core6detail13_kernel_agentINS1_8__reduce11ReduceAgentIPN4cuda3std3__45tupleIJdlEEESC_SB_iNS1_9__extrema9arg_max_fIdl10ComparatorEEEEJSC_SC_iSG_EEEvDpT0_,"",@"SHT_CUDA_INFO"
	.sectionflags	@""
	.align	4


	//----- nvinfo : EIATTR_CUDA_API_VERSION
	.align		4
        /*0000*/ 	.byte	0x04, 0x37
        /*0002*/ 	.short	(.L_225 - .L_224)
.L_224:
        /*0004*/ 	.word	0x00000082


	//----- nvinfo : EIATTR_KPARAM_INFO
	.align		4
.L_225:
        /*0008*/ 	.byte	0x04, 0x17
        /*000a*/ 	.short	(.L_227 - .L_226)
.L_226:
        /*000c*/ 	.word	0x00000000
        /*0010*/ 	.short	0x0003
        /*0012*/ 	.short	0x0014
        /*0014*/ 	.byte	0x00, 0xf0, 0x05, 0x00


	//----- nvinfo : EIATTR_KPARAM_INFO
	.align		4
.L_227:
        /*0018*/ 	.byte	0x04, 0x17
        /*001a*/ 	.short	(.L_229 - .L_228)
.L_228:
        /*001c*/ 	.word	0x00000000
        /*0020*/ 	.short	0x0002
        /*0022*/ 	.short	0x0010
        /*0024*/ 	.byte	0x00, 0xf0, 0x11, 0x00


	//----- nvinfo : EIATTR_KPARAM_INFO
	.align		4
.L_229:
        /*0028*/ 	.byte	0x04, 0x17
        /*002a*/ 	.short	(.L_231 - .L_230)
.L_230:
        /*002c*/ 	.word	0x00000000
        /*0030*/ 	.short	0x0001
        /*0032*/ 	.short	0x0008
        /*0034*/ 	.byte	0x00, 0xf5, 0x21, 0x00


	//----- nvinfo : EIATTR_KPARAM_INFO
	.align		4
.L_231:
        /*0038*/ 	.byte	0x04, 0x17
        /*003a*/ 	.short	(.L_233 - .L_232)
.L_232:
        /*003c*/ 	.word	0x00000000
        /*0040*/ 	.short	0x0000
        /*0042*/ 	.short	0x0000
        /*0044*/ 	.byte	0x00, 0xf5, 0x21, 0x00


	//----- nvinfo : EIATTR_SPARSE_MMA_MASK
	.align		4
.L_233:
        /*0048*/ 	.byte	0x03, 0x50
        /*004a*/ 	.short	0x0000


	//----- nvinfo : EIATTR_MAXREG_COUNT
	.align		4
        /*004c*/ 	.byte	0x03, 0x1b
        /*004e*/ 	.short	0x00ff


	//----- nvinfo : EIATTR_NUM_BARRIERS
	.align		4
        /*0050*/ 	.byte	0x02, 0x4c
        /*0052*/ 	.byte	0x01
	.zero		1


	//----- nvinfo : EIATTR_MERCURY_ISA_VERSION
	.align		4
        /*0054*/ 	.byte	0x03, 0x5f
        /*0056*/ 	.short	0x0101


	//----- nvinfo : EIATTR_COOP_GROUP_MASK_REGIDS
	.align		4
        /*0058*/ 	.byte	0x04, 0x29
        /*005a*/ 	.short	(.L_235 - .L_234)


	//   ....[0]....
.L_234:
        /*005c*/ 	.word	0xffffffff


	//   ....[1]....
        /*0060*/ 	.word	0xffffffff


	//   ....[2]....
        /*0064*/ 	.word	0xffffffff


	//   ....[3]....
        /*0068*/ 	.word	0xffffffff


	//   ....[4]....
        /*006c*/ 	.word	0xffffffff


	//   ....[5]....
        /*0070*/ 	.word	0xffffffff


	//   ....[6]....
        /*0074*/ 	.word	0xffffffff


	//   ....[7]....
        /*0078*/ 	.word	0xffffffff


	//   ....[8]....
        /*007c*/ 	.word	0xffffffff


	//   ....[9]....
        /*0080*/ 	.word	0xffffffff


	//   ....[10]....
        /*0084*/ 	.word	0xffffffff


	//   ....[11]....
        /*0088*/ 	.word	0xffffffff


	//   ....[12]....
        /*008c*/ 	.word	0xffffffff


	//   ....[13]....
        /*0090*/ 	.word	0xffffffff


	//   ....[14]....
        /*0094*/ 	.word	0xffffffff


	//   ....[15]....
        /*0098*/ 	.word	0xffffffff


	//   ....[16]....
        /*009c*/ 	.word	0xffffffff


	//   ....[17]....
        /*00a0*/ 	.word	0xffffffff


	//   ....[18]....
        /*00a4*/ 	.word	0xffffffff


	//   ....[19]....
        /*00a8*/ 	.word	0xffffffff


	//   ....[20]....
        /*00ac*/ 	.word	0xffffffff


	//   ....[21]....
        /*00b0*/ 	.word	0xffffffff


	//   ....[22]....
        /*00b4*/ 	.word	0xffffffff


	//   ....[23]....
        /*00b8*/ 	.word	0xffffffff


	//   ....[24]....
        /*00bc*/ 	.word	0xffffffff


	//   ....[25]....
        /*00c0*/ 	.word	0xffffffff


	//   ....[26]....
        /*00c4*/ 	.word	0xffffffff


	//   ....[27]....
        /*00c8*/ 	.word	0xffffffff


	//   ....[28]....
        /*00cc*/ 	.word	0xffffffff


	//   ....[29]....
        /*00d0*/ 	.word	0xffffffff


	//   ....[30]....
        /*00d4*/ 	.word	0xffffffff


	//   ....[31]....
        /*00d8*/ 	.word	0xffffffff


	//   ....[32]....
        /*00dc*/ 	.word	0xffffffff


	//   ....[33]....
        /*00e0*/ 	.word	0xffffffff


	//   ....[34]....
        /*00e4*/ 	.word	0xffffffff


	//   ....[35]....
        /*00e8*/ 	.word	0xffffffff


	//   ....[36]....
        /*00ec*/ 	.word	0xffffffff


	//   ....[37]....
        /*00f0*/ 	.word	0xffffffff


	//   ....[38]....
        /*00f4*/ 	.word	0xffffffff


	//   ....[39]....
        /*00f8*/ 	.word	0xffffffff


	//   ....[40]....
        /*00fc*/ 	.word	0xffffffff


	//   ....[41]....
        /*0100*/ 	.word	0xffffffff


	//   ....[42]....
        /*0104*/ 	.word	0xffffffff


	//   ....[43]....
        /*0108*/ 	.word	0xffffffff


	//   ....[44]....
        /*010c*/ 	.word	0xffffffff


	//   ....[45]....
        /*0110*/ 	.word	0xffffffff


	//   ....[46]....
        /*0114*/ 	.word	0xffffffff


	//   ....[47]....
        /*0118*/ 	.word	0xffffffff


	//   ....[48]....
        /*011c*/ 	.word	0xffffffff


	//   ....[49]....
        /*0120*/ 	.word	0xffffffff


	//   ....[50]....
        /*0124*/ 	.word	0xffffffff


	//   ....[51]....
        /*0128*/ 	.word	0xffffffff


	//   ....[52]....
        /*012c*/ 	.word	0xffffffff


	//   ....[53]....
        /*0130*/ 	.word	0xffffffff


	//   ....[54]....
        /*0134*/ 	.word	0xffffffff


	//   ....[55]....
        /*0138*/ 	.word	0xffffffff


	//   ....[56]....
        /*013c*/ 	.word	0xffffffff


	//   ....[57]....
        /*0140*/ 	.word	0xffffffff


	//   ....[58]....
        /*0144*/ 	.word	0xffffffff


	//   ....[59]....
        /*0148*/ 	.word	0xffffffff


	//----- nvinfo : EIATTR_COOP_GROUP_INSTR_OFFSETS
	.align		4
.L_235:
        /*014c*/ 	.byte	0x04, 0x28
        /*014e*/ 	.short	(.L_237 - .L_236)


	//   ....[0]....
.L_236:
        /*0150*/ 	.word	0x00000b70


	//   ....[1]....
        /*0154*/ 	.word	0x00000ba0


	//   ....[2]....
        /*0158*/ 	.word	0x00000bc0


	//   ....[3]....
        /*015c*/ 	.word	0x00000bd0


	//   ....[4]....
        /*0160*/ 	.word	0x00000d60


	//   ....[5]....
        /*0164*/ 	.word	0x00000d90


	//   ....[6]....
        /*0168*/ 	.word	0x00000dc0


	//   ....[7]....
        /*016c*/ 	.word	0x00000de0


	//   ....[8]....
        /*0170*/ 	.word	0x00000f60


	//   ....[9]....
        /*0174*/ 	.word	0x00000f90


	//   ....[10]....
        /*0178*/ 	.word	0x00000fc0


	//   ....[11]....
        /*017c*/ 	.word	0x00000fe0


	//   ....[12]....
        /*0180*/ 	.word	0x00001160


	//   ....[13]....
        /*0184*/ 	.word	0x00001190


	//   ....[14]....
        /*0188*/ 	.word	0x000011c0


	//   ....[15]....
        /*018c*/ 	.word	0x000011e0


	//   ....[16]....
        /*0190*/ 	.word	0x00001360


	//   ....[17]....
        /*0194*/ 	.word	0x000013a0


	//   ....[18]....
        /*0198*/ 	.word	0x000013d0


	//   ....[19]....
        /*019c*/ 	.word	0x000013e0


	//   ....[20]....
        /*01a0*/ 	.word	0x00002140


	//   ....[21]....
        /*01a4*/ 	.word	0x00002150


	//   ....[22]....
        /*01a8*/ 	.word	0x00002160


	//   ....[23]....
        /*01ac*/ 	.word	0x00002180


	//   ....[24]....
        /*01b0*/ 	.word	0x00002300


	//   ....[25]....
        /*01b4*/ 	.word	0x00002340


	//   ....[26]....
        /*01b8*/ 	.word	0x00002370


	//   ....[27]....
        /*01bc*/ 	.word	0x00002390


	//   ....[28]....
        /*01c0*/ 	.word	0x00002510


	//   ....[29]....
        /*01c4*/ 	.word	0x00002550


	//   ....[30]....
        /*01c8*/ 	.word	0x00002580


	//   ....[31]....
        /*01cc*/ 	.word	0x000025a0


	//   ....[32]....
        /*01d0*/ 	.word	0x00002720


	//   ....[33]....
        /*01d4*/ 	.word	0x00002760


	//   ....[34]....
        /*01d8*/ 	.word	0x00002790


	//   ....[35]....
        /*01dc*/ 	.word	0x000027b0


	//   ....[36]....
        /*01e0*/ 	.word	0x00002930


	//   ....[37]....
        /*01e4*/ 	.word	0x00002970


	//   ....[38]....
        /*01e8*/ 	.word	0x000029b0


	//   ....[39]....
        /*01ec*/ 	.word	0x000029c0


	//   ....[40]....
        /*01f0*/ 	.word	0x00004d80


	//   ....[41]....
        /*01f4*/ 	.word	0x00004db0


	//   ....[42]....
        /*01f8*/ 	.word	0x00004dd0


	//   ....[43]....
        /*01fc*/ 	.word	0x00004de0


	//   ....[44]....
        /*0200*/ 	.word	0x00004f70


	//   ....[45]....
        /*0204*/ 	.word	0x00004fa0


	//   ....[46]....
        /*0208*/ 	.word	0x00004fd0


	//   ....[47]....
        /*020c*/ 	.word	0x00004ff0


	//   ....[48]....
        /*0210*/ 	.word	0x00005170


	//   ....[49]....
        /*0214*/ 	.word	0x000051a0


	//   ....[50]....
        /*0218*/ 	.word	0x000051d0


	//   ....[51]....
        /*021c*/ 	.word	0x000051f0


	//   ....[52]....
        /*0220*/ 	.word	0x00005370


	//   ....[53]....
        /*0224*/ 	.word	0x000053a0


	//   ....[54]....
        /*0228*/ 	.word	0x000053d0


	//   ....[55]....
        /*022c*/ 	.word	0x000053f0


	//   ....[56]....
        /*0230*/ 	.word	0x00005570


	//   ....[57]....
        /*0234*/ 	.word	0x000055a0


	//   ....[58]....
        /*0238*/ 	.word	0x000055d0


	//   ....[59]....
        /*023c*/ 	.word	0x000055f0


	//----- nvinfo : EIATTR_VRC_CTA_INIT_COUNT
	.align		4
.L_237:
        /*0240*/ 	.byte	0x02, 0x4a
	.zero		1
	.zero		1


	//----- nvinfo : EIATTR_EXIT_INSTR_OFFSETS
	.align		4
        /*0244*/ 	.byte	0x04, 0x1c
        /*0246*/ 	.short	(.L_239 - .L_238)


	//   ....[0]....
.L_238:
        /*0248*/ 	.word	0x00000030


	//   ....[1]....
        /*024c*/ 	.word	0x00006290


	//   ....[2]....
        /*0250*/ 	.word	0x000062d0


	//----- nvinfo : EIATTR_MAX_THREADS
	.align		4
.L_239:
        /*0254*/ 	.byte	0x04, 0x05
        /*0256*/ 	.short	(.L_241 - .L_240)
.L_240:
        /*0258*/ 	.word	0x00000100
        /*025c*/ 	.word	0x00000001
        /*0260*/ 	.word	0x00000001


	//----- nvinfo : EIATTR_CRS_STACK_SIZE
	.align		4
.L_241:
        /*0264*/ 	.byte	0x04, 0x1e
        /*0266*/ 	.short	(.L_243 - .L_242)
.L_242:
        /*0268*/ 	.word	0x00000000


	//----- nvinfo : EIATTR_CBANK_PARAM_SIZE
	.align		4
.L_243:
        /*026c*/ 	.byte	0x03, 0x19
        /*026e*/ 	.short	0x0015


	//----- nvinfo : EIATTR_PARAM_CBANK
	.align		4
        /*0270*/ 	.byte	0x04, 0x0a
        /*0272*/ 	.short	(.L_245 - .L_244)
	.align		4
.L_244:
        /*0274*/ 	.word	index@(.nv.constant0._ZN6thrust24THRUST_300001_SM_1000_NS8cuda_cub4core6detail13_kernel_agentINS1_8__reduce11ReduceAgentIPN4cuda3std3__45tupleIJdlEEESC_SB_iNS1_9__extrema9arg_max_fIdl10ComparatorEEEEJSC_SC_iSG_EEEvDpT0_)
        /*0278*/ 	.short	0x0380
        /*027a*/ 	.short	0x0015


	//----- nvinfo : EIATTR_SW_WAR
	.align		4
.L_245:
        /*027c*/ 	.byte	0x04, 0x36
        /*027e*/ 	.short	(.L_247 - .L_246)
.L_246:
        /*0280*/ 	.word	0x00000008
.L_247:


//--------------------- .nv.info._ZN6thrust24THRUST_300001_SM_1000_NS8cuda_cub4core6detail13_kernel_agentINS1_8__reduce10DrainAgentIiEEJN3cub18CUB_300001_SM_10009GridQueueIjEEiEEEvDpT0_ --------------------------
	.section	.nv.info._ZN6thrust24THRUST_300001_SM_1000_NS8cuda_cub4core6detail13_kernel_agentINS1_8__reduce10DrainAgentIiEEJN3cub18CUB_300001_SM_10009GridQueueIjEEiEEEvDpT0_,"",@"SHT_CUDA_INFO"
	.sectionflags	@""
	.align	4


	//----- nvinfo : EIATTR_CUDA_API_VERSION
	.align		4
        /*0000*/ 	.byte	0x04, 0x37
        /*0002*/ 	.short	(.L_249 - .L_248)
.L_248:
        /*0004*/ 	.word	0x00000082


	//----- nvinfo : EIATTR_KPARAM_INFO
	.align		4
.L_249:
        /*0008*/ 	.byte	0x04, 0x17
        /*000a*/ 	.short	(.L_251 - .L_250)
.L_250:
        /*000c*/ 	.word	0x00000000
        /*0010*/ 	.short	0x0001
        /*0012*/ 	.short	0x0008
        /*0014*/ 	.byte	0x00, 0xf0, 0x11, 0x00


	//----- nvinfo : EIATTR_KPARAM_INFO
	.align		4
.L_251:
        /*0018*/ 	.byte	0x04, 0x17
        /*001a*/ 	.short	(.L_253 - .L_252)
.L_252:
        /*001c*/ 	.word	0x00000000
        /*0020*/ 	.short	0x0000
        /*0022*/ 	.short	0x0000
        /*0024*/ 	.byte	0x00, 0xf0, 0x21, 0x00


	//----- nvinfo : EIATTR_SPARSE_MMA_MASK
	.align		4
.L_253:
        /*0028*/ 	.byte	0x03, 0x50
        /*002a*/ 	.short	0x0000


	//----- nvinfo : EIATTR_MAXREG_COUNT
	.align		4
        /*002c*/ 	.byte	0x03, 0x1b
        /*002e*/ 	.short	0x00ff


	//----- nvinfo : EIATTR_MERCURY_ISA_VERSION
	.align		4
        /*0030*/ 	.byte	0x03, 0x5f
        /*0032*/ 	.short	0x0101


	//----- nvinfo : EIATTR_VRC_CTA_INIT_COUNT
	.align		4
        /*0034*/ 	.byte	0x02, 0x4a
	.zero		1
	.zero		1


	//----- nvinfo : EIATTR_EXIT_INSTR_OFFSETS
	.align		4
        /*0038*/ 	.byte	0x04, 0x1c
        /*003a*/ 	.short	(.L_255 - .L_254)


	//   ....[0]....
.L_254:
        /*003c*/ 	.word	0x00000060


	//----- nvinfo : EIATTR_MAX_THREADS
	.align		4
.L_255:
        /*0040*/ 	.byte	0x04, 0x05
        /*0042*/ 	.short	(.L_257 - .L_256)
.L_256:
        /*0044*/ 	.word	0x00000001
        /*0048*/ 	.word	0x00000001
        /*004c*/ 	.word	0x00000001


	//----- nvinfo : EIATTR_CBANK_PARAM_SIZE
	.align		4
.L_257:
        /*0050*/ 	.byte	0x03, 0x19
        /*0052*/ 	.short	0x000c


	//----- nvinfo : EIATTR_PARAM_CBANK
	.align		4
        /*0054*/ 	.byte	0x04, 0x0a
        /*0056*/ 	.short	(.L_259 - .L_258)
	.align		4
.L_258:
        /*0058*/ 	.word	index@(.nv.constant0._ZN6thrust24THRUST_300001_SM_1000_NS8cuda_cub4core6detail13_kernel_agentINS1_8__reduce10DrainAgentIiEEJN3cub18CUB_300001_SM_10009GridQueueIjEEiEEEvDpT0_)
        /*005c*/ 	.short	0x0380
        /*005e*/ 	.short	0x000c


	//----- nvinfo : EIATTR_SW_WAR
	.align		4
.L_259:
        /*0060*/ 	.byte	0x04, 0x36
        /*0062*/ 	.short	(.L_261 - .L_260)
.L_260:
        /*0064*/ 	.word	0x00000008
.L_261:


//--------------------- .nv.info._ZN6thrust24THRUST_300001_SM_1000_NS8cuda_cub4core6detail13_kernel_agentINS1_8__reduce11ReduceAgentINS0_12zip_iteratorIN4cuda3std3__45tupleIJNS0_10device_ptrIdEENS0_17counting_iteratorIlNS0_11use_defaultESF_SF_EEEEEEEPNSB_IJdlEEESJ_iNS1_9__extrema9arg_max_fIdl10ComparatorEEEEJSI_SK_iN3cub18CUB_300001_SM_100013GridEvenShareIiEENSR_9GridQueueIjEESO_EEEvDpT0_ --------------------------
	.section	.nv.info._ZN6thrust24THRUST_300001_SM_1000_NS8cuda_cub4core6detail13_kernel_agentINS1_8__reduce11ReduceAgentINS0_12zip_iteratorIN4cuda3std3__45tupleIJNS0_10device_ptrIdEENS0_17counting_iteratorIlNS0_11use_defaultESF_SF_EEEEEEEPNSB_IJdlEEESJ_iNS1_9__extrema9arg_max_fIdl10ComparatorEEEEJSI_SK_iN3cub18CUB_300001_SM_100013GridEvenShareIiEENSR_9GridQueueIjEESO_EEEvDpT0_,"",@"SHT_CUDA_INFO"
	.sectionflags	@""
	.align	4


	//----- nvinfo : EIATTR_CUDA_API_VERSION
	.align		4
        /*0000*/ 	.byte	0x04, 0x37
        /*0002*/ 	.short	(.L_263 - .L_262)
.L_262:
        /*0004*/ 	.word	0x00000082


	//----- nvinfo : EIATTR_KPARAM_INFO
	.align		4
.L_263:
        /*0008*/ 	.byte	0x04, 0x17
        /*000a*/ 	.short	(.L_265 - .L_264)
.L_264:
        /*000c*/ 	.word	0x00000000
        /*0010*/ 	.short	0x0005
        /*0012*/ 	.short	0x0050
        /*0014*/ 	.byte	0x00, 0xf0, 0x05, 0x00


	//----- nvinfo : EIATTR_KPARAM_INFO
	.align		4
.L_265:
        /*0018*/ 	.byte	0x04, 0x17
        /*001a*/ 	.short	(.L_267 - .L_266)
.L_266:
        /*001c*/ 	.word	0x00000000
        /*0020*/ 	.short	0x0004
        /*0022*/ 	.short	0x0048
        /*0024*/ 	.byte	0x00, 0xf0, 0x21, 0x00


	//----- nvinfo : EIATTR_KPARAM_INFO
	.align		4
.L_267:
        /*0028*/ 	.byte	0x04, 0x17
        /*002a*/ 	.short	(.L_269 - .L_268)
.L_268:
        /*002c*/ 	.word	0x00000000
        /*0030*/ 	.short	0x0003
        /*0032*/ 	.short	0x001c
        /*0034*/ 	.byte	0x00, 0xf0, 0xa1, 0x00


	//----- nvinfo : EIATTR_KPARAM_INFO
	.align		4
.L_269:
        /*0038*/ 	.byte	0x04, 0x17
        /*003a*/ 	.short	(.L_271 - .L_270)
.L_270:
        /*003c*/ 	.word	0x00000000
        /*0040*/ 	.short	0x0002
        /*0042*/ 	.short	0x0018
        /*0044*/ 	.byte	0x00, 0xf0, 0x11, 0x00


	//----- nvinfo : EIATTR_KPARAM_INFO
	.align		4
.L_271:
        /*0048*/ 	.byte	0x04, 0x17
        /*004a*/ 	.short	(.L_273 - .L_272)
.L_272:
        /*004c*/ 	.word	0x00000000
        /*0050*/ 	.short	0x0001
        /*0052*/ 	.short	0x0010
        /*0054*/ 	.byte	0x00, 0xf5, 0x21, 0x00


	//----- nvinfo : EIATTR_KPARAM_INFO
	.align		4
.L_273:
        /*0058*/ 	.byte	0x04, 0x17
        /*005a*/ 	.short	(.L_275 - .L_274)
.L_274:
        /*005c*/ 	.word	0x00000000
        /*0060*/ 	.short	0x0000
        /*0062*/ 	.short	0x0000
        /*0064*/ 	.byte	0x00, 0xf0, 0x41, 0x00


	//----- nvinfo : EIATTR_SPARSE_MMA_MASK
	.align		4
.L_275:
        /*0068*/ 	.byte	0x03, 0x50
        /*006a*/ 	.short	0x0000


	//----- nvinfo : EIATTR_MAXREG_COUNT
	.align		4
        /*006c*/ 	.byte	0x03, 0x1b
        /*006e*/ 	.short	0x00ff


	//----- nvinfo : EIATTR_NUM_BARRIERS
	.align		4
        /*0070*/ 	.byte	0x02, 0x4c
        /*0072*/ 	.byte	0x01
	.zero		1


	//----- nvinfo : EIATTR_MERCURY_ISA_VERSION
	.align		4
        /*0074*/ 	.byte	0x03, 0x5f
        /*0076*/ 	.short	0x0101


	//----- nvinfo : EIATTR_COOP_GROUP_MASK_REGIDS
	.align		4
        /*0078*/ 	.byte	0x04, 0x29
        /*007a*/ 	.short	(.L_277 - .L_276)


	//   ....[0]....
.L_276:
        /*007c*/ 	.word	0xffffffff


	//   ....[1]....
        /*0080*/ 	.word	0xffffffff


	//   ....[2]....
        /*0084*/ 	.word	0xffffffff


	//   ....[3]....
        /*0088*/ 	.word	0xffffffff


	//   ....[4]....
        /*008c*/ 	.word	0xffffffff


	//   ....[5]....
        /*0090*/ 	.word	0xffffffff


	//   ....[6]....
        /*0094*/ 	.word	0xffffffff


	//   ....[7]....
        /*0098*/ 	.word	0xffffffff


	//   ....[8]....
        /*009c*/ 	.word	0xffffffff


	//   ....[9]....
        /*00a0*/ 	.word	0xffffffff


	//   ....[10]....
        /*00a4*/ 	.word	0xffffffff


	//   ....[11]....
        /*00a8*/ 	.word	0xffffffff


	//   ....[12]....
        /*00ac*/ 	.word	0xffffffff


	//   ....[13]....
        /*00b0*/ 	.word	0xffffffff


	//   ....[14]....
        /*00b4*/ 	.word	0xffffffff


	//   ....[15]....
        /*00b8*/ 	.word	0xffffffff


	//   ....[16]....
        /*00bc*/ 	.word	0xffffffff


	//   ....[17]....
        /*00c0*/ 	.word	0xffffffff


	//   ....[18]....
        /*00c4*/ 	.word	0xffffffff


	//   ....[19]....
        /*00c8*/ 	.word	0xffffffff


	//   ....[20]....
        /*00cc*/ 	.word	0xffffffff


	//   ....[21]....
        /*00d0*/ 	.word	0xffffffff


	//   ....[22]....
        /*00d4*/ 	.word	0xffffffff


	//   ....[23]....
        /*00d8*/ 	.word	0xffffffff


	//   ....[24]....
        /*00dc*/ 	.word	0xffffffff


	//   ....[25]....
        /*00e0*/ 	.word	0xffffffff


	//   ....[26]....
        /*00e4*/ 	.word	0xffffffff


	//   ....[27]....
        /*00e8*/ 	.word	0xffffffff


	//   ....[28]....
        /*00ec*/ 	.word	0xffffffff


	//   ....[29]....
        /*00f0*/ 	.word	0xffffffff


	//   ....[30]....
        /*00f4*/ 	.word	0xffffffff


	//   ....[31]....
        /*00f8*/ 	.word	0xffffffff


	//   ....[32]....
        /*00fc*/ 	.word	0xffffffff


	//   ....[33]....
        /*0100*/ 	.word	0xffffffff


	//   ....[34]....
        /*0104*/ 	.word	0xffffffff


	//   ....[35]....
        /*0108*/ 	.word	0xffffffff


	//   ....[36]....
        /*010c*/ 	.word	0xffffffff


	//   ....[37]....
        /*0110*/ 	.word	0xffffffff


	//   ....[38]....
        /*0114*/ 	.word	0xffffffff


	//   ....[39]....
        /*0118*/ 	.word	0xffffffff


	//   ....[40]....
        /*011c*/ 	.word	0xffffffff


	//   ....[41]....
        /*0120*/ 	.word	0xffffffff


	//   ....[42]....
        /*0124*/ 	.word	0xffffffff


	//   ....[43]....
        /*0128*/ 	.word	0xffffffff


	//   ....[44]....
        /*012c*/ 	.word	0xffffffff


	//   ....[45]....
        /*0130*/ 	.word	0xffffffff


	//   ....[46]....
        /*0134*/ 	.word	0xffffffff


	//   ....[47]....
        /*0138*/ 	.word	0xffffffff


	//   ....[48]....
        /*013c*/ 	.word	0xffffffff


	//   ....[49]....
        /*0140*/ 	.word	0xffffffff


	//   ....[50]....
        /*0144*/ 	.word	0xffffffff


	//   ....[51]....
        /*0148*/ 	.word	0xffffffff


	//   ....[52]....
        /*014c*/ 	.word	0xffffffff


	//   ....[53]....
        /*0150*/ 	.word	0xffffffff


	//   ....[54]....
        /*0154*/ 	.word	0xffffffff


	//   ....[55]....
        /*0158*/ 	.word	0xffffffff


	//   ....[56]....
        /*015c*/ 	.word	0xffffffff


	//   ....[57]....
        /*0160*/ 	.word	0xffffffff


	//   ....[58]....
        /*0164*/ 	.word	0xffffffff


	//   ....[59]....
        /*0168*/ 	.word	0xffffffff


	//----- nvinfo : EIATTR_COOP_GROUP_INSTR_OFFSETS
	.align		4
.L_277:
        /*016c*/ 	.byte	0x04, 0x28
        /*016e*/ 	.short	(.L_279 - .L_278)


	//   ....[0]....
.L_278:
        /*0170*/ 	.word	0x00000cc0


	//   ....[1]....
        /*0174*/ 	.word	0x00000cf0


	//   ....[2]....
        /*0178*/ 	.word	0x00000d10


	//   ....[3]....
        /*017c*/ 	.word	0x00000d20


	//   ....[4]....
        /*0180*/ 	.word	0x00000eb0


	//   ....[5]....
        /*0184*/ 	.word	0x00000ee0


	//   ....[6]....
        /*0188*/ 	.word	0x00000f10


	//   ....[7]....
        /*018c*/ 	.word	0x00000f30


	//   ....[8]....
        /*0190*/ 	.word	0x000010b0


	//   ....[9]....
        /*0194*/ 	.word	0x000010e0


	//   ....[10]....
        /*0198*/ 	.word	0x00001110


	//   ....[11]....
        /*019c*/ 	.word	0x00001130


	//   ....[12]....
        /*01a0*/ 	.word	0x000012b0


	//   ....[13]....
        /*01a4*/ 	.word	0x000012e0


	//   ....[14]....
        /*01a8*/ 	.word	0x00001310


	//   ....[15]....
        /*01ac*/ 	.word	0x00001330


	//   ....[16]....
        /*01b0*/ 	.word	0x000014b0


	//   ....[17]....
        /*01b4*/ 	.word	0x000014f0


	//   ....[18]....
        /*01b8*/ 	.word	0x00001520


	//   ....[19]....
        /*01bc*/ 	.word	0x00001530


	//   ....[20]....
        /*01c0*/ 	.word	0x000022a0


	//   ....[21]....
        /*01c4*/ 	.word	0x000022b0


	//   ....[22]....
        /*01c8*/ 	.word	0x000022c0


	//   ....[23]....
        /*01cc*/ 	.word	0x000022e0


	//   ....[24]....
        /*01d0*/ 	.word	0x00002460


	//   ....[25]....
        /*01d4*/ 	.word	0x000024a0


	//   ....[26]....
        /*01d8*/ 	.word	0x000024d0


	//   ....[27]....
        /*01dc*/ 	.word	0x000024f0


	//   ....[28]....
        /*01e0*/ 	.word	0x00002670


	//   ....[29]....
        /*01e4*/ 	.word	0x000026b0


	//   ....[30]....
        /*01e8*/ 	.word	0x000026e0


	//   ....[31]....
        /*01ec*/ 	.word	0x00002700


	//   ....[32]....
        /*01f0*/ 	.word	0x00002880


	//   ....[33]....
        /*01f4*/ 	.word	0x000028d0


	//   ....[34]....
        /*01f8*/ 	.word	0x00002900


	//   ....[35]....
        /*01fc*/ 	.word	0x00002910


	//   ....[36]....
        /*0200*/ 	.word	0x00002a90


	//   ....[37]....
        /*0204*/ 	.word	0x00002ad0


	//   ....[38]....
        /*0208*/ 	.word	0x00002b00


	//   ....[39]....
        /*020c*/ 	.word	0x00002b20


	//   ....[40]....
        /*0210*/ 	.word	0x00005200


	//   ....[41]....
        /*0214*/ 	.word	0x00005230


	//   ....[42]....
        /*0218*/ 	.word	0x00005250


	//   ....[43]....
        /*021c*/ 	.word	0x00005260


	//   ....[44]....
        /*0220*/ 	.word	0x000053f0


	//   ....[45]....
        /*0224*/ 	.word	0x00005420


	//   ....[46]....
        /*0228*/ 	.word	0x00005450


	//   ....[47]....
        /*022c*/ 	.word	0x00005470


	//   ....[48]....
        /*0230*/ 	.word	0x000055f0


	//   ....[49]....
        /*0234*/ 	.word	0x00005620


	//   ....[50]....
        /*0238*/ 	.word	0x00005650


	//   ....[51]....
        /*023c*/ 	.word	0x00005670


	//   ....[52]....
        /*0240*/ 	.word	0x000057f0


	//   ....[53]....
        /*0244*/ 	.word	0x00005820


	//   ....[54]....
        /*0248*/ 	.word	0x00005850


	//   ....[55]....
        /*024c*/ 	.word	0x00005870


	//   ....[56]....
        /*0250*/ 	.word	0x000059f0


	//   ....[57]....
        /*0254*/ 	.word	0x00005a20


	//   ....[58]....
        /*0258*/ 	.word	0x00005a50


	//   ....[59]....
        /*025c*/ 	.word	0x00005a70


	//----- nvinfo : EIATTR_VRC_CTA_INIT_COUNT
	.align		4
.L_279:
        /*0260*/ 	.byte	0x02, 0x4a
	.zero		1
	.zero		1


	//----- nvinfo : EIATTR_EXIT_INSTR_OFFSETS
	.align		4
        /*0264*/ 	.byte	0x04, 0x1c
        /*0266*/ 	.short	(.L_281 - .L_280)


	//   ....[0]....
.L_280:
        /*0268*/ 	.word	0x00006720


	//   ....[1]....
        /*026c*/ 	.word	0x00006780


	//----- nvinfo : EIATTR_MAX_THREADS
	.align		4
.L_281:
        /*0270*/ 	.byte	0x04, 0x05
        /*0272*/ 	.short	(.L_283 - .L_282)
.L_282:
        /*0274*/ 	.word	0x00000100
        /*0278*/ 	.word	0x00000001
        /*027c*/ 	.word	0x00000001


	//----- nvinfo : EIATTR_CRS_STACK_SIZE
	.align		4
.L_283:
        /*0280*/ 	.byte	0x04, 0x1e
        /*0282*/ 	.short	(.L_285 - .L_284)
.L_284:
        /*0284*/ 	.word	0x00000000


	//----- nvinfo : EIATTR_CBANK_PARAM_SIZE
	.align		4
.L_285:
        /*0288*/ 	.byte	0x03, 0x19
        /*028a*/ 	.short	0x0051


	//----- nvinfo : EIATTR_PARAM_CBANK
	.align		4
        /*028c*/ 	.byte	0x04, 0x0a
        /*028e*/ 	.short	(.L_287 - .L_286)
	.align		4
.L_286:
        /*0290*/ 	.word	index@(.nv.constant0._ZN6thrust24THRUST_300001_SM_1000_NS8cuda_cub4core6detail13_kernel_agentINS1_8__reduce11ReduceAgentINS0_12zip_iteratorIN4cuda3std3__45tupleIJNS0_10device_ptrIdEENS0_17counting_iteratorIlNS0_11use_defaultESF_SF_EEEEEEEPNSB_IJdlEEESJ_iNS1_9__extrema9arg_max_fIdl10ComparatorEEEEJSI_SK_iN3cub18CUB_300001_SM_100013GridEvenShareIiEENSR_9GridQueueIjEESO_EEEvDpT0_)
        /*0294*/ 	.short	0x0380
        /*0296*/ 	.short	0x0051


	//----- nvinfo : EIATTR_SW_WAR
	.align		4
.L_287:
        /*0298*/ 	.byte	0x04, 0x36
        /*029a*/ 	.short	(.L_289 - .L_288)
.L_288:
        /*029c*/ 	.word	0x00000008
.L_289:


//--------------------- .nv.info._ZN6thrust24THRUST_300001_SM_1000_NS8cuda_cub4core6detail13_kernel_agentINS1_8__reduce11ReduceAgentINS0_12zip_iteratorIN4cuda3std3__45tupleIJNS0_10device_ptrIdEENS0_17counting_iteratorIlNS0_11use_defaultESF_SF_EEEEEEEPNSB_IJdlEEESJ_iNS1_9__extrema9arg_max_fIdl10ComparatorEEEEJSI_SK_iSO_EEEvDpT0_ --------------------------
	.section	.nv.info._ZN6thrust24THRUST_300001_SM_1000_NS8cuda_cub4core6detail13_kernel_agentINS1_8__reduce11ReduceAgentINS0_12zip_iteratorIN4cuda3std3__45tupleIJNS0_10device_ptrIdEENS0_17counting_iteratorIlNS0_11use_defaultESF_SF_EEEEEEEPNSB_IJdlEEESJ_iNS1_9__extrema9arg_max_fIdl10ComparatorEEEEJSI_SK_iSO_EEEvDpT0_,"",@"SHT_CUDA_INFO"
	.sectionflags	@""
	.align	4


	//----- nvinfo : EIATTR_CUDA_API_VERSION
	.align		4
        /*0000*/ 	.byte	0x04, 0x37
        /*0002*/ 	.short	(.L_291 - .L_290)
.L_290:
        /*0004*/ 	.word	0x00000082


	//----- nvinfo : EIATTR_KPARAM_INFO
	.align		4
.L_291:
        /*0008*/ 	.byte	0x04, 0x17
        /*000a*/ 	.short	(.L_293 - .L_292)
.L_292:
        /*000c*/ 	.word	0x00000000
        /*0010*/ 	.short	0x0003
        /*0012*/ 	.short	0x001c
        /*0014*/ 	.byte	0x00, 0xf0, 0x05, 0x00


	//----- nvinfo : EIATTR_KPARAM_INFO
	.align		4
.L_293:
        /*0018*/ 	.byte	0x04, 0x17
        /*001a*/ 	.short	(.L_295 - .L_294)
.L_294:
        /*001c*/ 	.word	0x00000000
        /*0020*/ 	.short	0x0002
        /*0022*/ 	.short	0x0018
        /*0024*/ 	.byte	0x00, 0xf0, 0x11, 0x00


	//----- nvinfo : EIATTR_KPARAM_INFO
	.align		4
.L_295:
        /*0028*/ 	.byte	0x04, 0x17
        /*002a*/ 	.short	(.L_297 - .L_296)
.L_296:
        /*002c*/ 	.word	0x00000000
        /*0030*/ 	.short	0x0001
        /*0032*/ 	.short	0x0010
        /*0034*/ 	.byte	0x00, 0xf5, 0x21, 0x00


	//----- nvinfo : EIATTR_KPARAM_INFO
	.align		4
.L_297:
        /*0038*/ 	.byte	0x04, 0x17
        /*003a*/ 	.short	(.L_299 - .L_298)
.L_298:
        /*003c*/ 	.word	0x00000000
        /*0040*/ 	.short	0x0000
        /*0042*/ 	.short	0x0000
        /*0044*/ 	.byte	0x00, 0xf0, 0x41, 0x00


	//----- nvinfo : EIATTR_SPARSE_MMA_MASK
	.align		4
.L_299:
        /*0048*/ 	.byte	0x03, 0x50
        /*004a*/ 	.short	0x0000


	//----- nvinfo : EIATTR_MAXREG_COUNT
	.align		4
        /*004c*/ 	.byte	0x03, 0x1b
        /*004e*/ 	.short	0x00ff


	//----- nvinfo : EIATTR_NUM_BARRIERS
	.align		4
        /*0050*/ 	.byte	0x02, 0x4c
        /*0052*/ 	.byte	0x01
	.zero		1


	//----- nvinfo : EIATTR_MERCURY_ISA_VERSION
	.align		4
        /*0054*/ 	.byte	0x03, 0x5f
        /*0056*/ 	.short	0x0101


	//----- nvinfo : EIATTR_COOP_GROUP_MASK_REGIDS
	.align		4
        /*0058*/ 	.byte	0x04, 0x29
        /*005a*/ 	.short	(.L_301 - .L_300)


	//   ....[0]....
.L_300:
        /*005c*/ 	.word	0xffffffff


	//   ....[1]....
        /*0060*/ 	.word	0xffffffff


	//   ....[2]....
        /*0064*/ 	.word	0xffffffff


	//   ....[3]....
        /*0068*/ 	.word	0xffffffff


	//   ....[4]....
        /*006c*/ 	.word	0xffffffff


	//   ....[5]....
        /*0070*/ 	.word	0xffffffff


	//   ....[6]....
        /*0074*/ 	.word	0xffffffff


	//   ....[7]....
        /*0078*/ 	.word	0xffffffff


	//   ....[8]....
        /*007c*/ 	.word	0xffffffff


	//   ....[9]....
        /*0080*/ 	.word	0xffffffff


	//   ....[10]....
        /*0084*/ 	.word	0xffffffff


	//   ....[11]....
        /*0088*/ 	.word	0xffffffff


	//   ....[12]....
        /*008c*/ 	.word	0xffffffff


	//   ....[13]....
        /*0090*/ 	.word	0xffffffff


	//   ....[14]....
        /*0094*/ 	.word	0xffffffff


	//   ....[15]....
        /*0098*/ 	.word	0xffffffff


	//   ....[16]....
        /*009c*/ 	.word	0xffffffff


	//   ....[17]....
        /*00a0*/ 	.word	0xffffffff


	//   ....[18]....
        /*00a4*/ 	.word	0xffffffff


	//   ....[19]....
        /*00a8*/ 	.word	0xffffffff


	//   ....[20]....
        /*00ac*/ 	.word	0xffffffff


	//   ....[21]....
        /*00b0*/ 	.word	0xffffffff


	//   ....[22]....
        /*00b4*/ 	.word	0xffffffff


	//   ....[23]....
        /*00b8*/ 	.word	0xffffffff


	//   ....[24]....
        /*00bc*/ 	.word	0xffffffff


	//   ....[25]....
        /*00c0*/ 	.word	0xffffffff


	//   ....[26]....
        /*00c4*/ 	.word	0xffffffff


	//   ....[27]....
        /*00c8*/ 	.word	0xffffffff


	//   ....[28]....
        /*00cc*/ 	.word	0xffffffff


	//   ....[29]....
        /*00d0*/ 	.word	0xffffffff


	//   ....[30]....
        /*00d4*/ 	.word	0xffffffff


	//   ....[31]....
        /*00d8*/ 	.word	0xffffffff


	//   ....[32]....
        /*00dc*/ 	.word	0xffffffff


	//   ....[33]....
        /*00e0*/ 	.word	0xffffffff


	//   ....[34]....
        /*00e4*/ 	.word	0xffffffff


	//   ....[35]....
        /*00e8*/ 	.word	0xffffffff


	//   ....[36]....
        /*00ec*/ 	.word	0xffffffff


	//   ....[37]....
        /*00f0*/ 	.word	0xffffffff


	//   ....[38]....
        /*00f4*/ 	.word	0xffffffff


	//   ....[39]....
        /*00f8*/ 	.word	0xffffffff


	//   ....[40]....
        /*00fc*/ 	.word	0xffffffff


	//   ....[41]....
        /*0100*/ 	.word	0xffffffff


	//   ....[42]....
        /*0104*/ 	.word	0xffffffff


	//   ....[43]....
        /*0108*/ 	.word	0xffffffff


	//   ....[44]....
        /*010c*/ 	.word	0xffffffff


	//   ....[45]....
        /*0110*/ 	.word	0xffffffff


	//   ....[46]....
        /*0114*/ 	.word	0xffffffff


	//   ....[47]....
        /*0118*/ 	.word	0xffffffff


	//   ....[48]....
        /*011c*/ 	.word	0xffffffff


	//   ....[49]....
        /*0120*/ 	.word	0xffffffff


	//   ....[50]....
        /*0124*/ 	.word	0xffffffff


	//   ....[51]....
        /*0128*/ 	.word	0xffffffff


	//   ....[52]....
        /*012c*/ 	.word	0xffffffff


	//   ....[53]....
        /*0130*/ 	.word	0xffffffff


	//   ....[54]....
        /*0134*/ 	.word	0xffffffff


	//   ....[55]....
        /*0138*/ 	.word	0xffffffff


	//   ....[56]....
        /*013c*/ 	.word	0xffffffff


	//   ....[57]....
        /*0140*/ 	.word	0xffffffff


	//   ....[58]....
        /*0144*/ 	.word	0xffffffff


	//   ....[59]....
        /*0148*/ 	.word	0xffffffff


	//----- nvinfo : EIATTR_COOP_GROUP_INSTR_OFFSETS
	.align		4
.L_301:
        /*014c*/ 	.byte	0x04, 0x28
        /*014e*/ 	.short	(.L_303 - .L_302)


	//   ....[0]....
.L_302:
        /*0150*/ 	.word	0x00000c90


	//   ....[1]....
        /*0154*/ 	.word	0x00000cc0


	//   ....[2]....
        /*0158*/ 	.word	0x00000ce0


	//   ....[3]....
        /*015c*/ 	.word	0x00000cf0


	//   ....[4]....
        /*0160*/ 	.word	0x00000e80


	//   ....[5]....
        /*0164*/ 	.word	0x00000eb0


	//   ....[6]....
        /*0168*/ 	.word	0x00000ee0


	//   ....[7]....
        /*016c*/ 	.word	0x00000f00


	//   ....[8]....
        /*0170*/ 	.word	0x00001080


	//   ....[9]....
        /*0174*/ 	.word	0x000010b0


	//   ....[10]....
        /*0178*/ 	.word	0x000010e0


	//   ....[11]....
        /*017c*/ 	.word	0x00001100


	//   ....[12]....
        /*0180*/ 	.word	0x00001280


	//   ....[13]....
        /*0184*/ 	.word	0x000012b0


	//   ....[14]....
        /*0188*/ 	.word	0x000012e0


	//   ....[15]....
        /*018c*/ 	.word	0x00001300


	//   ....[16]....
        /*0190*/ 	.word	0x00001480


	//   ....[17]....
        /*0194*/ 	.word	0x000014b0


	//   ....[18]....
        /*0198*/ 	.word	0x000014e0


	//   ....[19]....
        /*019c*/ 	.word	0x00001500


	//   ....[20]....
        /*01a0*/ 	.word	0x00002260


	//   ....[21]....
        /*01a4*/ 	.word	0x00002270


	//   ....[22]....
        /*01a8*/ 	.word	0x00002280


	//   ....[23]....
        /*01ac*/ 	.word	0x000022a0


	//   ....[24]....
        /*01b0*/ 	.word	0x00002420


	//   ....[25]....
        /*01b4*/ 	.word	0x00002460


	//   ....[26]....
        /*01b8*/ 	.word	0x00002490


	//   ....[27]....
        /*01bc*/ 	.word	0x000024b0


	//   ....[28]....
        /*01c0*/ 	.word	0x00002630


	//   ....[29]....
        /*01c4*/ 	.word	0x00002670


	//   ....[30]....
        /*01c8*/ 	.word	0x000026a0


	//   ....[31]....
        /*01cc*/ 	.word	0x000026c0


	//   ....[32]....
        /*01d0*/ 	.word	0x00002840


	//   ....[33]....
        /*01d4*/ 	.word	0x00002880


	//   ....[34]....
        /*01d8*/ 	.word	0x000028b0


	//   ....[35]....
        /*01dc*/ 	.word	0x000028d0


	//   ....[36]....
        /*01e0*/ 	.word	0x00002a50


	//   ....[37]....
        /*01e4*/ 	.word	0x00002a90


	//   ....[38]....
        /*01e8*/ 	.word	0x00002ac0


	//   ....[39]....
        /*01ec*/ 	.word	0x00002ae0


	//   ....[40]....
        /*01f0*/ 	.word	0x00004ff0


	//   ....[41]....
        /*01f4*/ 	.word	0x00005020


	//   ....[42]....
        /*01f8*/ 	.word	0x00005040


	//   ....[43]....
        /*01fc*/ 	.word	0x00005050


	//   ....[44]....
        /*0200*/ 	.word	0x000051e0


	//   ....[45]....
        /*0204*/ 	.word	0x00005210


	//   ....[46]....
        /*0208*/ 	.word	0x00005240


	//   ....[47]....
        /*020c*/ 	.word	0x00005260


	//   ....[48]....
        /*0210*/ 	.word	0x000053e0


	//   ....[49]....
        /*0214*/ 	.word	0x00005410


	//   ....[50]....
        /*0218*/ 	.word	0x00005440


	//   ....[51]....
        /*021c*/ 	.word	0x00005460


	//   ....[52]....
        /*0220*/ 	.word	0x000055e0


	//   ....[53]....
        /*0224*/ 	.word	0x00005610


	//   ....[54]....
        /*0228*/ 	.word	0x00005640


	//   ....[55]....
        /*022c*/ 	.word	0x00005660


	//   ....[56]....
        /*0230*/ 	.word	0x000057e0


	//   ....[57]....
        /*0234*/ 	.word	0x00005810


	//   ....[58]....
        /*0238*/ 	.word	0x00005840


	//   ....[59]....
        /*023c*/ 	.word	0x00005860


	//----- nvinfo : EIATTR_VRC_CTA_INIT_COUNT
	.align		4
.L_303:
        /*0240*/ 	.byte	0x02, 0x4a
	.zero		1
	.zero		1


	//----- nvinfo : EIATTR_EXIT_INSTR_OFFSETS
	.align		4
        /*0244*/ 	.byte	0x04, 0x1c
        /*0246*/ 	.short	(.L_305 - .L_304)


	//   ....[0]....
.L_304:
        /*0248*/ 	.word	0x00000030


	//   ....[1]....
        /*024c*/ 	.word	0x00006500


	//   ....[2]....
        /*0250*/ 	.word	0x00006540


	//----- nvinfo : EIATTR_MAX_THREADS
	.align		4
.L_305:
        /*0254*/ 	.byte	0x04, 0x05
        /*0256*/ 	.short	(.L_307 - .L_306)
.L_306:
        /*0258*/ 	.word	0x00000100
        /*025c*/ 	.word	0x00000001
        /*0260*/ 	.word	0x00000001


	//----- nvinfo : EIATTR_CRS_STACK_SIZE
	.align		4
.L_307:
        /*0264*/ 	.byte	0x04, 0x1e
        /*0266*/ 	.short	(.L_309 - .L_308)
.L_308:
        /*0268*/ 	.word	0x00000000


	//----- nvinfo : EIATTR_CBANK_PARAM_SIZE
	.align		4
.L_309:
        /*026c*/ 	.byte	0x03, 0x19
        /*026e*/ 	.short	0x001d


	//----- nvinfo : EIATTR_PARAM_CBANK
	.align		4
        /*0270*/ 	.byte	0x04, 0x0a
        /*0272*/ 	.short	(.L_311 - .L_310)
	.align		4
.L_310:
        /*0274*/ 	.word	index@(.nv.constant0._ZN6thrust24THRUST_300001_SM_1000_NS8cuda_cub4core6detail13_kernel_agentINS1_8__reduce11ReduceAgentINS0_12zip_iteratorIN4cuda3std3__45tupleIJNS0_10device_ptrIdEENS0_17counting_iteratorIlNS0_11use_defaultESF_SF_EEEEEEEPNSB_IJdlEEESJ_iNS1_9__extrema9arg_max_fIdl10ComparatorEEEEJSI_SK_iSO_EEEvDpT0_)
        /*0278*/ 	.short	0x0380
        /*027a*/ 	.short	0x001d


	//----- nvinfo : EIATTR_SW_WAR
	.align		4
.L_311:
        /*027c*/ 	.byte	0x04, 0x36
        /*027e*/ 	.short	(.L_313 - .L_312)
.L_312:
        /*0280*/ 	.word	0x00000008
.L_313:


//--------------------- .nv.info._Z11GaussSecondPdS_jj --------------------------
	.section	.nv.info._Z11GaussSecondPdS_jj,"",@"SHT_CUDA_INFO"
	.sectionflags	@""
	.align	4


	//----- nvinfo : EIATTR_CUDA_API_VERSION
	.align		4
        /*0000*/ 	.byte	0x04, 0x37
        /*0002*/ 	.short	(.L_315 - .L_314)
.L_314:
        /*0004*/ 	.word	0x00000082


	//----- nvinfo : EIATTR_KPARAM_INFO
	.align		4
.L_315:
        /*0008*/ 	.byte	0x04, 0x17
        /*000a*/ 	.short	(.L_317 - .L_316)
.L_316:
        /*000c*/ 	.word	0x00000000
        /*0010*/ 	.short	0x0003
        /*0012*/ 	.short	0x0014
        /*0014*/ 	.byte	0x00, 0xf0, 0x11, 0x00


	//----- nvinfo : EIATTR_KPARAM_INFO
	.align		4
.L_317:
        /*0018*/ 	.byte	0x04, 0x17
        /*001a*/ 	.short	(.L_319 - .L_318)
.L_318:
        /*001c*/ 	.word	0x00000000
        /*0020*/ 	.short	0x0002
        /*0022*/ 	.short	0x0010
        /*0024*/ 	.byte	0x00, 0xf0, 0x11, 0x00


	//----- nvinfo : EIATTR_KPARAM_INFO
	.align		4
.L_319:
        /*0028*/ 	.byte	0x04, 0x17
        /*002a*/ 	.short	(.L_321 - .L_320)
.L_320:
        /*002c*/ 	.word	0x00000000
        /*0030*/ 	.short	0x0001
        /*0032*/ 	.short	0x0008
        /*0034*/ 	.byte	0x00, 0xf5, 0x21, 0x00


	//----- nvinfo : EIATTR_KPARAM_INFO
	.align		4
.L_321:
        /*0038*/ 	.byte	0x04, 0x17
        /*003a*/ 	.short	(.L_323 - .L_322)
.L_322:
        /*003c*/ 	.word	0x00000000
        /*0040*/ 	.short	0x0000
        /*0042*/ 	.short	0x0000
        /*0044*/ 	.byte	0x00, 0xf5, 0x21, 0x00


	//----- nvinfo : EIATTR_SPARSE_MMA_MASK
	.align		4
.L_323:
        /*0048*/ 	.byte	0x03, 0x50
        /*004a*/ 	.short	0x0000


	//----- nvinfo : EIATTR_MAXREG_COUNT
	.align		4
        /*004c*/ 	.byte	0x03, 0x1b
        /*004e*/ 	.short	0x00ff


	//----- nvinfo : EIATTR_MERCURY_ISA_VERSION
	.align		4
        /*0050*/ 	.byte	0x03, 0x5f
        /*0052*/ 	.short	0x0101


	//----- nvinfo : EIATTR_VRC_CTA_INIT_COUNT
	.align		4
        /*0054*/ 	.byte	0x02, 0x4a
	.zero		1
	.zero		1


	//----- nvinfo : EIATTR_EXIT_INSTR_OFFSETS
	.align		4
        /*0058*/ 	.byte	0x04, 0x1c
        /*005a*/ 	.short	(.L_325 - .L_324)


	//   ....[0]....
.L_324:
        /*005c*/ 	.word	0x00000090


	//   ....[1]....
        /*0060*/ 	.word	0x00000440


	//----- nvinfo : EIATTR_CRS_STACK_SIZE
	.align		4
.L_325:
        /*0064*/ 	.byte	0x04, 0x1e
        /*0066*/ 	.short	(.L_327 - .L_326)
.L_326:
        /*0068*/ 	.word	0x00000000


	//----- nvinfo : EIATTR_CBANK_PARAM_SIZE
	.align		4
.L_327:
        /*006c*/ 	.byte	0x03, 0x19
        /*006e*/ 	.short	0x0018


	//----- nvinfo : EIATTR_PARAM_CBANK
	.align		4
        /*0070*/ 	.byte	0x04, 0x0a
        /*0072*/ 	.short	(.L_329 - .L_328)
	.align		4
.L_328:
        /*0074*/ 	.word	index@(.nv.constant0._Z11GaussSecondPdS_jj)
        /*0078*/ 	.short	0x0380
        /*007a*/ 	.short	0x0018


	//----- nvinfo : EIATTR_SW_WAR
	.align		4
.L_329:
        /*007c*/ 	.byte	0x04, 0x36
        /*007e*/ 	.short	(.L_331 - .L_330)
.L_330:
        /*0080*/ 	.word	0x00000008
.L_331:


//--------------------- .nv.info._Z10GaussFirstPdS_jj --------------------------
	.section	.nv.info._Z10GaussFirstPdS_jj,"",@"SHT_CUDA_INFO"
	.sectionflags	@""
	.align	4


	//----- nvinfo : EIATTR_CUDA_API_VERSION
	.align		4
        /*0000*/ 	.byte	0x04, 0x37
        /*0002*/ 	.short	(.L_333 - .L_332)
.L_332:
        /*0004*/ 	.word	0x00000082


	//----- nvinfo : EIATTR_KPARAM_INFO
	.align		4
.L_333:
        /*0008*/ 	.byte	0x04, 0x17
        /*000a*/ 	.short	(.L_335 - .L_334)
.L_334:
        /*000c*/ 	.word	0x00000000
        /*0010*/ 	.short	0x0003
        /*0012*/ 	.short	0x0014
        /*0014*/ 	.byte	0x00, 0xf0, 0x11, 0x00


	//----- nvinfo : EIATTR_KPARAM_INFO
	.align		4
.L_335:
        /*0018*/ 	.byte	0x04, 0x17
        /*001a*/ 	.short	(.L_337 - .L_336)
.L_336:
        /*001c*/ 	.word	0x00000000
        /*0020*/ 	.short	0x0002
        /*0022*/ 	.short	0x0010
        /*0024*/ 	.byte	0x00, 0xf0, 0x11, 0x00


	//----- nvinfo : EIATTR_KPARAM_INFO
	.align		4
.L_337:
        /*0028*/ 	.byte	0x04, 0x17
        /*002a*/ 	.short	(.L_339 - .L_338)
.L_338:
        /*002c*/ 	.word	0x00000000
        /*0030*/ 	.short	0x0001
        /*0032*/ 	.short	0x0008
        /*0034*/ 	.byte	0x00, 0xf5, 0x21, 0x00


	//----- nvinfo : EIATTR_KPARAM_INFO
	.align		4
.L_339:
        /*0038*/ 	.byte	0x04, 0x17
        /*003a*/ 	.short	(.L_341 - .L_340)
.L_340:
        /*003c*/ 	.word	0x00000000
        /*0040*/ 	.short	0x0000
        /*0042*/ 	.short	0x0000
        /*0044*/ 	.byte	0x00, 0xf5, 0x21, 0x00


	//----- nvinfo : EIATTR_SPARSE_MMA_MASK
	.align		4
.L_341:
        /*0048*/ 	.byte	0x03, 0x50
        /*004a*/ 	.short	0x0000


	//----- nvinfo : EIATTR_MAXREG_COUNT
	.align		4
        /*004c*/ 	.byte	0x03, 0x1b
        /*004e*/ 	.short	0x00ff


	//----- nvinfo : EIATTR_MERCURY_ISA_VERSION
	.align		4
        /*0050*/ 	.byte	0x03, 0x5f
        /*0052*/ 	.short	0x0101


	//----- nvinfo : EIATTR_VRC_CTA_INIT_COUNT
	.align		4
        /*0054*/ 	.byte	0x02, 0x4a
	.zero		1
	.zero		1


	//----- nvinfo : EIATTR_EXIT_INSTR_OFFSETS
	.align		4
        /*0058*/ 	.byte	0x04, 0x1c
        /*005a*/ 	.short	(.L_343 - .L_342)


	//   ....[0]....
.L_342:
        /*005c*/ 	.word	0x00000150


	//   ....[1]....
        /*0060*/ 	.word	0x000001c0


	//   ....[2]....
        /*0064*/ 	.word	0x000007e0


	//----- nvinfo : EIATTR_CRS_STACK_SIZE
	.align		4
.L_343:
        /*0068*/ 	.byte	0x04, 0x1e
        /*006a*/ 	.short	(.L_345 - .L_344)
.L_344:
        /*006c*/ 	.word	0x00000000


	//----- nvinfo : EIATTR_CBANK_PARAM_SIZE
	.align		4
.L_345:
        /*0070*/ 	.byte	0x03, 0x19
        /*0072*/ 	.short	0x0018


	//----- nvinfo : EIATTR_PARAM_CBANK
	.align		4
        /*0074*/ 	.byte	0x04, 0x0a
        /*0076*/ 	.short	(.L_347 - .L_346)
	.align		4
.L_346:
        /*0078*/ 	.word	index@(.nv.constant0._Z10GaussFirstPdS_jj)
        /*007c*/ 	.short	0x0380
        /*007e*/ 	.short	0x0018


	//----- nvinfo : EIATTR_SW_WAR
	.align		4
.L_347:
        /*0080*/ 	.byte	0x04, 0x36
        /*0082*/ 	.short	(.L_349 - .L_348)
.L_348:
        /*0084*/ 	.word	0x00000008
.L_349:


//--------------------- .nv.info._Z9NormalizePdS_jj --------------------------
	.section	.nv.info._Z9NormalizePdS_jj,"",@"SHT_CUDA_INFO"
	.sectionflags	@""
	.align	4


	//----- nvinfo : EIATTR_CUDA_API_VERSION
	.align		4
        /*0000*/ 	.byte	0x04, 0x37
        /*0002*/ 	.short	(.L_351 - .L_350)
.L_350:
        /*0004*/ 	.word	0x00000082


	//----- nvinfo : EIATTR_KPARAM_INFO
	.align		4
.L_351:
        /*0008*/ 	.byte	0x04, 0x17
        /*000a*/ 	.short	(.L_353 - .L_352)
.L_352:
        /*000c*/ 	.word	0x00000000
        /*0010*/ 	.short	0x0003
        /*0012*/ 	.short	0x0014
        /*0014*/ 	.byte	0x00, 0xf0, 0x11, 0x00


	//----- nvinfo : EIATTR_KPARAM_INFO
	.align		4
.L_353:
        /*0018*/ 	.byte	0x04, 0x17
        /*001a*/ 	.short	(.L_355 - .L_354)
.L_354:
        /*001c*/ 	.word	0x00000000
        /*0020*/ 	.short	0x0002
        /*0022*/ 	.short	0x0010
        /*0024*/ 	.byte	0x00, 0xf0, 0x11, 0x00


	//----- nvinfo : EIATTR_KPARAM_INFO
	.align		4
.L_355:
        /*0028*/ 	.byte	0x04, 0x17
        /*002a*/ 	.short	(.L_357 - .L_356)
.L_356:
        /*002c*/ 	.word	0x00000000
        /*0030*/ 	.short	0x0001
        /*0032*/ 	.short	0x0008
        /*0034*/ 	.byte	0x00, 0xf5, 0x21, 0x00


	//----- nvinfo : EIATTR_KPARAM_INFO
	.align		4
.L_357:
        /*0038*/ 	.byte	0x04, 0x17
        /*003a*/ 	.short	(.L_359 - .L_358)
.L_358:
        /*003c*/ 	.word	0x00000000
        /*0040*/ 	.short	0x0000
        /*0042*/ 	.short	0x0000
        /*0044*/ 	.byte	0x00, 0xf5, 0x21, 0x00


	//----- nvinfo : EIATTR_SPARSE_MMA_MASK
	.align		4
.L_359:
        /*0048*/ 	.byte	0x03, 0x50
        /*004a*/ 	.short	0x0000


	//----- nvinfo : EIATTR_MAXREG_COUNT
	.align		4
        /*004c*/ 	.byte	0x03, 0x1b
        /*004e*/ 	.short	0x00ff


	//----- nvinfo : EIATTR_MERCURY_ISA_VERSION
	.align		4
        /*0050*/ 	.byte	0x03, 0x5f
        /*0052*/ 	.short	0x0101


	//----- nvinfo : EIATTR_VRC_CTA_INIT_COUNT
	.align		4
        /*0054*/ 	.byte	0x02, 0x4a
	.zero		1
	.zero		1


	//----- nvinfo : EIATTR_EXIT_INSTR_OFFSETS
	.align		4
        /*0058*/ 	.byte	0x04, 0x1c
        /*005a*/ 	.short	(.L_361 - .L_360)


	//   ....[0]....
.L_360:
        /*005c*/ 	.word	0x00000150


	//   ....[1]....
        /*0060*/ 	.word	0x000004c0


	//   ....[2]....
        /*0064*/ 	.word	0x000007b0


	//----- nvinfo : EIATTR_CRS_STACK_SIZE
	.align		4
.L_361:
        /*0068*/ 	.byte	0x04, 0x1e
        /*006a*/ 	.short	(.L_363 - .L_362)
.L_362:
        /*006c*/ 	.word	0x00000000


	//----- nvinfo : EIATTR_CBANK_PARAM_SIZE
	.align		4
.L_363:
        /*0070*/ 	.byte	0x03, 0x19
        /*0072*/ 	.short	0x0018


	//----- nvinfo : EIATTR_PARAM_CBANK
	.align		4
        /*0074*/ 	.byte	0x04, 0x0a
        /*0076*/ 	.short	(.L_365 - .L_364)
	.align		4
.L_364:
        /*0078*/ 	.word	index@(.nv.constant0._Z9NormalizePdS_jj)
        /*007c*/ 	.short	0x0380
        /*007e*/ 	.short	0x0018


	//----- nvinfo : EIATTR_SW_WAR
	.align		4
.L_365:
        /*0080*/ 	.byte	0x04, 0x36
        /*0082*/ 	.short	(.L_367 - .L_366)
.L_366:
        /*0084*/ 	.word	0x00000008
.L_367:


//--------------------- .nv.info._Z8SwapRowsPdS_jjj --------------------------
	.section	.nv.info._Z8SwapRowsPdS_jjj,"",@"SHT_CUDA_INFO"
	.sectionflags	@""
	.align	4


	//----- nvinfo : EIATTR_CUDA_API_VERSION
	.align		4
        /*0000*/ 	.byte	0x04, 0x37
        /*0002*/ 	.short	(.L_369 - .L_368)
.L_368:
        /*0004*/ 	.word	0x00000082


	//----- nvinfo : EIATTR_KPARAM_INFO
	.align		4
.L_369:
        /*0008*/ 	.byte	0x04, 0x17
        /*000a*/ 	.short	(.L_371 - .L_370)
.L_370:
        /*000c*/ 	.word	0x00000000
        /*0010*/ 	.short	0x0004
        /*0012*/ 	.short	0x0018
        /*0014*/ 	.byte	0x00, 0xf0, 0x11, 0x00


	//----- nvinfo : EIATTR_KPARAM_INFO
	.align		4
.L_371:
        /*0018*/ 	.byte	0x04, 0x17
        /*001a*/ 	.short	(.L_373 - .L_372)
.L_372:
        /*001c*/ 	.word	0x00000000
        /*0020*/ 	.short	0x0003
        /*0022*/ 	.short	0x0014
        /*0024*/ 	.byte	0x00, 0xf0, 0x11, 0x00


	//----- nvinfo : EIATTR_KPARAM_INFO
	.align		4
.L_373:
        /*0028*/ 	.byte	0x04, 0x17
        /*002a*/ 	.short	(.L_375 - .L_374)
.L_374:
        /*002c*/ 	.word	0x00000000
        /*0030*/ 	.short	0x0002
        /*0032*/ 	.short	0x0010
        /*0034*/ 	.byte	0x00, 0xf0, 0x11, 0x00


	//----- nvinfo : EIATTR_KPARAM_INFO
	.align		4
.L_375:
        /*0038*/ 	.byte	0x04, 0x17
        /*003a*/ 	.short	(.L_377 - .L_376)
.L_376:
        /*003c*/ 	.word	0x00000000
        /*0040*/ 	.short	0x0001
        /*0042*/ 	.short	0x0008
        /*0044*/ 	.byte	0x00, 0xf5, 0x21, 0x00


	//----- nvinfo : EIATTR_KPARAM_INFO
	.align		4
.L_377:
        /*0048*/ 	.byte	0x04, 0x17
        /*004a*/ 	.short	(.L_379 - .L_378)
.L_378:
        /*004c*/ 	.word	0x00000000
        /*0050*/ 	.short	0x0000
        /*0052*/ 	.short	0x0000
        /*0054*/ 	.byte	0x00, 0xf5, 0x21, 0x00


	//----- nvinfo : EIATTR_SPARSE_MMA_MASK
	.align		4
.L_379:
        /*0058*/ 	.byte	0x03, 0x50
        /*005a*/ 	.short	0x0000


	//----- nvinfo : EIATTR_MAXREG_COUNT
	.align		4
        /*005c*/ 	.byte	0x03, 0x1b
        /*005e*/ 	.short	0x00ff


	//----- nvinfo : EIATTR_MERCURY_ISA_VERSION
	.align		4
        /*0060*/ 	.byte	0x03, 0x5f
        /*0062*/ 	.short	0x0101


	//----- nvinfo : EIATTR_VRC_CTA_INIT_COUNT
	.align		4
        /*0064*/ 	.byte	0x02, 0x4a
	.zero		1
	.zero		1


	//----- nvinfo : EIATTR_EXIT_INSTR_OFFSETS
	.align		4
        /*0068*/ 	.byte	0x04, 0x1c
        /*006a*/ 	.short	(.L_381 - .L_380)


	//   ....[0]....
.L_380:
        /*006c*/ 	.word	0x000002f0


	//   ....[1]....
        /*0070*/ 	.word	0x000004f0


	//----- nvinfo : EIATTR_CRS_STACK_SIZE
	.align		4
.L_381:
        /*0074*/ 	.byte	0x04, 0x1e
        /*0076*/ 	.short	(.L_383 - .L_382)
.L_382:
        /*0078*/ 	.word	0x00000000


	//----- nvinfo : EIATTR_CBANK_PARAM_SIZE
	.align		4
.L_383:
        /*007c*/ 	.byte	0x03, 0x19
        /*007e*/ 	.short	0x001c


	//----- nvinfo : EIATTR_PARAM_CBANK
	.align		4
        /*0080*/ 	.byte	0x04, 0x0a
        /*0082*/ 	.short	(.L_385 - .L_384)
	.align		4
.L_384:
        /*0084*/ 	.word	index@(.nv.constant0._Z8SwapRowsPdS_jjj)
        /*0088*/ 	.short	0x0380
        /*008a*/ 	.short	0x001c


	//----- nvinfo : EIATTR_SW_WAR
	.align		4
.L_385:
        /*008c*/ 	.byte	0x04, 0x36
        /*008e*/ 	.short	(.L_387 - .L_386)
.L_386:
        /*0090*/ 	.word	0x00000008
.L_387:


//--------------------- .nv.callgraph             --------------------------
	.section	.nv.callgraph,"",@"SHT_CUDA_CALLGRAPH"
	.align	4
	.sectionentsize	8
	.align		4
        /*0000*/ 	.word	0x00000000
	.align		4
        /*0004*/ 	.word	0xffffffff
	.align		4
        /*0008*/ 	.word	0x00000000
	.align		4
        /*000c*/ 	.word	0xfffffffe
	.align		4
        /*0010*/ 	.word	0x00000000
	.align		4
        /*0014*/ 	.word	0xfffffffd
	.align		4
        /*0018*/ 	.word	0x00000000
	.align		4
        /*001c*/ 	.word	0xfffffffc


//--------------------- .nv.constant3             --------------------------
	.section	.nv.constant3,"a",@progbits
	.align	4
.nv.constant3:
	.type		SIZE_N,@object
	.size		SIZE_N,(SIZE_M - SIZE_N)
SIZE_N:
	.zero		4
	.type		SIZE_M,@object
	.size		SIZE_M,(SIZE_K - SIZE_M)
SIZE_M:
	.zero		4
	.type		SIZE_K,@object
	.size		SIZE_K,(.L_2 - SIZE_K)
SIZE_K:
	.zero		4
.L_2:


//--------------------- .nv.constant4             --------------------------
	.section	.nv.constant4,"a",@progbits
	.align	8
	.align		8
.nv.constant4:
        /*0000*/ 	.dword	_ZN34_INTERNAL_2dac0a82_4_k_cu_d3acf77a4cuda3std3__45__cpo5beginE
	.align		8
        /*0008*/ 	.dword	_ZN34_INTERNAL_2dac0a82_4_k_cu_d3acf77a4cuda3std3__45__cpo3endE
	.align		8
        /*0010*/ 	.dword	_ZN34_INTERNAL_2dac0a82_4_k_cu_d3acf77a4cuda3std3__45__cpo6cbeginE
	.align		8
        /*0018*/ 	.dword	_ZN34_INTERNAL_2dac0a82_4_k_cu_d3acf77a4cuda3std3__45__cpo4cendE
	.align		8
        /*0020*/ 	.dword	_ZN34_INTERNAL_2dac0a82_4_k_cu_d3acf77a4cuda3std3__45__cpo6rbeginE
	.align		8
        /*0028*/ 	.dword	_ZN34_INTERNAL_2dac0a82_4_k_cu_d3acf77a4cuda3std3__45__cpo4rendE
	.align		8
        /*0030*/ 	.dword	_ZN34_INTERNAL_2dac0a82_4_k_cu_d3acf77a4cuda3std3__45__cpo7crbeginE
	.align		8
        /*0038*/ 	.dword	_ZN34_INTERNAL_2dac0a82_4_k_cu_d3acf77a4cuda3std3__45__cpo5crendE
	.align		8
        /*0040*/ 	.dword	_ZN34_INTERNAL_2dac0a82_4_k_cu_d3acf77a4cuda3std3__436_GLOBAL__N__2dac0a82_4_k_cu_d3acf77a6ignoreE
	.align		8
        /*0048*/ 	.dword	_ZN34_INTERNAL_2dac0a82_4_k_cu_d3acf77a4cuda3std3__419piecewise_constructE
	.align		8
        /*0050*/ 	.dword	_ZN34_INTERNAL_2dac0a82_4_k_cu_d3acf77a4cuda3std3__48in_placeE
	.align		8
        /*0058*/ 	.dword	_ZN34_INTERNAL_2dac0a82_4_k_cu_d3acf77a4cuda3std3__420unreachable_sentinelE
	.align		8
        /*0060*/ 	.dword	_ZN34_INTERNAL_2dac0a82_4_k_cu_d3acf77a4cuda3std3__47nulloptE
	.align		8
        /*0068*/ 	.dword	_ZN34_INTERNAL_2dac0a82_4_k_cu_d3acf77a4cuda3std3__48unexpectE
	.align		8
        /*0070*/ 	.dword	_ZN34_INTERNAL_2dac0a82_4_k_cu_d3acf77a4cuda3std6ranges3__45__cpo4swapE
	.align		8
        /*0078*/ 	.dword	_ZN34_INTERNAL_2dac0a82_4_k_cu_d3acf77a4cuda3std6ranges3__45__cpo9iter_moveE
	.align		8
        /*0080*/ 	.dword	_ZN34_INTERNAL_2dac0a82_4_k_cu_d3acf77a4cuda3std6ranges3__45__cpo5beginE
	.align		8
        /*0088*/ 	.dword	_ZN34_INTERNAL_2dac0a82_4_k_cu_d3acf77a4cuda3std6ranges3__45__cpo3endE
	.align		8
        /*0090*/ 	.dword	_ZN34_INTERNAL_2dac0a82_4_k_cu_d3acf77a4cuda3std6ranges3__45__cpo6cbeginE
	.align		8
        /*0098*/ 	.dword	_ZN34_INTERNAL_2dac0a82_4_k_cu_d3acf77a4cuda3std6ranges3__45__cpo4cendE
	.align		8
        /*00a0*/ 	.dword	_ZN34_INTERNAL_2dac0a82_4_k_cu_d3acf77a4cuda3std6ranges3__45__cpo7advanceE
	.align		8
        /*00a8*/ 	.dword	_ZN34_INTERNAL_2dac0a82_4_k_cu_d3acf77a4cuda3std6ranges3__45__cpo9iter_swapE
	.align		8
        /*00b0*/ 	.dword	_ZN34_INTERNAL_2dac0a82_4_k_cu_d3acf77a4cuda3std6ranges3__45__cpo4nextE
	.align		8
        /*00b8*/ 	.dword	_ZN34_INTERNAL_2dac0a82_4_k_cu_d3acf77a4cuda3std6ranges3__45__cpo4prevE
	.align		8
        /*00c0*/ 	.dword	_ZN34_INTERNAL_2dac0a82_4_k_cu_d3acf77a4cuda3std6ranges3__45__cpo4dataE
	.align		8
        /*00c8*/ 	.dword	_ZN34_INTERNAL_2dac0a82_4_k_cu_d3acf77a4cuda3std6ranges3__45__cpo5cdataE
	.align		8
        /*00d0*/ 	.dword	_ZN34_INTERNAL_2dac0a82_4_k_cu_d3acf77a4cuda3std6ranges3__45__cpo4sizeE
	.align		8
        /*00d8*/ 	.dword	_ZN34_INTERNAL_2dac0a82_4_k_cu_d3acf77a4cuda3std6ranges3__45__cpo5ssizeE
	.align		8
        /*00e0*/ 	.dword	_ZN34_INTERNAL_2dac0a82_4_k_cu_d3acf77a4cuda3std6ranges3__45__cpo8distanceE
	.align		8
        /*00e8*/ 	.dword	_ZN34_INTERNAL_2dac0a82_4_k_cu_d3acf77a6thrust24THRUST_300001_SM_1000_NS8cuda_cub3parE
	.align		8
        /*00f0*/ 	.dword	_ZN34_INTERNAL_2dac0a82_4_k_cu_d3acf77a6thrust24THRUST_300001_SM_1000_NS8cuda_cub10par_nosyncE
	.align		8
        /*00f8*/ 	.dword	_ZN34_INTERNAL_2dac0a82_4_k_cu_d3acf77a6thrust24THRUST_300001_SM_1000_NS6system6detail10sequential3seqE
	.align		8
        /*0100*/ 	.dword	_ZN34_INTERNAL_2dac0a82_4_k_cu_d3acf77a6thrust24THRUST_300001_SM_1000_NS6system3cpp3parE
	.align		8
        /*0108*/ 	.dword	_ZN34_INTERNAL_2dac0a82_4_k_cu_d3acf77a6thrust24THRUST_300001_SM_1000_NS12placeholders2_1E
	.align		8
        /*0110*/ 	.dword	_ZN34_INTERNAL_2dac0a82_4_k_cu_d3acf77a6thrust24THRUST_300001_SM_1000_NS12placeholders2_2E
	.align		8
        /*0118*/ 	.dword	_ZN34_INTERNAL_2dac0a82_4_k_cu_d3acf77a6thrust24THRUST_300001_SM_1000_NS12placeholders2_3E
	.align		8
        /*0120*/ 	.dword	_ZN34_INTERNAL_2dac0a82_4_k_cu_d3acf77a6thrust24THRUST_300001_SM_1000_NS12placeholders2_4E
	.align		8
        /*0128*/ 	.dword	_ZN34_INTERNAL_2dac0a82_4_k_cu_d3acf77a6thrust24THRUST_300001_SM_1000_NS12placeholders2_5E
	.align		8
        /*0130*/ 	.dword	_ZN34_INTERNAL_2dac0a82_4_k_cu_d3acf77a6thrust24THRUST_300001_SM_1000_NS12placeholders2_6E
	.align		8
        /*0138*/ 	.dword	_ZN34_INTERNAL_2dac0a82_4_k_cu_d3acf77a6thrust24THRUST_300001_SM_1000_NS12placeholders2_7E
	.align		8
        /*0140*/ 	.dword	_ZN34_INTERNAL_2dac0a82_4_k_cu_d3acf77a6thrust24THRUST_300001_SM_1000_NS12placeholders2_8E
	.align		8
        /*0148*/ 	.dword	_ZN34_INTERNAL_2dac0a82_4_k_cu_d3acf77a6thrust24THRUST_300001_SM_1000_NS12placeholders2_9E
	.align		8
        /*0150*/ 	.dword	_ZN34_INTERNAL_2dac0a82_4_k_cu_d3acf77a6thrust24THRUST_300001_SM_1000_NS12placeholders3_10E
	.align		8
        /*0158*/ 	.dword	_ZN34_INTERNAL_2dac0a82_4_k_cu_d3acf77a6thrust24THRUST_300001_SM_1000_NS3seqE
	.align		8
        /*0160*/ 	.dword	_ZN34_INTERNAL_2dac0a82_4_k_cu_d3acf77a6thrust24THRUST_300001_SM_1000_NS6deviceE


//--------------------- .text._ZN3cub18CUB_300001_SM_10006detail11EmptyKernelIvEEvv --------------------------
	.section	.text._ZN3cub18CUB_300001_SM_10006detail11EmptyKernelIvEEvv,"ax",@progbits
	.align	128
        .global         _ZN3cub18CUB_300001_SM_10006detail11EmptyKernelIvEEvv
        .type           _ZN3cub18CUB_300001_SM_10006detail11EmptyKernelIvEEvv,@function
        .size           _ZN3cub18CUB_300001_SM_10006detail11EmptyKernelIvEEvv,(.L_x_735 - _ZN3cub18CUB_300001_SM_10006detail11EmptyKernelIvEEvv)
        .other          _ZN3cub18CUB_300001_SM_10006detail11EmptyKernelIvEEvv,@"STO_CUDA_ENTRY STV_DEFAULT"
_ZN3cub18CUB_300001_SM_10006detail11EmptyKernelIvEEvv:
.text._ZN3cub18CUB_300001_SM_10006detail11EmptyKernelIvEEvv:
[----:B------:R-:W-:Y:S01]  /*0000*/  LDC R1, c[0x0][0x37c] ;  /* 0x0000df00ff017b82 */ /* 0x000fe20000000800 */
[----:B------:R-:W-:Y:S05]  /*0010*/  EXIT ;  /* 0x000000000000794d */ /* 0x000fea0003800000 */
.L_x_0:
[----:B------:R-:W-:-:S00]  /*0020*/  BRA `(.L_x_0) ;  /* 0xfffffffc00fc7947 */ /* 0x000fc0000383ffff */
[----:B------:R-:W-:-:S00]  /*0030*/  NOP ;  /* 0x0000000000007918 */ /* 0x000fc00000000000 */
        /* <DEDUP_REMOVED lines=12> */
.L_x_735:


//--------------------- .text._ZN6thrust24THRUST_300001_SM_1000_NS8cuda_cub4core6detail13_kernel_agentINS1_8__reduce11ReduceAgentIPN4cuda3std3__45tupleIJdlEEESC_SB_lNS1_9__extrema9arg_max_fIdl10ComparatorEEEEJSC_SC_iSG_EEEvDpT0_ --------------------------
	.section	.text._ZN6thrust24THRUST_300001_SM_1000_NS8cuda_cub4core6detail13_kernel_agentINS1_8__reduce11ReduceAgentIPN4cuda3std3__45tupleIJdlEEESC_SB_lNS1_9__extrema9arg_max_fIdl10ComparatorEEEEJSC_SC_iSG_EEEvDpT0_,"ax",@progbits
	.align	128
        .global         _ZN6thrust24THRUST_300001_SM_1000_NS8cuda_cub4core6detail13_kernel_agentINS1_8__reduce11ReduceAgentIPN4cuda3std3__45tupleIJdlEEESC_SB_lNS1_9__extrema9arg_max_fIdl10ComparatorEEEEJSC_SC_iSG_EEEvDpT0_
        .type           _ZN6thrust24THRUST_300001_SM_1000_NS8cuda_cub4core6detail13_kernel_agentINS1_8__reduce11ReduceAgentIPN4cuda3std3__45tupleIJdlEEESC_SB_lNS1_9__extrema9arg_max_fIdl10ComparatorEEEEJSC_SC_iSG_EEEvDpT0_,@function
        .size           _ZN6thrust24THRUST_300001_SM_1000_NS8cuda_cub4core6detail13_kernel_agentINS1_8__reduce11ReduceAgentIPN4cuda3std3__45tupleIJdlEEESC_SB_lNS1_9__extrema9arg_max_fIdl10ComparatorEEEEJSC_SC_iSG_EEEvDpT0_,(.L_x_736 - _ZN6thrust24THRUST_300001_SM_1000_NS8cuda_cub4core6detail13_kernel_agentINS1_8__reduce11ReduceAgentIPN4cuda3std3__45tupleIJdlEEESC_SB_lNS1_9__extrema9arg_max_fIdl10ComparatorEEEEJSC_SC_iSG_EEEvDpT0_)
        .other          _ZN6thrust24THRUST_300001_SM_1000_NS8cuda_cub4core6detail13_kernel_agentINS1_8__reduce11ReduceAgentIPN4cuda3std3__45tupleIJdlEEESC_SB_lNS1_9__extrema9arg_max_fIdl10ComparatorEEEEJSC_SC_iSG_EEEvDpT0_,@"STO_CUDA_ENTRY STV_DEFAULT"
_ZN6thrust24THRUST_300001_SM_1000_NS8cuda_cub4core6detail13_kernel_agentINS1_8__reduce11ReduceAgentIPN4cuda3std3__45tupleIJdlEEESC_SB_lNS1_9__extrema9arg_max_fIdl10ComparatorEEEEJSC_SC_iSG_EEEvDpT0_:
.text._ZN6thrust24THRUST_300001_SM_1000_NS8cuda_cub4core6detail13_kernel_agentINS1_8__reduce11ReduceAgentIPN4cuda3std3__45tupleIJdlEEESC_SB_lNS1_9__extrema9arg_max_fIdl10ComparatorEEEEJSC_SC_iSG_EEEvDpT0_:
[----:B------:R-:W-:Y:S01]  /*0000*/  LDC R1, c[0x0][0x37c] ;  /* 0x0000df00ff017b82 */ /* 0x000fe20000000800 */
[----:B------:R-:W0:Y:S02]  /*0010*/  LDCU UR8, c[0x0][0x390] ;  /* 0x00007200ff0877ac */ /* 0x000e240008000800 */
[----:B0-----:R-:W-:-:S13]  /*0020*/  ISETP.NE.AND P0, PT, RZ, UR8, PT ;  /* 0x00000008ff007c0c */ /* 0x001fda000bf05270 */
[----:B------:R-:W-:Y:S05]  /*0030*/  @!P0 EXIT ;  /* 0x000000000000894d */ /* 0x000fea0003800000 */
[----:B------:R-:W-:Y:S01]  /*0040*/  UISETP.GT.AND UP0, UPT, UR8, 0x4ff, UPT ;  /* 0x000004ff0800788c */ /* 0x000fe2000bf04270 */
[----:B------:R-:W-:Y:S01]  /*0050*/  BSSY.RECONVERGENT B0, `(.L_x_1) ;  /* 0x00006c3000007945 */ /* 0x000fe20003800200 */
[----:B------:R-:W0:Y:S07]  /*0060*/  LDCU.64 UR10, c[0x0][0x358] ;  /* 0x00006b00ff0a77ac */ /* 0x000e2e0008000a00 */
[----:B------:R-:W-:Y:S05]  /*0070*/  BRA.U UP0, `(.L_x_2) ;  /* 0x0000003900807547 */ /* 0x000fea000b800000 */
[----:B------:R-:W1:Y:S01]  /*0080*/  S2R R0, SR_TID.X ;  /* 0x0000000000007919 */ /* 0x000e620000002100 */
[----:B------:R-:W2:Y:S01]  /*0090*/  LDCU UR4, c[0x0][0x390] ;  /* 0x00007200ff0477ac */ /* 0x000ea20008000800 */
[----:B------:R-:W-:Y:S01]  /*00a0*/  BSSY.RECONVERGENT B1, `(.L_x_3) ;  /* 0x000000b000017945 */ /* 0x000fe20003800200 */
[----:B------:R-:W-:Y:S02]  /*00b0*/  CS2R R14, SRZ ;  /* 0x00000000000e7805 */ /* 0x000fe4000001ff00 */
[----:B------:R-:W-:Y:S02]  /*00c0*/  CS2R R12, SRZ ;  /* 0x00000000000c7805 */ /* 0x000fe4000001ff00 */
[----:B-1----:R-:W-:Y:S01]  /*00d0*/  ISETP.GE.AND P0, PT, R0, UR8, PT ;  /* 0x0000000800007c0c */ /* 0x002fe2000bf06270 */
[----:B------:R-:W-:-:S12]  /*00e0*/  IMAD.MOV.U32 R19, RZ, RZ, R0 ;  /* 0x000000ffff137224 */ /* 0x000fd800078e0000 */
[----:B--2---:R-:W-:Y:S05]  /*00f0*/  @P0 BRA `(.L_x_4) ;  /* 0x0000000000140947 */ /* 0x004fea0003800000 */
[----:B------:R-:W1:Y:S02]  /*0100*/  LDC.64 R2, c[0x0][0x380] ;  /* 0x0000e000ff027b82 */ /* 0x000e640000000a00 */
[----:B-1----:R-:W-:-:S05]  /*0110*/  IMAD.WIDE.U32 R2, R0, 0x10, R2 ;  /* 0x0000001000027825 */ /* 0x002fca00078e0002 */
[----:B0-----:R1:W5:Y:S04]  /*0120*/  LDG.E.64.CONSTANT R14, desc[UR10][R2.64] ;  /* 0x0000000a020e7981 */ /* 0x001368000c1e9b00 */
[----:B------:R1:W5:Y:S01]  /*0130*/  LDG.E.64.CONSTANT R12, desc[UR10][R2.64+0x8] ;  /* 0x0000080a020c7981 */ /* 0x000362000c1e9b00 */
[----:B------:R-:W-:-:S07]  /*0140*/  VIADD R19, R0, 0x100 ;  /* 0x0000010000137836 */ /* 0x000fce0000000000 */
.L_x_4:
[----:B0-----:R-:W-:Y:S05]  /*0150*/  BSYNC.RECONVERGENT B1 ;  /* 0x0000000000017941 */ /* 0x001fea0003800200 */
.L_x_3:
[----:B------:R-:W-:Y:S01]  /*0160*/  ISETP.GE.AND P0, PT, R19, UR8, PT ;  /* 0x0000000813007c0c */ /* 0x000fe2000bf06270 */
[----:B------:R-:W-:-:S12]  /*0170*/  BSSY.RECONVERGENT B1, `(.L_x_5) ;  /* 0x0000099000017945 */ /* 0x000fd80003800200 */
[----:B------:R-:W-:Y:S05]  /*0180*/  @P0 BRA `(.L_x_6) ;  /* 0x00000008005c0947 */ /* 0x000fea0003800000 */
[----:B------:R-:W-:Y:S01]  /*0190*/  LOP3.LUT R4, RZ, R19, RZ, 0x33, !PT ;  /* 0x00000013ff047212 */ /* 0x000fe200078e33ff */
[----:B------:R-:W-:Y:S04]  /*01a0*/  BSSY.RECONVERGENT B2, `(.L_x_7) ;  /* 0x000002e000027945 */ /* 0x000fe80003800200 */
[----:B------:R-:W-:-:S05]  /*01b0*/  VIADD R4, R4, UR8 ;  /* 0x0000000804047c36 */ /* 0x000fca0008000000 */
[----:B-1----:R-:W-:-:S04]  /*01c0*/  LOP3.LUT R2, R4, 0x300, RZ, 0xc0, !PT ;  /* 0x0000030004027812 */ /* 0x002fc800078ec0ff */
[----:B------:R-:W-:-:S13]  /*01d0*/  ISETP.NE.AND P0, PT, R2, 0x300, PT ;  /* 0x000003000200780c */ /* 0x000fda0003f05270 */
[----:B------:R-:W-:Y:S05]  /*01e0*/  @!P0 BRA `(.L_x_8) ;  /* 0x0000000000a48947 */ /* 0x000fea0003800000 */
[----:B------:R-:W0:Y:S01]  /*01f0*/  LDC.64 R2, c[0x0][0x380] ;  /* 0x0000e000ff027b82 */ /* 0x000e220000000a00 */
[----:B------:R-:W-:-:S04]  /*0200*/  LEA.HI R5, R4, 0x1, RZ, 0x18 ;  /* 0x0000000104057811 */ /* 0x000fc800078fc0ff */
[----:B------:R-:W-:-:S05]  /*0210*/  LOP3.LUT R5, R5, 0x3, RZ, 0xc0, !PT ;  /* 0x0000000305057812 */ /* 0x000fca00078ec0ff */
[----:B------:R-:W-:Y:S02]  /*0220*/  IMAD.MOV R5, RZ, RZ, -R5 ;  /* 0x000000ffff057224 */ /* 0x000fe400078e0a05 */
[----:B0-----:R-:W-:-:S04]  /*0230*/  IMAD.WIDE.U32 R2, R19, 0x10, R2 ;  /* 0x0000001013027825 */ /* 0x001fc800078e0002 */
[----:B------:R-:W-:-:S07]  /*0240*/  IMAD.MOV.U32 R16, RZ, RZ, R2 ;  /* 0x000000ffff107224 */ /* 0x000fce00078e0002 */
.L_x_11:
[----:B------:R-:W-:-:S05]  /*0250*/  IMAD.MOV.U32 R2, RZ, RZ, R16 ;  /* 0x000000ffff027224 */ /* 0x000fca00078e0010 */
[----:B------:R-:W2:Y:S04]  /*0260*/  LDG.E.64.CONSTANT R8, desc[UR10][R2.64] ;  /* 0x0000000a02087981 */ /* 0x000ea8000c1e9b00 */
[----:B------:R-:W3:Y:S01]  /*0270*/  LDG.E.64.CONSTANT R10, desc[UR10][R2.64+0x8] ;  /* 0x0000080a020a7981 */ /* 0x000ee2000c1e9b00 */
[----:B------:R-:W-:Y:S01]  /*0280*/  VIADD R5, R5, 0x1 ;  /* 0x0000000105057836 */ /* 0x000fe20000000000 */
[----:B------:R-:W-:Y:S01]  /*0290*/  BSSY.RECONVERGENT B3, `(.L_x_9) ;  /* 0x000001b000037945 */ /* 0x000fe20003800200 */
[----:B-----5:R-:W-:Y:S01]  /*02a0*/  IMAD.MOV.U32 R21, RZ, RZ, R13 ;  /* 0x000000ffff157224 */ /* 0x020fe200078e000d */
[----:B------:R-:W-:Y:S01]  /*02b0*/  IADD3 R16, P3, PT, R2, 0x1000, RZ ;  /* 0x0000100002107810 */ /* 0x000fe20007f7e0ff */
[----:B------:R-:W-:Y:S01]  /*02c0*/  IMAD.MOV.U32 R17, RZ, RZ, R12 ;  /* 0x000000ffff117224 */ /* 0x000fe200078e000c */
[----:B------:R-:W-:Y:S01]  /*02d0*/  ISETP.NE.AND P2, PT, R5, RZ, PT ;  /* 0x000000ff0500720c */ /* 0x000fe20003f45270 */
[----:B------:R-:W-:-:S02]  /*02e0*/  IMAD.MOV.U32 R6, RZ, RZ, R14 ;  /* 0x000000ffff067224 */ /* 0x000fc400078e000e */
[----:B------:R-:W-:Y:S01]  /*02f0*/  IMAD.MOV.U32 R7, RZ, RZ, R15 ;  /* 0x000000ffff077224 */ /* 0x000fe200078e000f */
[----:B--2---:R-:W-:Y:S01]  /*0300*/  DSETP.GEU.AND P0, PT, R14, R8, PT ;  /* 0x000000080e00722a */ /* 0x004fe20003f0e000 */
[----:B------:R-:W-:Y:S02]  /*0310*/  IMAD.MOV.U32 R14, RZ, RZ, R8 ;  /* 0x000000ffff0e7224 */ /* 0x000fe400078e0008 */
[----:B---3--:R-:W-:Y:S02]  /*0320*/  IMAD.MOV.U32 R12, RZ, RZ, R10 ;  /* 0x000000ffff0c7224 */ /* 0x008fe400078e000a */
[----:B------:R-:W-:Y:S02]  /*0330*/  IMAD.MOV.U32 R13, RZ, RZ, R11 ;  /* 0x000000ffff0d7224 */ /* 0x000fe400078e000b */
[----:B------:R-:W-:-:S07]  /*0340*/  IMAD.MOV.U32 R15, RZ, RZ, R9 ;  /* 0x000000ffff0f7224 */ /* 0x000fce00078e0009 */
[----:B------:R-:W-:Y:S05]  /*0350*/  @!P0 BRA `(.L_x_10) ;  /* 0x0000000000388947 */ /* 0x000fea0003800000 */
[----:B------:R-:W-:Y:S01]  /*0360*/  DSETP.GT.AND P0, PT, R6, R8, PT ;  /* 0x000000080600722a */ /* 0x000fe20003f04000 */
[----:B------:R-:W-:Y:S02]  /*0370*/  IMAD.MOV.U32 R14, RZ, RZ, R6 ;  /* 0x000000ffff0e7224 */ /* 0x000fe400078e0006 */
[----:B------:R-:W-:Y:S02]  /*0380*/  IMAD.MOV.U32 R15, RZ, RZ, R7 ;  /* 0x000000ffff0f7224 */ /* 0x000fe400078e0007 */
[----:B------:R-:W-:Y:S02]  /*0390*/  IMAD.MOV.U32 R12, RZ, RZ, R17 ;  /* 0x000000ffff0c7224 */ /* 0x000fe400078e0011 */
[----:B------:R-:W-:-:S07]  /*03a0*/  IMAD.MOV.U32 R13, RZ, RZ, R21 ;  /* 0x000000ffff0d7224 */ /* 0x000fce00078e0015 */
[----:B------:R-:W-:Y:S05]  /*03b0*/  @P0 BRA `(.L_x_10) ;  /* 0x0000000000200947 */ /* 0x000fea0003800000 */
[CC--:B------:R-:W-:Y:S02]  /*03c0*/  ISETP.GE.U32.AND P1, PT, R17.reuse, R10.reuse, PT ;  /* 0x0000000a1100720c */ /* 0x0c0fe40003f26070 */
[----:B------:R-:W-:Y:S02]  /*03d0*/  ISETP.LT.U32.AND P0, PT, R17, R10, PT ;  /* 0x0000000a1100720c */ /* 0x000fe40003f01070 */
[CC--:B------:R-:W-:Y:S02]  /*03e0*/  ISETP.GE.AND.EX P1, PT, R21.reuse, R11.reuse, PT, P1 ;  /* 0x0000000b1500720c */ /* 0x0c0fe40003f26310 */
[----:B------:R-:W-:Y:S02]  /*03f0*/  ISETP.LT.AND.EX P0, PT, R21, R11, PT, P0 ;  /* 0x0000000b1500720c */ /* 0x000fe40003f01300 */
[----:B------:R-:W-:Y:S02]  /*0400*/  FSEL R14, R6, R8, !P1 ;  /* 0x00000008060e7208 */ /* 0x000fe40004800000 */
[----:B------:R-:W-:-:S02]  /*0410*/  FSEL R15, R7, R9, !P1 ;  /* 0x00000009070f7208 */ /* 0x000fc40004800000 */
[----:B------:R-:W-:Y:S02]  /*0420*/  SEL R12, R17, R10, P0 ;  /* 0x0000000a110c7207 */ /* 0x000fe40000000000 */
[----:B------:R-:W-:-:S07]  /*0430*/  SEL R13, R21, R11, P0 ;  /* 0x0000000b150d7207 */ /* 0x000fce0000000000 */
.L_x_10:
[----:B------:R-:W-:Y:S05]  /*0440*/  BSYNC.RECONVERGENT B3 ;  /* 0x0000000000037941 */ /* 0x000fea0003800200 */
.L_x_9:
[----:B------:R-:W-:Y:S02]  /*0450*/  IMAD.X R3, RZ, RZ, R3, P3 ;  /* 0x000000ffff037224 */ /* 0x000fe400018e0603 */
[----:B------:R-:W-:Y:S01]  /*0460*/  VIADD R19, R19, 0x100 ;  /* 0x0000010013137836 */ /* 0x000fe20000000000 */
[----:B------:R-:W-:Y:S06]  /*0470*/  @P2 BRA `(.L_x_11) ;  /* 0xfffffffc00742947 */ /* 0x000fec000383ffff */
.L_x_8:
[----:B------:R-:W-:Y:S05]  /*0480*/  BSYNC.RECONVERGENT B2 ;  /* 0x0000000000027941 */ /* 0x000fea0003800200 */
.L_x_7:
[----:B------:R-:W0:Y:S01]  /*0490*/  LDC.64 R8, c[0x0][0x380] ;  /* 0x0000e000ff087b82 */ /* 0x000e220000000a00 */
[----:B------:R-:W-:-:S13]  /*04a0*/  ISETP.GE.U32.AND P0, PT, R4, 0x300, PT ;  /* 0x000003000400780c */ /* 0x000fda0003f06070 */
[----:B------:R-:W-:Y:S05]  /*04b0*/  @!P0 BRA `(.L_x_6) ;  /* 0x0000000400908947 */ /* 0x000fea0003800000 */
.L_x_20:
[----:B0-----:R-:W-:-:S05]  /*04c0*/  IMAD.WIDE R20, R19, 0x10, R8 ;  /* 0x0000001013147825 */ /* 0x001fca00078e0208 */
[----:B------:R-:W2:Y:S04]  /*04d0*/  LDG.E.64.CONSTANT R10, desc[UR10][R20.64] ;  /* 0x0000000a140a7981 */ /* 0x000ea8000c1e9b00 */
[----:B------:R-:W3:Y:S04]  /*04e0*/  LDG.E.64.CONSTANT R16, desc[UR10][R20.64+0x8] ;  /* 0x0000080a14107981 */ /* 0x000ee8000c1e9b00 */
[----:B-----5:R0:W5:Y:S04]  /*04f0*/  LDG.E.64.CONSTANT R6, desc[UR10][R20.64+0x1000] ;  /* 0x0010000a14067981 */ /* 0x020168000c1e9b00 */
[----:B------:R0:W5:Y:S01]  /*0500*/  LDG.E.64.CONSTANT R4, desc[UR10][R20.64+0x1008] ;  /* 0x0010080a14047981 */ /* 0x000162000c1e9b00 */
[----:B------:R-:W-:Y:S01]  /*0510*/  BSSY.RECONVERGENT B2, `(.L_x_12) ;  /* 0x0000015000027945 */ /* 0x000fe20003800200 */
[----:B--2---:R-:W-:Y:S01]  /*0520*/  DSETP.GEU.AND P0, PT, R14, R10, PT ;  /* 0x0000000a0e00722a */ /* 0x004fe20003f0e000 */
[----:B------:R-:W-:-:S02]  /*0530*/  IMAD.MOV.U32 R2, RZ, RZ, R10 ;  /* 0x000000ffff027224 */ /* 0x000fc400078e000a */
[----:B------:R-:W-:Y:S02]  /*0540*/  IMAD.MOV.U32 R3, RZ, RZ, R11 ;  /* 0x000000ffff037224 */ /* 0x000fe400078e000b */
[----:B---3--:R-:W-:Y:S02]  /*0550*/  IMAD.MOV.U32 R23, RZ, RZ, R16 ;  /* 0x000000ffff177224 */ /* 0x008fe400078e0010 */
[----:B------:R-:W-:-:S07]  /*0560*/  IMAD.MOV.U32 R25, RZ, RZ, R17 ;  /* 0x000000ffff197224 */ /* 0x000fce00078e0011 */
[----:B0-----:R-:W-:Y:S05]  /*0570*/  @!P0 BRA `(.L_x_13) ;  /* 0x0000000000388947 */ /* 0x001fea0003800000 */
[----:B------:R-:W-:Y:S01]  /*0580*/  DSETP.GT.AND P0, PT, R14, R10, PT ;  /* 0x0000000a0e00722a */ /* 0x000fe20003f04000 */
[----:B------:R-:W-:Y:S02]  /*0590*/  IMAD.MOV.U32 R23, RZ, RZ, R12 ;  /* 0x000000ffff177224 */ /* 0x000fe400078e000c */
[----:B------:R-:W-:Y:S02]  /*05a0*/  IMAD.MOV.U32 R25, RZ, RZ, R13 ;  /* 0x000000ffff197224 */ /* 0x000fe400078e000d */
[----:B------:R-:W-:Y:S02]  /*05b0*/  IMAD.MOV.U32 R2, RZ, RZ, R14 ;  /* 0x000000ffff027224 */ /* 0x000fe400078e000e */
[----:B------:R-:W-:-:S07]  /*05c0*/  IMAD.MOV.U32 R3, RZ, RZ, R15 ;  /* 0x000000ffff037224 */ /* 0x000fce00078e000f */
[----:B------:R-:W-:Y:S05]  /*05d0*/  @P0 BRA `(.L_x_13) ;  /* 0x0000000000200947 */ /* 0x000fea0003800000 */
[CC--:B------:R-:W-:Y:S02]  /*05e0*/  ISETP.LT.U32.AND P1, PT, R12.reuse, R16.reuse, PT ;  /* 0x000000100c00720c */ /* 0x0c0fe40003f21070 */
[CC--:B------:R-:W-:Y:S02]  /*05f0*/  ISETP.GE.U32.AND P0, PT, R12.reuse, R16.reuse, PT ;  /* 0x000000100c00720c */ /* 0x0c0fe40003f06070 */
[CC--:B------:R-:W-:Y:S02]  /*0600*/  ISETP.LT.AND.EX P1, PT, R13.reuse, R17.reuse, PT, P1 ;  /* 0x000000110d00720c */ /* 0x0c0fe40003f21310 */
[CC--:B------:R-:W-:Y:S02]  /*0610*/  ISETP.GE.AND.EX P0, PT, R13.reuse, R17.reuse, PT, P0 ;  /* 0x000000110d00720c */ /* 0x0c0fe40003f06300 */
[----:B------:R-:W-:Y:S02]  /*0620*/  SEL R23, R12, R16, P1 ;  /* 0x000000100c177207 */ /* 0x000fe40000800000 */
[----:B------:R-:W-:-:S02]  /*0630*/  SEL R25, R13, R17, P1 ;  /* 0x000000110d197207 */ /* 0x000fc40000800000 */
[----:B------:R-:W-:Y:S02]  /*0640*/  FSEL R2, R14, R10, !P0 ;  /* 0x0000000a0e027208 */ /* 0x000fe40004000000 */
[----:B------:R-:W-:-:S07]  /*0650*/  FSEL R3, R15, R11, !P0 ;  /* 0x0000000b0f037208 */ /* 0x000fce0004000000 */
.L_x_13:
[----:B------:R-:W-:Y:S05]  /*0660*/  BSYNC.RECONVERGENT B2 ;  /* 0x0000000000027941 */ /* 0x000fea0003800200 */
.L_x_12:
[----:B------:R0:W5:Y:S04]  /*0670*/  LDG.E.64.CONSTANT R14, desc[UR10][R20.64+0x2000] ;  /* 0x0020000a140e7981 */ /* 0x000168000c1e9b00 */
[----:B------:R0:W5:Y:S04]  /*0680*/  LDG.E.64.CONSTANT R12, desc[UR10][R20.64+0x2008] ;  /* 0x0020080a140c7981 */ /* 0x000168000c1e9b00 */
[----:B------:R0:W5:Y:S04]  /*0690*/  LDG.E.64.CONSTANT R10, desc[UR10][R20.64+0x3000] ;  /* 0x0030000a140a7981 */ /* 0x000168000c1e9b00 */
[----:B------:R0:W5:Y:S02]  /*06a0*/  LDG.E.64.CONSTANT R16, desc[UR10][R20.64+0x3008] ;  /* 0x0030080a14107981 */ /* 0x000164000c1e9b00 */
[----:B-----5:R-:W-:Y:S01]  /*06b0*/  DSETP.GEU.AND P0, PT, R2, R6, PT ;  /* 0x000000060200722a */ /* 0x020fe20003f0e000 */
[----:B------:R-:W-:Y:S01]  /*06c0*/  BSSY.RECONVERGENT B2, `(.L_x_14) ;  /* 0x0000014000027945 */ /* 0x000fe20003800200 */
[----:B------:R-:W-:-:S02]  /*06d0*/  IMAD.MOV.U32 R26, RZ, RZ, R6 ;  /* 0x000000ffff1a7224 */ /* 0x000fc400078e0006 */
[----:B------:R-:W-:Y:S02]  /*06e0*/  IMAD.MOV.U32 R27, RZ, RZ, R7 ;  /* 0x000000ffff1b7224 */ /* 0x000fe400078e0007 */
[----:B------:R-:W-:Y:S02]  /*06f0*/  IMAD.MOV.U32 R29, RZ, RZ, R4 ;  /* 0x000000ffff1d7224 */ /* 0x000fe400078e0004 */
[----:B------:R-:W-:-:S06]  /*0700*/  IMAD.MOV.U32 R18, RZ, RZ, R5 ;  /* 0x000000ffff127224 */ /* 0x000fcc00078e0005 */
[----:B0-----:R-:W-:Y:S05]  /*0710*/  @!P0 BRA `(.L_x_15) ;  /* 0x0000000000388947 */ /* 0x001fea0003800000 */
        /* <DEDUP_REMOVED lines=14> */
.L_x_15:
[----:B------:R-:W-:Y:S05]  /*0800*/  BSYNC.RECONVERGENT B2 ;  /* 0x0000000000027941 */ /* 0x000fea0003800200 */
.L_x_14:
[----:B------:R-:W-:Y:S01]  /*0810*/  DSETP.GEU.AND P0, PT, R26, R14, PT ;  /* 0x0000000e1a00722a */ /* 0x000fe20003f0e000 */
[----:B------:R-:W-:Y:S01]  /*0820*/  BSSY.RECONVERGENT B2, `(.L_x_16) ;  /* 0x0000014000027945 */ /* 0x000fe20003800200 */
[----:B------:R-:W-:Y:S02]  /*0830*/  IMAD.MOV.U32 R2, RZ, RZ, R14 ;  /* 0x000000ffff027224 */ /* 0x000fe400078e000e */
[----:B------:R-:W-:Y:S02]  /*0840*/  IMAD.MOV.U32 R3, RZ, RZ, R15 ;  /* 0x000000ffff037224 */ /* 0x000fe400078e000f */
[----:B------:R-:W-:Y:S02]  /*0850*/  IMAD.MOV.U32 R5, RZ, RZ, R12 ;  /* 0x000000ffff057224 */ /* 0x000fe400078e000c */
[----:B------:R-:W-:-:S06]  /*0860*/  IMAD.MOV.U32 R7, RZ, RZ, R13 ;  /* 0x000000ffff077224 */ /* 0x000fcc00078e000d */
        /* <DEDUP_REMOVED lines=15> */
.L_x_17:
[----:B------:R-:W-:Y:S05]  /*0960*/  BSYNC.RECONVERGENT B2 ;  /* 0x0000000000027941 */ /* 0x000fea0003800200 */
.L_x_16:
        /* <DEDUP_REMOVED lines=21> */
.L_x_19:
[----:B------:R-:W-:Y:S05]  /*0ac0*/  BSYNC.RECONVERGENT B2 ;  /* 0x0000000000027941 */ /* 0x000fea0003800200 */
.L_x_18:
[----:B------:R-:W-:-:S05]  /*0ad0*/  VIADD R19, R19, 0x400 ;  /* 0x0000040013137836 */ /* 0x000fca0000000000 */
[----:B------:R-:W-:-:S13]  /*0ae0*/  ISETP.GE.AND P0, PT, R19, UR4, PT ;  /* 0x0000000413007c0c */ /* 0x000fda000bf06270 */
[----:B------:R-:W-:Y:S05]  /*0af0*/  @!P0 BRA `(.L_x_20) ;  /* 0xfffffff800708947 */ /* 0x000fea000383ffff */
.L_x_6:
[----:B------:R-:W-:Y:S05]  /*0b00*/  BSYNC.RECONVERGENT B1 ;  /* 0x0000000000017941 */ /* 0x000fea0003800200 */
.L_x_5:
[----:B------:R-:W2:Y:S02]  /*0b10*/  LDCU UR6, c[0x0][0x390] ;  /* 0x00007200ff0677ac */ /* 0x000ea40008000800 */
[----:B--2---:R-:W-:-:S09]  /*0b20*/  UISETP.GE.AND UP0, UPT, UR6, 0x100, UPT ;  /* 0x000001000600788c */ /* 0x004fd2000bf06270 */
[----:B------:R-:W-:Y:S05]  /*0b30*/  BRA.U !UP0, `(.L_x_21) ;  /* 0x0000001508507547 */ /* 0x000fea000b800000 */
[----:B0-----:R-:W0:Y:S01]  /*0b40*/  S2R R9, SR_LANEID ;  /* 0x0000000000097919 */ /* 0x001e220000000000 */
[----:B------:R-:W-:Y:S01]  /*0b50*/  BSSY.RECONVERGENT B1, `(.L_x_22) ;  /* 0x000001f000017945 */ /* 0x000fe20003800200 */
[----:B-----5:R-:W-:Y:S01]  /*0b60*/  IMAD.MOV.U32 R11, RZ, RZ, R12 ;  /* 0x000000ffff0b7224 */ /* 0x020fe200078e000c */
[----:B------:R2:W3:Y:S01]  /*0b70*/  SHFL.DOWN PT, R4, R14, 0x1, 0x1f ;  /* 0x08201f000e047f89 */ /* 0x0004e200000e0000 */
[----:B------:R-:W-:Y:S02]  /*0b80*/  IMAD.MOV.U32 R16, RZ, RZ, R13 ;  /* 0x000000ffff107224 */ /* 0x000fe400078e000d */
[----:B-1----:R-:W-:Y:S01]  /*0b90*/  IMAD.MOV.U32 R2, RZ, RZ, R14 ;  /* 0x000000ffff027224 */ /* 0x002fe200078e000e */
[----:B------:R2:W1:Y:S01]  /*0ba0*/  SHFL.DOWN PT, R5, R15, 0x1, 0x1f ;  /* 0x08201f000f057f89 */ /* 0x00046200000e0000 */
[----:B------:R-:W-:-:S03]  /*0bb0*/  IMAD.MOV.U32 R3, RZ, RZ, R15 ;  /* 0x000000ffff037224 */ /* 0x000fc600078e000f */
[----:B------:R2:W4:Y:S04]  /*0bc0*/  SHFL.DOWN PT, R7, R12, 0x1, 0x1f ;  /* 0x08201f000c077f89 */ /* 0x00052800000e0000 */
[----:B------:R2:W1:Y:S01]  /*0bd0*/  SHFL.DOWN PT, R17, R13, 0x1, 0x1f ;  /* 0x08201f000d117f89 */ /* 0x00046200000e0000 */
[----:B0-----:R-:W-:-:S13]  /*0be0*/  ISETP.GT.AND P0, PT, R9, 0x1e, PT ;  /* 0x0000001e0900780c */ /* 0x001fda0003f04270 */
[----:B-1234-:R-:W-:Y:S05]  /*0bf0*/  @P0 BRA `(.L_x_23) ;  /* 0x0000000000500947 */ /* 0x01efea0003800000 */
[----:B------:R-:W-:Y:S01]  /*0c00*/  DSETP.GEU.AND P0, PT, R14, R4, PT ;  /* 0x000000040e00722a */ /* 0x000fe20003f0e000 */
[----:B------:R-:W-:Y:S02]  /*0c10*/  IMAD.MOV.U32 R11, RZ, RZ, R7 ;  /* 0x000000ffff0b7224 */ /* 0x000fe400078e0007 */
[----:B------:R-:W-:Y:S02]  /*0c20*/  IMAD.MOV.U32 R16, RZ, RZ, R17 ;  /* 0x000000ffff107224 */ /* 0x000fe400078e0011 */
        /* <DEDUP_REMOVED lines=9> */
[CC--:B------:R-:W-:Y:S02]  /*0cc0*/  ISETP.LT.U32.AND P1, PT, R12.reuse, R7.reuse, PT ;  /* 0x000000070c00720c */ /* 0x0c0fe40003f21070 */
[C---:B------:R-:W-:Y:S02]  /*0cd0*/  ISETP.GE.U32.AND P0, PT, R12.reuse, R7, PT ;  /* 0x000000070c00720c */ /* 0x040fe40003f06070 */
[CC--:B------:R-:W-:Y:S02]  /*0ce0*/  ISETP.LT.AND.EX P1, PT, R13.reuse, R17.reuse, PT, P1 ;  /* 0x000000110d00720c */ /* 0x0c0fe40003f21310 */
[C---:B------:R-:W-:Y:S02]  /*0cf0*/  ISETP.GE.AND.EX P0, PT, R13.reuse, R17, PT, P0 ;  /* 0x000000110d00720c */ /* 0x040fe40003f06300 */
[----:B------:R-:W-:Y:S02]  /*0d00*/  SEL R11, R12, R7, P1 ;  /* 0x000000070c0b7207 */ /* 0x000fe40000800000 */
[----:B------:R-:W-:-:S02]  /*0d10*/  SEL R16, R13, R17, P1 ;  /* 0x000000110d107207 */ /* 0x000fc40000800000 */
[----:B------:R-:W-:Y:S02]  /*0d20*/  FSEL R2, R14, R4, !P0 ;  /* 0x000000040e027208 */ /* 0x000fe40004000000 */
[----:B------:R-:W-:-:S07]  /*0d30*/  FSEL R3, R15, R5, !P0 ;  /* 0x000000050f037208 */ /* 0x000fce0004000000 */
.L_x_23:
[----:B------:R-:W-:Y:S05]  /*0d40*/  BSYNC.RECONVERGENT B1 ;  /* 0x0000000000017941 */ /* 0x000fea0003800200 */
.L_x_22:
[----:B------:R-:W-:Y:S01]  /*0d50*/  ISETP.GT.AND P0, PT, R9, 0x1d, PT ;  /* 0x0000001d0900780c */ /* 0x000fe20003f04270 */
[----:B------:R0:W1:Y:S01]  /*0d60*/  SHFL.DOWN PT, R6, R2, 0x2, 0x1f ;  /* 0x08401f0002067f89 */ /* 0x00006200000e0000 */
[----:B------:R-:W-:Y:S01]  /*0d70*/  BSSY.RECONVERGENT B1, `(.L_x_24) ;  /* 0x000001d000017945 */ /* 0x000fe20003800200 */
[----:B------:R-:W-:Y:S02]  /*0d80*/  IMAD.MOV.U32 R8, RZ, RZ, R11 ;  /* 0x000000ffff087224 */ /* 0x000fe400078e000b */
[----:B------:R0:W2:Y:S01]  /*0d90*/  SHFL.DOWN PT, R7, R3, 0x2, 0x1f ;  /* 0x08401f0003077f89 */ /* 0x0000a200000e0000 */
[----:B------:R-:W-:Y:S02]  /*0da0*/  IMAD.MOV.U32 R10, RZ, RZ, R16 ;  /* 0x000000ffff0a7224 */ /* 0x000fe400078e0010 */
[----:B------:R-:W-:Y:S01]  /*0db0*/  IMAD.MOV.U32 R4, RZ, RZ, R2 ;  /* 0x000000ffff047224 */ /* 0x000fe200078e0002 */
[----:B------:R0:W3:Y:S01]  /*0dc0*/  SHFL.DOWN PT, R12, R11, 0x2, 0x1f ;  /* 0x08401f000b0c7f89 */ /* 0x0000e200000e0000 */
[----:B------:R-:W-:-:S03]  /*0dd0*/  IMAD.MOV.U32 R5, RZ, RZ, R3 ;  /* 0x000000ffff057224 */ /* 0x000fc600078e0003 */
[----:B------:R0:W4:Y:S01]  /*0de0*/  SHFL.DOWN PT, R13, R16, 0x2, 0x1f ;  /* 0x08401f00100d7f89 */ /* 0x00012200000e0000 */
[----:B------:R-:W-:Y:S05]  /*0df0*/  @P0 BRA `(.L_x_25) ;  /* 0x0000000000500947 */ /* 0x000fea0003800000 */
[----:B-12---:R-:W-:Y:S01]  /*0e00*/  DSETP.GEU.AND P0, PT, R2, R6, PT ;  /* 0x000000060200722a */ /* 0x006fe20003f0e000 */
[----:B---3--:R-:W-:Y:S02]  /*0e10*/  IMAD.MOV.U32 R8, RZ, RZ, R12 ;  /* 0x000000ffff087224 */ /* 0x008fe400078e000c */
[----:B----4-:R-:W-:Y:S02]  /*0e20*/  IMAD.MOV.U32 R10, RZ, RZ, R13 ;  /* 0x000000ffff0a7224 */ /* 0x010fe400078e000d */
        /* <DEDUP_REMOVED lines=17> */
.L_x_25:
[----:B------:R-:W-:Y:S05]  /*0f40*/  BSYNC.RECONVERGENT B1 ;  /* 0x0000000000017941 */ /* 0x000fea0003800200 */
.L_x_24:
[----:B------:R-:W-:Y:S01]  /*0f50*/  ISETP.GT.AND P0, PT, R9, 0x1b, PT ;  /* 0x0000001b0900780c */ /* 0x000fe20003f04270 */
[----:B-1----:R1:W1:Y:S01]  /*0f60*/  SHFL.DOWN PT, R6, R4, 0x4, 0x1f ;  /* 0x08801f0004067f89 */ /* 0x00226200000e0000 */
[----:B------:R-:W-:Y:S01]  /*0f70*/  BSSY.RECONVERGENT B1, `(.L_x_26) ;  /* 0x000001d000017945 */ /* 0x000fe20003800200 */
[----:B0-----:R-:W-:Y:S02]  /*0f80*/  IMAD.MOV.U32 R11, RZ, RZ, R8 ;  /* 0x000000ffff0b7224 */ /* 0x001fe400078e0008 */
[----:B--2---:R0:W2:Y:S01]  /*0f90*/  SHFL.DOWN PT, R7, R5, 0x4, 0x1f ;  /* 0x08801f0005077f89 */ /* 0x0040a200000e0000 */
[----:B---3--:R-:W-:Y:S02]  /*0fa0*/  IMAD.MOV.U32 R12, RZ, RZ, R10 ;  /* 0x000000ffff0c7224 */ /* 0x008fe400078e000a */
[----:B------:R-:W-:Y:S01]  /*0fb0*/  IMAD.MOV.U32 R2, RZ, RZ, R4 ;  /* 0x000000ffff027224 */ /* 0x000fe200078e0004 */
[----:B----4-:R0:W3:Y:S01]  /*0fc0*/  SHFL.DOWN PT, R13, R8, 0x4, 0x1f ;  /* 0x08801f00080d7f89 */ /* 0x0100e200000e0000 */
        /* <DEDUP_REMOVED lines=23> */
.L_x_27:
[----:B------:R-:W-:Y:S05]  /*1140*/  BSYNC.RECONVERGENT B1 ;  /* 0x0000000000017941 */ /* 0x000fea0003800200 */
.L_x_26:
[----:B------:R-:W-:Y:S01]  /*1150*/  ISETP.GT.AND P0, PT, R9, 0x17, PT ;  /* 0x000000170900780c */ /* 0x000fe20003f04270 */
[----:B-1----:R1:W1:Y:S01]  /*1160*/  SHFL.DOWN PT, R6, R2, 0x8, 0x1f ;  /* 0x09001f0002067f89 */ /* 0x00226200000e0000 */
[----:B------:R-:W-:Y:S01]  /*1170*/  BSSY.RECONVERGENT B1, `(.L_x_28) ;  /* 0x000001d000017945 */ /* 0x000fe20003800200 */
[----:B0-----:R-:W-:Y:S02]  /*1180*/  IMAD.MOV.U32 R8, RZ, RZ, R11 ;  /* 0x000000ffff087224 */ /* 0x001fe400078e000b */
[----:B--2---:R0:W2:Y:S01]  /*1190*/  SHFL.DOWN PT, R7, R3, 0x8, 0x1f ;  /* 0x09001f0003077f89 */ /* 0x0040a200000e0000 */
[----:B------:R-:W-:Y:S02]  /*11a0*/  IMAD.MOV.U32 R10, RZ, RZ, R12 ;  /* 0x000000ffff0a7224 */ /* 0x000fe400078e000c */
[----:B------:R-:W-:Y:S01]  /*11b0*/  IMAD.MOV.U32 R4, RZ, RZ, R2 ;  /* 0x000000ffff047224 */ /* 0x000fe200078e0002 */
[----:B------:R0:W0:Y:S01]  /*11c0*/  SHFL.DOWN PT, R14, R11, 0x8, 0x1f ;  /* 0x09001f000b0e7f89 */ /* 0x00002200000e0000 */
[----:B------:R-:W-:-:S03]  /*11d0*/  IMAD.MOV.U32 R5, RZ, RZ, R3 ;  /* 0x000000ffff057224 */ /* 0x000fc600078e0003 */
[----:B---3--:R3:W0:Y:S01]  /*11e0*/  SHFL.DOWN PT, R13, R12, 0x8, 0x1f ;  /* 0x09001f000c0d7f89 */ /* 0x00862200000e0000 */
[----:B------:R-:W-:Y:S05]  /*11f0*/  @P0 BRA `(.L_x_29) ;  /* 0x0000000000500947 */ /* 0x000fea0003800000 */
[----:B-12---:R-:W-:Y:S01]  /*1200*/  DSETP.GEU.AND P0, PT, R2, R6, PT ;  /* 0x000000060200722a */ /* 0x006fe20003f0e000 */
[----:B0-----:R-:W-:Y:S02]  /*1210*/  IMAD.MOV.U32 R8, RZ, RZ, R14 ;  /* 0x000000ffff087224 */ /* 0x001fe400078e000e */
        /* <DEDUP_REMOVED lines=18> */
.L_x_29:
[----:B------:R-:W-:Y:S05]  /*1340*/  BSYNC.RECONVERGENT B1 ;  /* 0x0000000000017941 */ /* 0x000fea0003800200 */
.L_x_28:
[----:B------:R-:W-:Y:S01]  /*1350*/  ISETP.GT.AND P0, PT, R9, 0xf, PT ;  /* 0x0000000f0900780c */ /* 0x000fe20003f04270 */
[----:B-1----:R1:W1:Y:S01]  /*1360*/  SHFL.DOWN PT, R2, R4, 0x10, 0x1f ;  /* 0x0a001f0004027f89 */ /* 0x00226200000e0000 */
[----:B------:R-:W-:Y:S01]  /*1370*/  BSSY.RECONVERGENT B1, `(.L_x_30) ;  /* 0x000001d000017945 */ /* 0x000fe20003800200 */
[----:B0-----:R-:W-:Y:S02]  /*1380*/  IMAD.MOV.U32 R14, RZ, RZ, R8 ;  /* 0x000000ffff0e7224 */ /* 0x001fe400078e0008 */
[----:B------:R0:W0:Y:S01]  /*1390*/  SHFL.DOWN PT, R3, R5, 0x10, 0x1f ;  /* 0x0a001f0005037f89 */ /* 0x00002200000e0000 */
[----:B----4-:R-:W-:Y:S02]  /*13a0*/  IMAD.MOV.U32 R15, RZ, RZ, R10 ;  /* 0x000000ffff0f7224 */ /* 0x010fe400078e000a */
[----:B---3--:R-:W-:Y:S01]  /*13b0*/  IMAD.MOV.U32 R12, RZ, RZ, R4 ;  /* 0x000000ffff0c7224 */ /* 0x008fe200078e0004 */
[----:B--2---:R2:W3:Y:S01]  /*13c0*/  SHFL.DOWN PT, R7, R8, 0x10, 0x1f ;  /* 0x0a001f0008077f89 */ /* 0x0044e200000e0000 */
[----:B------:R-:W-:-:S03]  /*13d0*/  IMAD.MOV.U32 R13, RZ, RZ, R5 ;  /* 0x000000ffff0d7224 */ /* 0x000fc600078e0005 */
[----:B------:R2:W4:Y:S01]  /*13e0*/  SHFL.DOWN PT, R11, R10, 0x10, 0x1f ;  /* 0x0a001f000a0b7f89 */ /* 0x00052200000e0000 */
[----:B------:R-:W-:Y:S05]  /*13f0*/  @P0 BRA `(.L_x_31) ;  /* 0x0000000000500947 */ /* 0x000fea0003800000 */
[----:B01----:R-:W-:Y:S01]  /*1400*/  DSETP.GEU.AND P0, PT, R4, R2, PT ;  /* 0x000000020400722a */ /* 0x003fe20003f0e000 */
        /* <DEDUP_REMOVED lines=19> */
.L_x_31:
[----:B------:R-:W-:Y:S05]  /*1540*/  BSYNC.RECONVERGENT B1 ;  /* 0x0000000000017941 */ /* 0x000fea0003800200 */
.L_x_30:
[----:B------:R-:W-:Y:S01]  /*1550*/  ISETP.NE.AND P0, PT, R9, RZ, PT ;  /* 0x000000ff0900720c */ /* 0x000fe20003f05270 */
[----:B------:R-:W-:-:S12]  /*1560*/  BSSY.RECONVERGENT B1, `(.L_x_32) ;  /* 0x000000a000017945 */ /* 0x000fd80003800200 */
[----:B------:R-:W-:Y:S05]  /*1570*/  @P0 BRA `(.L_x_33) ;  /* 0x0000000000200947 */ /* 0x000fea0003800000 */
[----:B-1----:R-:W1:Y:S01]  /*1580*/  S2R R4, SR_CgaCtaId ;  /* 0x0000000000047919 */ /* 0x002e620000008800 */
[----:B0-----:R-:W-:Y:S02]  /*1590*/  MOV R3, 0x400 ;  /* 0x0000040000037802 */ /* 0x001fe40000000f00 */
[----:B------:R-:W-:-:S04]  /*15a0*/  SHF.R.U32.HI R2, RZ, 0x1, R0 ;  /* 0x00000001ff027819 */ /* 0x000fc80000011600 */
[----:B------:R-:W-:Y:S02]  /*15b0*/  LOP3.LUT R2, R2, 0x1f0, RZ, 0xc0, !PT ;  /* 0x000001f002027812 */ /* 0x000fe400078ec0ff */
[----:B-1----:R-:W-:-:S05]  /*15c0*/  LEA R3, R4, R3, 0x18 ;  /* 0x0000000304037211 */ /* 0x002fca00078ec0ff */
[----:B------:R-:W-:-:S05]  /*15d0*/  IMAD.IADD R3, R2, 0x1, R3 ;  /* 0x0000000102037824 */ /* 0x000fca00078e0203 */
[----:B------:R0:W-:Y:S04]  /*15e0*/  STS.64 [R3+0x10], R14 ;  /* 0x0000100e03007388 */ /* 0x0001e80000000a00 */
[----:B------:R0:W-:Y:S02]  /*15f0*/  STS.64 [R3+0x8], R12 ;  /* 0x0000080c03007388 */ /* 0x0001e40000000a00 */
.L_x_33:
[----:B------:R-:W-:Y:S05]  /*1600*/  BSYNC.RECONVERGENT B1 ;  /* 0x0000000000017941 */ /* 0x000fea0003800200 */
.L_x_32:
[----:B------:R-:W-:Y:S01]  /*1610*/  BAR.SYNC.DEFER_BLOCKING 0x0 ;  /* 0x0000000000007b1d */ /* 0x000fe20000010000 */
[----:B------:R-:W-:-:S13]  /*1620*/  ISETP.NE.AND P1, PT, R0, RZ, PT ;  /* 0x000000ff0000720c */ /* 0x000fda0003f25270 */
[----:B------:R-:W-:Y:S05]  /*1630*/  @P1 BRA `(.L_x_34) ;  /* 0x0000005400901947 */ /* 0x000fea0003800000 */
[----:B0-----:R-:W0:Y:S01]  /*1640*/  S2R R3, SR_CgaCtaId ;  /* 0x0000000000037919 */ /* 0x001e220000008800 */
[----:B------:R-:W-:Y:S01]  /*1650*/  MOV R0, 0x400 ;  /* 0x0000040000007802 */ /* 0x000fe20000000f00 */
[----:B------:R-:W-:Y:S03]  /*1660*/  BSSY.RECONVERGENT B1, `(.L_x_35) ;  /* 0x000001a000017945 */ /* 0x000fe60003800200 */
[----:B0-----:R-:W-:-:S05]  /*1670*/  LEA R0, R3, R0, 0x18 ;  /* 0x0000000003007211 */ /* 0x001fca00078ec0ff */
[----:B------:R-:W0:Y:S04]  /*1680*/  LDS.64 R16, [R0+0x18] ;  /* 0x0000180000107984 */ /* 0x000e280000000a00 */
[----:B-1-3--:R-:W1:Y:S04]  /*1690*/  LDS.128 R4, [R0+0x20] ;  /* 0x0000200000047984 */ /* 0x00ae680000000c00 */
[----:B------:R3:W3:Y:S04]  /*16a0*/  LDS.64 R2, [R0+0x80] ;  /* 0x0000800000027984 */ /* 0x0006e80000000a00 */
[----:B--2-4-:R2:W4:Y:S01]  /*16b0*/  LDS.128 R8, [R0+0x30] ;  /* 0x0000300000087984 */ /* 0x0145220000000c00 */
[----:B0-----:R-:W-:Y:S01]  /*16c0*/  DSETP.GEU.AND P0, PT, R12, R16, PT ;  /* 0x000000100c00722a */ /* 0x001fe20003f0e000 */
[----:B------:R-:W-:-:S02]  /*16d0*/  IMAD.MOV.U32 R20, RZ, RZ, R16 ;  /* 0x000000ffff147224 */ /* 0x000fc400078e0010 */
[----:B------:R-:W-:Y:S02]  /*16e0*/  IMAD.MOV.U32 R21, RZ, RZ, R17 ;  /* 0x000000ffff157224 */ /* 0x000fe400078e0011 */
[----:B-1----:R-:W-:Y:S02]  /*16f0*/  IMAD.MOV.U32 R22, RZ, RZ, R4 ;  /* 0x000000ffff167224 */ /* 0x002fe400078e0004 */
[----:B------:R-:W-:-:S07]  /*1700*/  IMAD.MOV.U32 R23, RZ, RZ, R5 ;  /* 0x000000ffff177224 */ /* 0x000fce00078e0005 */
[----:B--234-:R-:W-:Y:S05]  /*1710*/  @!P0 BRA `(.L_x_36) ;  /* 0x0000000000388947 */ /* 0x01cfea0003800000 */
[----:B------:R-:W-:Y:S01]  /*1720*/  DSETP.GEU.AND P0, PT, R16, R12, PT ;  /* 0x0000000c1000722a */ /* 0x000fe20003f0e000 */
[----:B------:R-:W-:Y:S02]  /*1730*/  IMAD.MOV.U32 R20, RZ, RZ, R12 ;  /* 0x000000ffff147224 */ /* 0x000fe400078e000c */
[----:B------:R-:W-:Y:S02]  /*1740*/  IMAD.MOV.U32 R21, RZ, RZ, R13 ;  /* 0x000000ffff157224 */ /* 0x000fe400078e000d */
[----:B------:R-:W-:Y:S02]  /*1750*/  IMAD.MOV.U32 R22, RZ, RZ, R14 ;  /* 0x000000ffff167224 */ /* 0x000fe400078e000e */
[----:B------:R-:W-:-:S07]  /*1760*/  IMAD.MOV.U32 R23, RZ, RZ, R15 ;  /* 0x000000ffff177224 */ /* 0x000fce00078e000f */
[----:B------:R-:W-:Y:S05]  /*1770*/  @!P0 BRA `(.L_x_36) ;  /* 0x0000000000208947 */ /* 0x000fea0003800000 */
        /* <DEDUP_REMOVED lines=8> */
.L_x_36:
[----:B------:R-:W-:Y:S05]  /*1800*/  BSYNC.RECONVERGENT B1 ;  /* 0x0000000000017941 */ /* 0x000fea0003800200 */
.L_x_35:
[----:B------:R0:W1:Y:S01]  /*1810*/  LDS.128 R12, [R0+0x40] ;  /* 0x00004000000c7984 */ /* 0x0000620000000c00 */
[----:B------:R-:W-:Y:S01]  /*1820*/  DSETP.GEU.AND P0, PT, R20, R6, PT ;  /* 0x000000061400722a */ /* 0x000fe20003f0e000 */
[----:B------:R-:W-:Y:S01]  /*1830*/  BSSY.RECONVERGENT B1, `(.L_x_37) ;  /* 0x0000015000017945 */ /* 0x000fe20003800200 */
[----:B------:R-:W-:Y:S01]  /*1840*/  IMAD.MOV.U32 R4, RZ, RZ, R6 ;  /* 0x000000ffff047224 */ /* 0x000fe200078e0006 */
[----:B------:R0:W2:Y:S01]  /*1850*/  LDS.128 R16, [R0+0x50] ;  /* 0x0000500000107984 */ /* 0x0000a20000000c00 */
[----:B------:R-:W-:Y:S02]  /*1860*/  IMAD.MOV.U32 R5, RZ, RZ, R7 ;  /* 0x000000ffff057224 */ /* 0x000fe400078e0007 */
[----:B------:R-:W-:Y:S02]  /*1870*/  IMAD.MOV.U32 R27, RZ, RZ, R8 ;  /* 0x000000ffff1b7224 */ /* 0x000fe400078e0008 */
[----:B------:R-:W-:-:S06]  /*1880*/  IMAD.MOV.U32 R29, RZ, RZ, R9 ;  /* 0x000000ffff1d7224 */ /* 0x000fcc00078e0009 */
[----:B0-----:R-:W-:Y:S05]  /*1890*/  @!P0 BRA `(.L_x_38) ;  /* 0x0000000000388947 */ /* 0x001fea0003800000 */
[----:B------:R-:W-:Y:S01]  /*18a0*/  DSETP.GEU.AND P0, PT, R6, R20, PT ;  /* 0x000000140600722a */ /* 0x000fe20003f0e000 */
[----:B------:R-:W-:Y:S02]  /*18b0*/  IMAD.MOV.U32 R27, RZ, RZ, R22 ;  /* 0x000000ffff1b7224 */ /* 0x000fe400078e0016 */
[----:B------:R-:W-:Y:S02]  /*18c0*/  IMAD.MOV.U32 R29, RZ, RZ, R23 ;  /* 0x000000ffff1d7224 */ /* 0x000fe400078e0017 */
[----:B------:R-:W-:Y:S02]  /*18d0*/  IMAD.MOV.U32 R4, RZ, RZ, R20 ;  /* 0x000000ffff047224 */ /* 0x000fe400078e0014 */
[----:B------:R-:W-:-:S07]  /*18e0*/  IMAD.MOV.U32 R5, RZ, RZ, R21 ;  /* 0x000000ffff057224 */ /* 0x000fce00078e0015 */
[----:B------:R-:W-:Y:S05]  /*18f0*/  @!P0 BRA `(.L_x_38) ;  /* 0x0000000000208947 */ /* 0x000fea0003800000 */
        /* <DEDUP_REMOVED lines=8> */
.L_x_38:
[----:B------:R-:W-:Y:S05]  /*1980*/  BSYNC.RECONVERGENT B1 ;  /* 0x0000000000017941 */ /* 0x000fea0003800200 */
.L_x_37:
[----:B------:R-:W-:Y:S01]  /*1990*/  DSETP.GEU.AND P0, PT, R4, R10, PT ;  /* 0x0000000a0400722a */ /* 0x000fe20003f0e000 */
[----:B------:R-:W-:Y:S01]  /*19a0*/  BSSY.RECONVERGENT B1, `(.L_x_39) ;  /* 0x0000014000017945 */ /* 0x000fe20003800200 */
[----:B------:R-:W-:Y:S02]  /*19b0*/  IMAD.MOV.U32 R20, RZ, RZ, R10 ;  /* 0x000000ffff147224 */ /* 0x000fe400078e000a */
[----:B------:R-:W-:Y:S02]  /*19c0*/  IMAD.MOV.U32 R21, RZ, RZ, R11 ;  /* 0x000000ffff157224 */ /* 0x000fe400078e000b */
[----:B-1----:R-:W-:Y:S02]  /*19d0*/  IMAD.MOV.U32 R25, RZ, RZ, R12 ;  /* 0x000000ffff197224 */ /* 0x002fe400078e000c */
[----:B------:R-:W-:-:S06]  /*19e0*/  IMAD.MOV.U32 R23, RZ, RZ, R13 ;  /* 0x000000ffff177224 */ /* 0x000fcc00078e000d */
[----:B------:R-:W-:Y:S05]  /*19f0*/  @!P0 BRA `(.L_x_40) ;  /* 0x0000000000388947 */ /* 0x000fea0003800000 */
        /* <DEDUP_REMOVED lines=14> */
.L_x_40:
[----:B------:R-:W-:Y:S05]  /*1ae0*/  BSYNC.RECONVERGENT B1 ;  /* 0x0000000000017941 */ /* 0x000fea0003800200 */
.L_x_39:
[----:B------:R0:W1:Y:S01]  /*1af0*/  LDS.128 R8, [R0+0x60] ;  /* 0x0000600000087984 */ /* 0x0000620000000c00 */
[----:B------:R-:W-:Y:S01]  /*1b00*/  DSETP.GEU.AND P0, PT, R20, R14, PT ;  /* 0x0000000e1400722a */ /* 0x000fe20003f0e000 */
[----:B------:R-:W-:Y:S01]  /*1b10*/  BSSY.RECONVERGENT B1, `(.L_x_41) ;  /* 0x0000015000017945 */ /* 0x000fe20003800200 */
[----:B------:R-:W-:Y:S01]  /*1b20*/  IMAD.MOV.U32 R12, RZ, RZ, R14 ;  /* 0x000000ffff0c7224 */ /* 0x000fe200078e000e */
[----:B------:R0:W3:Y:S01]  /*1b30*/  LDS.128 R4, [R0+0x70] ;  /* 0x0000700000047984 */ /* 0x0000e20000000c00 */
[----:B------:R-:W-:Y:S02]  /*1b40*/  IMAD.MOV.U32 R13, RZ, RZ, R15 ;  /* 0x000000ffff0d7224 */ /* 0x000fe400078e000f */
[----:B--2---:R-:W-:Y:S02]  /*1b50*/  IMAD.MOV.U32 R27, RZ, RZ, R16 ;  /* 0x000000ffff1b7224 */ /* 0x004fe400078e0010 */
        /* <DEDUP_REMOVED lines=16> */
.L_x_42:
[----:B------:R-:W-:Y:S05]  /*1c60*/  BSYNC.RECONVERGENT B1 ;  /* 0x0000000000017941 */ /* 0x000fea0003800200 */
.L_x_41:
        /* <DEDUP_REMOVED lines=21> */
.L_x_44:
[----:B------:R-:W-:Y:S05]  /*1dc0*/  BSYNC.RECONVERGENT B1 ;  /* 0x0000000000017941 */ /* 0x000fea0003800200 */
.L_x_43:
[----:B------:R-:W-:Y:S01]  /*1dd0*/  DSETP.GEU.AND P0, PT, R14, R10, PT ;  /* 0x0000000a0e00722a */ /* 0x000fe20003f0e000 */
[----:B------:R-:W-:Y:S01]  /*1de0*/  BSSY.RECONVERGENT B1, `(.L_x_45) ;  /* 0x0000014000017945 */ /* 0x000fe20003800200 */
[----:B------:R-:W-:Y:S02]  /*1df0*/  IMAD.MOV.U32 R8, RZ, RZ, R10 ;  /* 0x000000ffff087224 */ /* 0x000fe400078e000a */
[----:B------:R-:W-:Y:S02]  /*1e00*/  IMAD.MOV.U32 R9, RZ, RZ, R11 ;  /* 0x000000ffff097224 */ /* 0x000fe400078e000b */
[----:B---3--:R-:W-:Y:S02]  /*1e10*/  IMAD.MOV.U32 R17, RZ, RZ, R4 ;  /* 0x000000ffff117224 */ /* 0x008fe400078e0004 */
        /* <DEDUP_REMOVED lines=16> */
.L_x_46:
[----:B------:R-:W-:Y:S05]  /*1f20*/  BSYNC.RECONVERGENT B1 ;  /* 0x0000000000017941 */ /* 0x000fea0003800200 */
.L_x_45:
[----:B------:R-:W-:Y:S01]  /*1f30*/  DSETP.GEU.AND P0, PT, R8, R6, PT ;  /* 0x000000060800722a */ /* 0x000fe20003f0e000 */
[----:B------:R-:W-:Y:S02]  /*1f40*/  IMAD.MOV.U32 R12, RZ, RZ, R6 ;  /* 0x000000ffff0c7224 */ /* 0x000fe400078e0006 */
[----:B------:R-:W-:Y:S02]  /*1f50*/  IMAD.MOV.U32 R13, RZ, RZ, R7 ;  /* 0x000000ffff0d7224 */ /* 0x000fe400078e0007 */
[----:B------:R-:W-:Y:S02]  /*1f60*/  IMAD.MOV.U32 R14, RZ, RZ, R2 ;  /* 0x000000ffff0e7224 */ /* 0x000fe400078e0002 */
[----:B------:R-:W-:-:S07]  /*1f70*/  IMAD.MOV.U32 R15, RZ, RZ, R3 ;  /* 0x000000ffff0f7224 */ /* 0x000fce00078e0003 */
        /* <DEDUP_REMOVED lines=14> */
[----:B------:R-:W-:Y:S01]  /*2060*/  SEL R15, R0, R3, P2 ;  /* 0x00000003000f7207 */ /* 0x000fe20001000000 */
[----:B------:R-:W-:Y:S06]  /*2070*/  BRA `(.L_x_34) ;  /* 0x0000004c00007947 */ /* 0x000fec0003800000 */
.L_x_21:
[----:B-1----:R-:W1:Y:S01]  /*2080*/  S2R R2, SR_LANEID ;  /* 0x0000000000027919 */ /* 0x002e620000000000 */
[----:B------:R-:W-:Y:S01]  /*2090*/  LOP3.LUT R3, R0, 0x3e0, RZ, 0xc0, !PT ;  /* 0x000003e000037812 */ /* 0x000fe200078ec0ff */
[----:B------:R-:W-:Y:S01]  /*20a0*/  BSSY.RECONVERGENT B1, `(.L_x_47) ;  /* 0x0000024000017945 */ /* 0x000fe20003800200 */
[----:B-----5:R-:W-:Y:S02]  /*20b0*/  IMAD.MOV.U32 R18, RZ, RZ, R12 ;  /* 0x000000ffff127224 */ /* 0x020fe400078e000c */
[----:B------:R-:W-:Y:S02]  /*20c0*/  IMAD.MOV.U32 R20, RZ, RZ, R13 ;  /* 0x000000ffff147224 */ /* 0x000fe400078e000d */
[----:B------:R-:W-:Y:S01]  /*20d0*/  VIADD R4, R3, 0x20 ;  /* 0x0000002003047836 */ /* 0x000fe20000000000 */
[----:B------:R-:W-:Y:S01]  /*20e0*/  LOP3.LUT R3, RZ, R3, RZ, 0x33, !PT ;  /* 0x00000003ff037212 */ /* 0x000fe200078e33ff */
[----:B------:R-:W-:Y:S02]  /*20f0*/  IMAD.MOV.U32 R6, RZ, RZ, R14 ;  /* 0x000000ffff067224 */ /* 0x000fe400078e000e */
[----:B------:R-:W-:Y:S01]  /*2100*/  IMAD.MOV.U32 R7, RZ, RZ, R15 ;  /* 0x000000ffff077224 */ /* 0x000fe200078e000f */
[----:B------:R-:W-:Y:S01]  /*2110*/  ISETP.GT.AND P0, PT, R4, UR6, PT ;  /* 0x0000000604007c0c */ /* 0x000fe2000bf04270 */
[----:B------:R-:W-:-:S05]  /*2120*/  VIADD R3, R3, UR6 ;  /* 0x0000000603037c36 */ /* 0x000fca0008000000 */
[----:B------:R-:W-:-:S05]  /*2130*/  SEL R3, R3, 0x1f, P0 ;  /* 0x0000001f03037807 */ /* 0x000fca0000000000 */
[----:B------:R2:W3:Y:S04]  /*2140*/  SHFL.DOWN PT, R4, R14, 0x1, R3 ;  /* 0x082000000e047989 */ /* 0x0004e800000e0003 */
[----:B------:R2:W4:Y:S04]  /*2150*/  SHFL.DOWN PT, R5, R15, 0x1, R3 ;  /* 0x082000000f057989 */ /* 0x00052800000e0003 */
[----:B0-----:R2:W0:Y:S01]  /*2160*/  SHFL.DOWN PT, R9, R12, 0x1, R3 ;  /* 0x082000000c097989 */ /* 0x00142200000e0003 */
[----:B-1----:R-:W-:-:S03]  /*2170*/  ISETP.GE.AND P0, PT, R2, R3, PT ;  /* 0x000000030200720c */ /* 0x002fc60003f06270 */
[----:B------:R2:W1:Y:S10]  /*2180*/  SHFL.DOWN PT, R11, R13, 0x1, R3 ;  /* 0x082000000d0b7989 */ /* 0x00047400000e0003 */
[----:B--2---:R-:W-:Y:S05]  /*2190*/  @P0 BRA `(.L_x_48) ;  /* 0x0000000000500947 */ /* 0x004fea0003800000 */
[----:B---34-:R-:W-:Y:S01]  /*21a0*/  DSETP.GEU.AND P0, PT, R14, R4, PT ;  /* 0x000000040e00722a */ /* 0x018fe20003f0e000 */
[----:B0-----:R-:W-:Y:S02]  /*21b0*/  IMAD.MOV.U32 R18, RZ, RZ, R9 ;  /* 0x000000ffff127224 */ /* 0x001fe400078e0009 */
[----:B-1----:R-:W-:Y:S02]  /*21c0*/  IMAD.MOV.U32 R20, RZ, RZ, R11 ;  /* 0x000000ffff147224 */ /* 0x002fe400078e000b */
        /* <DEDUP_REMOVED lines=17> */
.L_x_48:
[----:B------:R-:W-:Y:S05]  /*22e0*/  BSYNC.RECONVERGENT B1 ;  /* 0x0000000000017941 */ /* 0x000fea0003800200 */
.L_x_47:
[----:B---3--:R-:W-:Y:S01]  /*22f0*/  VIADD R4, R2, 0x2 ;  /* 0x0000000202047836 */ /* 0x008fe20000000000 */
[----:B------:R2:W3:Y:S01]  /*2300*/  SHFL.DOWN PT, R8, R6, 0x2, R3 ;  /* 0x0840000006087989 */ /* 0x0004e200000e0003 */
[----:B------:R-:W-:Y:S01]  /*2310*/  BSSY.RECONVERGENT B1, `(.L_x_49) ;  /* 0x000001e000017945 */ /* 0x000fe20003800200 */
[----:B------:R-:W-:Y:S02]  /*2320*/  IMAD.MOV.U32 R10, RZ, RZ, R18 ;  /* 0x000000ffff0a7224 */ /* 0x000fe400078e0012 */
[----:B------:R-:W-:Y:S01]  /*2330*/  ISETP.GT.AND P0, PT, R4, R3, PT ;  /* 0x000000030400720c */ /* 0x000fe20003f04270 */
[----:B0-----:R2:W0:Y:S01]  /*2340*/  SHFL.DOWN PT, R9, R7, 0x2, R3 ;  /* 0x0840000007097989 */ /* 0x00142200000e0003 */
[----:B------:R-:W-:Y:S02]  /*2350*/  IMAD.MOV.U32 R16, RZ, RZ, R20 ;  /* 0x000000ffff107224 */ /* 0x000fe400078e0014 */
[----:B------:R-:W-:Y:S01]  /*2360*/  IMAD.MOV.U32 R4, RZ, RZ, R6 ;  /* 0x000000ffff047224 */ /* 0x000fe200078e0006 */
[----:B-1----:R2:W1:Y:S01]  /*2370*/  SHFL.DOWN PT, R11, R18, 0x2, R3 ;  /* 0x08400000120b7989 */ /* 0x00246200000e0003 */
[----:B----4-:R-:W-:-:S03]  /*2380*/  IMAD.MOV.U32 R5, RZ, RZ, R7 ;  /* 0x000000ffff057224 */ /* 0x010fc600078e0007 */
[----:B------:R2:W4:Y:S04]  /*2390*/  SHFL.DOWN PT, R13, R20, 0x2, R3 ;  /* 0x08400000140d7989 */ /* 0x00052800000e0003 */
[----:B------:R-:W-:Y:S05]  /*23a0*/  @P0 BRA `(.L_x_50) ;  /* 0x0000000000500947 */ /* 0x000fea0003800000 */
[----:B0--3--:R-:W-:Y:S01]  /*23b0*/  DSETP.GEU.AND P0, PT, R6, R8, PT ;  /* 0x000000080600722a */ /* 0x009fe20003f0e000 */
[----:B-1----:R-:W-:Y:S02]  /*23c0*/  IMAD.MOV.U32 R10, RZ, RZ, R11 ;  /* 0x000000ffff0a7224 */ /* 0x002fe400078e000b */
        /* <DEDUP_REMOVED lines=18> */
.L_x_50:
[----:B------:R-:W-:Y:S05]  /*24f0*/  BSYNC.RECONVERGENT B1 ;  /* 0x0000000000017941 */ /* 0x000fea0003800200 */
.L_x_49:
[----:B--2---:R-:W-:Y:S01]  /*2500*/  VIADD R6, R2, 0x4 ;  /* 0x0000000402067836 */ /* 0x004fe20000000000 */
[----:B---3--:R2:W3:Y:S01]  /*2510*/  SHFL.DOWN PT, R8, R4, 0x4, R3 ;  /* 0x0880000004087989 */ /* 0x0084e200000e0003 */
[----:B------:R-:W-:Y:S01]  /*2520*/  BSSY.RECONVERGENT B1, `(.L_x_51) ;  /* 0x000001e000017945 */ /* 0x000fe20003800200 */
[----:B------:R-:W-:Y:S02]  /*2530*/  IMAD.MOV.U32 R12, RZ, RZ, R10 ;  /* 0x000000ffff0c7224 */ /* 0x000fe400078e000a */
[----:B------:R-:W-:Y:S01]  /*2540*/  ISETP.GT.AND P0, PT, R6, R3, PT ;  /* 0x000000030600720c */ /* 0x000fe20003f04270 */
[----:B0-----:R2:W0:Y:S01]  /*2550*/  SHFL.DOWN PT, R9, R5, 0x4, R3 ;  /* 0x0880000005097989 */ /* 0x00142200000e0003 */
[----:B------:R-:W-:Y:S02]  /*2560*/  IMAD.MOV.U32 R14, RZ, RZ, R16 ;  /* 0x000000ffff0e7224 */ /* 0x000fe400078e0010 */
[----:B------:R-:W-:Y:S01]  /*2570*/  IMAD.MOV.U32 R6, RZ, RZ, R4 ;  /* 0x000000ffff067224 */ /* 0x000fe200078e0004 */
[----:B-1----:R2:W1:Y:S01]  /*2580*/  SHFL.DOWN PT, R11, R10, 0x4, R3 ;  /* 0x088000000a0b7989 */ /* 0x00246200000e0003 */
[----:B------:R-:W-:-:S03]  /*2590*/  IMAD.MOV.U32 R7, RZ, RZ, R5 ;  /* 0x000000ffff077224 */ /* 0x000fc600078e0005 */
[----:B----4-:R2:W4:Y:S04]  /*25a0*/  SHFL.DOWN PT, R13, R16, 0x4, R3 ;  /* 0x08800000100d7989 */ /* 0x01052800000e0003 */
        /* <DEDUP_REMOVED lines=21> */
.L_x_52:
[----:B------:R-:W-:Y:S05]  /*2700*/  BSYNC.RECONVERGENT B1 ;  /* 0x0000000000017941 */ /* 0x000fea0003800200 */
.L_x_51:
        /* <DEDUP_REMOVED lines=32> */
.L_x_54:
[----:B------:R-:W-:Y:S05]  /*2910*/  BSYNC.RECONVERGENT B1 ;  /* 0x0000000000017941 */ /* 0x000fea0003800200 */
.L_x_53:
[----:B---3--:R-:W-:Y:S01]  /*2920*/  VIADD R8, R2, 0x10 ;  /* 0x0000001002087836 */ /* 0x008fe20000000000 */
[----:B--2---:R2:W3:Y:S01]  /*2930*/  SHFL.DOWN PT, R6, R4, 0x10, R3 ;  /* 0x0a00000004067989 */ /* 0x0044e200000e0003 */
[----:B------:R-:W-:Y:S01]  /*2940*/  BSSY.RECONVERGENT B1, `(.L_x_55) ;  /* 0x000001e000017945 */ /* 0x000fe20003800200 */
[----:B------:R-:W-:Y:S02]  /*2950*/  IMAD.MOV.U32 R14, RZ, RZ, R10 ;  /* 0x000000ffff0e7224 */ /* 0x000fe400078e000a */
[----:B------:R-:W-:Y:S01]  /*2960*/  ISETP.GT.AND P0, PT, R8, R3, PT ;  /* 0x000000030800720c */ /* 0x000fe20003f04270 */
[----:B------:R2:W2:Y:S01]  /*2970*/  SHFL.DOWN PT, R7, R5, 0x10, R3 ;  /* 0x0a00000005077989 */ /* 0x0004a200000e0003 */
[----:B------:R-:W-:Y:S02]  /*2980*/  IMAD.MOV.U32 R15, RZ, RZ, R16 ;  /* 0x000000ffff0f7224 */ /* 0x000fe400078e0010 */
[----:B------:R-:W-:Y:S01]  /*2990*/  IMAD.MOV.U32 R12, RZ, RZ, R4 ;  /* 0x000000ffff0c7224 */ /* 0x000fe200078e0004 */
[----:B0-----:R0:W0:Y:S01]  /*29a0*/  SHFL.DOWN PT, R9, R10, 0x10, R3 ;  /* 0x0a0000000a097989 */ /* 0x00102200000e0003 */
[----:B----4-:R-:W-:-:S03]  /*29b0*/  IMAD.MOV.U32 R13, RZ, RZ, R5 ;  /* 0x000000ffff0d7224 */ /* 0x010fc600078e0005 */
[----:B-1----:R1:W4:Y:S04]  /*29c0*/  SHFL.DOWN PT, R11, R16, 0x10, R3 ;  /* 0x0a000000100b7989 */ /* 0x00232800000e0003 */
[----:B------:R-:W-:Y:S05]  /*29d0*/  @P0 BRA `(.L_x_56) ;  /* 0x0000000000500947 */ /* 0x000fea0003800000 */
[----:B--23--:R-:W-:Y:S01]  /*29e0*/  DSETP.GEU.AND P0, PT, R4, R6, PT ;  /* 0x000000060400722a */ /* 0x00cfe20003f0e000 */
[----:B0-----:R-:W-:Y:S02]  /*29f0*/  IMAD.MOV.U32 R14, RZ, RZ, R9 ;  /* 0x000000ffff0e7224 */ /* 0x001fe400078e0009 */
        /* <DEDUP_REMOVED lines=18> */
.L_x_56:
[----:B------:R-:W-:Y:S05]  /*2b20*/  BSYNC.RECONVERGENT B1 ;  /* 0x0000000000017941 */ /* 0x000fea0003800200 */
.L_x_55:
[----:B------:R-:W-:Y:S01]  /*2b30*/  ISETP.NE.AND P0, PT, R2, RZ, PT ;  /* 0x000000ff0200720c */ /* 0x000fe20003f05270 */
[----:B------:R-:W-:-:S12]  /*2b40*/  BSSY.RECONVERGENT B1, `(.L_x_57) ;  /* 0x000000a000017945 */ /* 0x000fd80003800200 */
[----:B------:R-:W-:Y:S05]  /*2b50*/  @P0 BRA `(.L_x_58) ;  /* 0x0000000000200947 */ /* 0x000fea0003800000 */
[----:B--2---:R-:W2:Y:S01]  /*2b60*/  S2R R4, SR_CgaCtaId ;  /* 0x0000000000047919 */ /* 0x004ea20000008800 */
[----:B01----:R-:W-:Y:S02]  /*2b70*/  MOV R3, 0x400 ;  /* 0x0000040000037802 */ /* 0x003fe40000000f00 */
[----:B------:R-:W-:-:S04]  /*2b80*/  SHF.R.U32.HI R2, RZ, 0x1, R0 ;  /* 0x00000001ff027819 */ /* 0x000fc80000011600 */
[----:B------:R-:W-:Y:S02]  /*2b90*/  LOP3.LUT R2, R2, 0x1f0, RZ, 0xc0, !PT ;  /* 0x000001f002027812 */ /* 0x000fe400078ec0ff */
[----:B--2---:R-:W-:-:S05]  /*2ba0*/  LEA R3, R4, R3, 0x18 ;  /* 0x0000000304037211 */ /* 0x004fca00078ec0ff */
[----:B------:R-:W-:-:S05]  /*2bb0*/  IMAD.IADD R3, R2, 0x1, R3 ;  /* 0x0000000102037824 */ /* 0x000fca00078e0203 */
[----:B------:R0:W-:Y:S04]  /*2bc0*/  STS.64 [R3+0x10], R14 ;  /* 0x0000100e03007388 */ /* 0x0001e80000000a00 */
[----:B------:R0:W-:Y:S02]  /*2bd0*/  STS.64 [R3+0x8], R12 ;  /* 0x0000080c03007388 */ /* 0x0001e40000000a00 */
.L_x_58:
[----:B------:R-:W-:Y:S05]  /*2be0*/  BSYNC.RECONVERGENT B1 ;  /* 0x0000000000017941 */ /* 0x000fea0003800200 */
.L_x_57:
[----:B------:R-:W-:Y:S01]  /*2bf0*/  BAR.SYNC.DEFER_BLOCKING 0x0 ;  /* 0x0000000000007b1d */ /* 0x000fe20000010000 */
[----:B------:R-:W-:-:S13]  /*2c00*/  ISETP.NE.AND P1, PT, R0, RZ, PT ;  /* 0x000000ff0000720c */ /* 0x000fda0003f25270 */
[----:B------:R-:W-:Y:S05]  /*2c10*/  @P1 BRA `(.L_x_34) ;  /* 0x0000004000181947 */ /* 0x000fea0003800000 */
[----:B------:R-:W-:Y:S01]  /*2c20*/  UISETP.GE.AND UP0, UPT, UR6, 0x21, UPT ;  /* 0x000000210600788c */ /* 0x000fe2000bf06270 */
[----:B----4-:R-:W-:Y:S02]  /*2c30*/  IMAD.MOV.U32 R11, RZ, RZ, R14 ;  /* 0x000000ffff0b7224 */ /* 0x010fe400078e000e */
[----:B------:R-:W-:Y:S02]  /*2c40*/  IMAD.MOV.U32 R8, RZ, RZ, R15 ;  /* 0x000000ffff087224 */ /* 0x000fe400078e000f */
[----:B------:R-:W-:Y:S02]  /*2c50*/  IMAD.MOV.U32 R2, RZ, RZ, R12 ;  /* 0x000000ffff027224 */ /* 0x000fe400078e000c */
[----:B012---:R-:W-:Y:S02]  /*2c60*/  IMAD.MOV.U32 R3, RZ, RZ, R13 ;  /* 0x000000ffff037224 */ /* 0x007fe400078e000d */
[----:B------:R-:W-:Y:S05]  /*2c70*/  BRA.U !UP0, `(.L_x_59) ;  /* 0x00000001086c7547 */ /* 0x000fea000b800000 */
[----:B------:R-:W0:Y:S01]  /*2c80*/  S2UR UR5, SR_CgaCtaId ;  /* 0x00000000000579c3 */ /* 0x000e220000008800 */
[----:B------:R-:W-:Y:S01]  /*2c90*/  UMOV UR4, 0x400 ;  /* 0x0000040000047882 */ /* 0x000fe20000000000 */
[----:B------:R-:W-:Y:S01]  /*2ca0*/  BSSY.RECONVERGENT B1, `(.L_x_59) ;  /* 0x0000018000017945 */ /* 0x000fe20003800200 */
[----:B0-----:R-:W-:-:S09]  /*2cb0*/  ULEA UR4, UR5, UR4, 0x18 ;  /* 0x0000000405047291 */ /* 0x001fd2000f8ec0ff */
[----:B------:R-:W0:Y:S04]  /*2cc0*/  LDS.64 R4, [UR4+0x18] ;  /* 0x00001804ff047984 */ /* 0x000e280008000a00 */
[----:B---3--:R-:W1:Y:S01]  /*2cd0*/  LDS.64 R6, [UR4+0x20] ;  /* 0x00002004ff067984 */ /* 0x008e620008000a00 */
[----:B0-----:R-:W-:Y:S01]  /*2ce0*/  DSETP.GEU.AND P0, PT, R12, R4, PT ;  /* 0x000000040c00722a */ /* 0x001fe20003f0e000 */
[----:B------:R-:W-:Y:S02]  /*2cf0*/  IMAD.MOV.U32 R2, RZ, RZ, R4 ;  /* 0x000000ffff027224 */ /* 0x000fe400078e0004 */
[----:B------:R-:W-:Y:S02]  /*2d00*/  IMAD.MOV.U32 R3, RZ, RZ, R5 ;  /* 0x000000ffff037224 */ /* 0x000fe400078e0005 */
[----:B-1----:R-:W-:-:S02]  /*2d10*/  IMAD.MOV.U32 R11, RZ, RZ, R6 ;  /* 0x000000ffff0b7224 */ /* 0x002fc400078e0006 */
        /* <DEDUP_REMOVED lines=16> */
.L_x_60:
[----:B------:R-:W-:Y:S05]  /*2e20*/  BSYNC.RECONVERGENT B1 ;  /* 0x0000000000017941 */ /* 0x000fea0003800200 */
.L_x_59:
[----:B------:R-:W-:Y:S01]  /*2e30*/  UISETP.GE.AND UP0, UPT, UR6, 0x41, UPT ;  /* 0x000000410600788c */ /* 0x000fe2000bf06270 */
[----:B------:R-:W-:Y:S02]  /*2e40*/  IMAD.MOV.U32 R9, RZ, RZ, R11 ;  /* 0x000000ffff097224 */ /* 0x000fe400078e000b */
[----:B------:R-:W-:Y:S02]  /*2e50*/  IMAD.MOV.U32 R0, RZ, RZ, R8 ;  /* 0x000000ffff007224 */ /* 0x000fe400078e0008 */
[----:B------:R-:W-:Y:S02]  /*2e60*/  IMAD.MOV.U32 R4, RZ, RZ, R2 ;  /* 0x000000ffff047224 */ /* 0x000fe400078e0002 */
[----:B------:R-:W-:Y:S02]  /*2e70*/  IMAD.MOV.U32 R5, RZ, RZ, R3 ;  /* 0x000000ffff057224 */ /* 0x000fe400078e0003 */
[----:B------:R-:W-:Y:S05]  /*2e80*/  BRA.U !UP0, `(.L_x_61) ;  /* 0x00000001086c7547 */ /* 0x000fea000b800000 */
[----:B------:R-:W0:Y:S01]  /*2e90*/  S2UR UR5, SR_CgaCtaId ;  /* 0x00000000000579c3 */ /* 0x000e220000008800 */
[----:B------:R-:W-:Y:S01]  /*2ea0*/  UMOV UR4, 0x400 ;  /* 0x0000040000047882 */ /* 0x000fe20000000000 */
[----:B------:R-:W-:Y:S01]  /*2eb0*/  BSSY.RECONVERGENT B1, `(.L_x_61) ;  /* 0x0000018000017945 */ /* 0x000fe20003800200 */
[----:B0-----:R-:W-:-:S09]  /*2ec0*/  ULEA UR4, UR5, UR4, 0x18 ;  /* 0x0000000405047291 */ /* 0x001fd2000f8ec0ff */
[----:B---3--:R-:W0:Y:S04]  /*2ed0*/  LDS.64 R6, [UR4+0x28] ;  /* 0x00002804ff067984 */ /* 0x008e280008000a00 */
[----:B------:R-:W1:Y:S01]  /*2ee0*/  LDS.64 R12, [UR4+0x30] ;  /* 0x00003004ff0c7984 */ /* 0x000e620008000a00 */
        /* <DEDUP_REMOVED lines=20> */
.L_x_62:
[----:B------:R-:W-:Y:S05]  /*3030*/  BSYNC.RECONVERGENT B1 ;  /* 0x0000000000017941 */ /* 0x000fea0003800200 */
.L_x_61:
        /* <DEDUP_REMOVED lines=32> */
.L_x_64:
[----:B------:R-:W-:Y:S05]  /*3240*/  BSYNC.RECONVERGENT B1 ;  /* 0x0000000000017941 */ /* 0x000fea0003800200 */
.L_x_63:
        /* <DEDUP_REMOVED lines=32> */
.L_x_66:
[----:B------:R-:W-:Y:S05]  /*3450*/  BSYNC.RECONVERGENT B1 ;  /* 0x0000000000017941 */ /* 0x000fea0003800200 */
.L_x_65:
        /* <DEDUP_REMOVED lines=32> */
.L_x_68:
[----:B------:R-:W-:Y:S05]  /*3660*/  BSYNC.RECONVERGENT B1 ;  /* 0x0000000000017941 */ /* 0x000fea0003800200 */
.L_x_67:
        /* <DEDUP_REMOVED lines=32> */
.L_x_70:
[----:B------:R-:W-:Y:S05]  /*3870*/  BSYNC.RECONVERGENT B1 ;  /* 0x0000000000017941 */ /* 0x000fea0003800200 */
.L_x_69:
[----:B------:R-:W-:Y:S01]  /*3880*/  UISETP.GE.AND UP0, UPT, UR6, 0xe1, UPT ;  /* 0x000000e10600788c */ /* 0x000fe2000bf06270 */
[----:B------:R-:W-:Y:S02]  /*3890*/  IMAD.MOV.U32 R14, RZ, RZ, R9 ;  /* 0x000000ffff0e7224 */ /* 0x000fe400078e0009 */
[----:B------:R-:W-:Y:S02]  /*38a0*/  IMAD.MOV.U32 R15, RZ, RZ, R0 ;  /* 0x000000ffff0f7224 */ /* 0x000fe400078e0000 */
[----:B------:R-:W-:Y:S02]  /*38b0*/  IMAD.MOV.U32 R12, RZ, RZ, R4 ;  /* 0x000000ffff0c7224 */ /* 0x000fe400078e0004 */
[----:B------:R-:W-:Y:S02]  /*38c0*/  IMAD.MOV.U32 R13, RZ, RZ, R5 ;  /* 0x000000ffff0d7224 */ /* 0x000fe400078e0005 */
[----:B------:R-:W-:Y:S05]  /*38d0*/  BRA.U !UP0, `(.L_x_34) ;  /* 0x0000003108e87547 */ /* 0x000fea000b800000 */
[----:B------:R-:W0:Y:S01]  /*38e0*/  S2UR UR5, SR_CgaCtaId ;  /* 0x00000000000579c3 */ /* 0x000e220000008800 */
[----:B------:R-:W-:Y:S02]  /*38f0*/  UMOV UR4, 0x400 ;  /* 0x0000040000047882 */ /* 0x000fe40000000000 */
        /* <DEDUP_REMOVED lines=24> */
.L_x_2:
[----:B------:R-:W1:Y:S01]  /*3a80*/  S2R R0, SR_TID.X ;  /* 0x0000000000007919 */ /* 0x000e620000002100 */
[----:B------:R-:W1:Y:S02]  /*3a90*/  LDC.64 R2, c[0x0][0x380] ;  /* 0x0000e000ff027b82 */ /* 0x000e640000000a00 */
[----:B-1----:R-:W-:-:S05]  /*3aa0*/  IMAD.WIDE.U32 R2, R0, 0x10, R2 ;  /* 0x0000001000027825 */ /* 0x002fca00078e0002 */
[----:B0-----:R-:W2:Y:S04]  /*3ab0*/  LDG.E.64.CONSTANT R18, desc[UR10][R2.64] ;  /* 0x0000000a02127981 */ /* 0x001ea8000c1e9b00 */
[----:B------:R-:W2:Y:S04]  /*3ac0*/  LDG.E.64.CONSTANT R16, desc[UR10][R2.64+0x1000] ;  /* 0x0010000a02107981 */ /* 0x000ea8000c1e9b00 */
[----:B------:R-:W3:Y:S04]  /*3ad0*/  LDG.E.64.CONSTANT R20, desc[UR10][R2.64+0x8] ;  /* 0x0000080a02147981 */ /* 0x000ee8000c1e9b00 */
[----:B------:R-:W3:Y:S04]  /*3ae0*/  LDG.E.64.CONSTANT R14, desc[UR10][R2.64+0x1008] ;  /* 0x0010080a020e7981 */ /* 0x000ee8000c1e9b00 */
[----:B------:R-:W4:Y:S04]  /*3af0*/  LDG.E.64.CONSTANT R12, desc[UR10][R2.64+0x2000] ;  /* 0x0020000a020c7981 */ /* 0x000f28000c1e9b00 */
[----:B------:R-:W5:Y:S04]  /*3b00*/  LDG.E.64.CONSTANT R10, desc[UR10][R2.64+0x2008] ;  /* 0x0020080a020a7981 */ /* 0x000f68000c1e9b00 */
[----:B------:R-:W5:Y:S04]  /*3b10*/  LDG.E.64.CONSTANT R6, desc[UR10][R2.64+0x3000] ;  /* 0x0030000a02067981 */ /* 0x000f68000c1e9b00 */
[----:B------:R-:W5:Y:S04]  /*3b20*/  LDG.E.64.CONSTANT R4, desc[UR10][R2.64+0x3008] ;  /* 0x0030080a02047981 */ /* 0x000f68000c1e9b00 */
[----:B------:R-:W5:Y:S04]  /*3b30*/  LDG.E.64.CONSTANT R28, desc[UR10][R2.64+0x4000] ;  /* 0x0040000a021c7981 */ /* 0x000f68000c1e9b00 */
[----:B------:R-:W5:Y:S01]  /*3b40*/  LDG.E.64.CONSTANT R8, desc[UR10][R2.64+0x4008] ;  /* 0x0040080a02087981 */ /* 0x000f62000c1e9b00 */
[----:B------:R-:W-:Y:S01]  /*3b50*/  UISETP.GE.U32.AND UP0, UPT, UR8, 0xa00, UPT ;  /* 0x00000a000800788c */ /* 0x000fe2000bf06070 */
[----:B------:R-:W-:Y:S01]  /*3b60*/  UMOV UR9, 0x500 ;  /* 0x0000050000097882 */ /* 0x000fe20000000000 */
[----:B------:R-:W-:Y:S01]  /*3b70*/  UMOV UR4, URZ ;  /* 0x000000ff00047c82 */ /* 0x000fe20008000000 */
[----:B--2---:R-:W-:-:S14]  /*3b80*/  DSETP.GEU.AND P2, PT, R18, R16, PT ;  /* 0x000000101200722a */ /* 0x004fdc0003f4e000 */
[----:B---3--:R-:W-:-:S04]  /*3b90*/  @P2 ISETP.GE.U32.AND P0, PT, R20, R14, PT ;  /* 0x0000000e1400220c */ /* 0x008fc80003f06070 */
[----:B------:R-:W-:-:S13]  /*3ba0*/  @P2 ISETP.GE.AND.EX P0, PT, R21, R15, PT, P0 ;  /* 0x0000000f1500220c */ /* 0x000fda0003f06300 */
[----:B------:R-:W-:-:S06]  /*3bb0*/  @P2 DSETP.LT.OR P0, PT, R16, R18, !P0 ;  /* 0x000000121000222a */ /* 0x000fcc0004701400 */
[----:B------:R-:W-:Y:S02]  /*3bc0*/  @P2 FSEL R18, R18, R16, P0 ;  /* 0x0000001012122208 */ /* 0x000fe40000000000 */
[----:B------:R-:W-:Y:S02]  /*3bd0*/  @P2 FSEL R19, R19, R17, P0 ;  /* 0x0000001113132208 */ /* 0x000fe40000000000 */
[----:B------:R-:W-:Y:S01]  /*3be0*/  @P2 SEL R14, R20, R14, P0 ;  /* 0x0000000e140e2207 */ /* 0x000fe20000000000 */
[----:B------:R-:W-:Y:S01]  /*3bf0*/  @P2 IMAD.MOV.U32 R16, RZ, RZ, R18 ;  /* 0x000000ffff102224 */ /* 0x000fe200078e0012 */
[----:B------:R-:W-:Y:S01]  /*3c00*/  @P2 SEL R15, R21, R15, P0 ;  /* 0x0000000f150f2207 */ /* 0x000fe20000000000 */
[----:B------:R-:W-:-:S06]  /*3c10*/  @P2 IMAD.MOV.U32 R17, RZ, RZ, R19 ;  /* 0x000000ffff112224 */ /* 0x000fcc00078e0013 */
[----:B----4-:R-:W-:-:S14]  /*3c20*/  DSETP.GEU.AND P1, PT, R16, R12, PT ;  /* 0x0000000c1000722a */ /* 0x010fdc0003f2e000 */
[----:B-----5:R-:W-:-:S04]  /*3c30*/  @P1 ISETP.GE.U32.AND P0, PT, R14, R10, PT ;  /* 0x0000000a0e00120c */ /* 0x020fc80003f06070 */
[----:B------:R-:W-:-:S13]  /*3c40*/  @P1 ISETP.GE.AND.EX P0, PT, R15, R11, PT, P0 ;  /* 0x0000000b0f00120c */ /* 0x000fda0003f06300 */
[----:B------:R-:W-:-:S06]  /*3c50*/  @P1 DSETP.GT.OR P0, PT, R16, R12, !P0 ;  /* 0x0000000c1000122a */ /* 0x000fcc0004704400 */
[----:B------:R-:W-:Y:S02]  /*3c60*/  @P1 FSEL R16, R16, R12, P0 ;  /* 0x0000000c10101208 */ /* 0x000fe40000000000 */
[----:B------:R-:W-:Y:S02]  /*3c70*/  @P1 FSEL R17, R17, R13, P0 ;  /* 0x0000000d11111208 */ /* 0x000fe40000000000 */
[----:B------:R-:W-:Y:S01]  /*3c80*/  @P1 SEL R10, R14, R10, P0 ;  /* 0x0000000a0e0a1207 */ /* 0x000fe20000000000 */
[----:B------:R-:W-:Y:S01]  /*3c90*/  @P1 IMAD.MOV.U32 R12, RZ, RZ, R16 ;  /* 0x000000ffff0c1224 */ /* 0x000fe200078e0010 */
[----:B------:R-:W-:Y:S01]  /*3ca0*/  @P1 SEL R11, R15, R11, P0 ;  /* 0x0000000b0f0b1207 */ /* 0x000fe20000000000 */
[----:B------:R-:W-:-:S06]  /*3cb0*/  @P1 IMAD.MOV.U32 R13, RZ, RZ, R17 ;  /* 0x000000ffff0d1224 */ /* 0x000fcc00078e0011 */
[----:B------:R-:W-:-:S14]  /*3cc0*/  DSETP.GEU.AND P2, PT, R12, R6, PT ;  /* 0x000000060c00722a */ /* 0x000fdc0003f4e000 */
[----:B------:R-:W-:-:S04]  /*3cd0*/  @P2 ISETP.GE.U32.AND P0, PT, R10, R4, PT ;  /* 0x000000040a00220c */ /* 0x000fc80003f06070 */
        /* <DEDUP_REMOVED lines=17> */
[----:B------:R-:W-:Y:S01]  /*3df0*/  @P1 IMAD.MOV.U32 R29, RZ, RZ, R7 ;  /* 0x000000ffff1d1224 */ /* 0x000fe200078e0007 */
[----:B------:R-:W-:Y:S06]  /*3e00*/  BRA.U !UP0, `(.L_x_71) ;  /* 0x0000000d08987547 */ /* 0x000fec000b800000 */
[----:B------:R-:W-:-:S04]  /*3e10*/  UIADD3 UR9, UP0, UPT, UR8, -0xa00, URZ ;  /* 0xfffff60008097890 */ /* 0x000fc8000ff1e0ff */
[----:B------:R-:W-:Y:S02]  /*3e20*/  ULEA.HI.X.SX32 UR8, UR8, 0xffffffff, 0x1, UP0 ;  /* 0xffffffff08087891 */ /* 0x000fe400080f0eff */
[----:B------:R-:W-:Y:S02]  /*3e30*/  UIMAD.WIDE.U32 UR12, UR9, -0x33333333, URZ ;  /* 0xcccccccd090c78a5 */ /* 0x000fe4000f8e00ff */
[----:B------:R-:W-:Y:S02]  /*3e40*/  UIMAD.WIDE.U32 UR4, UR8, -0x33333333, URZ ;  /* 0xcccccccd080478a5 */ /* 0x000fe4000f8e00ff */
[----:B------:R-:W-:Y:S02]  /*3e50*/  UISETP.GE.U32.AND UP1, UPT, UR9, 0x500, UPT ;  /* 0x000005000900788c */ /* 0x000fe4000bf26070 */
[----:B------:R-:W-:Y:S02]  /*3e60*/  UIMAD.WIDE.U32 UR4, UP0, UR9, -0x33333334, UR4 ;  /* 0xcccccccc090478a5 */ /* 0x000fe4000f800004 */
[----:B------:R-:W-:-:S02]  /*3e70*/  UISETP.GE.U32.AND.EX UP1, UPT, UR8, URZ, UPT, UP1 ;  /* 0x000000ff0800728c */ /* 0x000fc4000bf26110 */
[----:B------:R-:W-:Y:S02]  /*3e80*/  UIADD3.X UR7, UPT, UPT, URZ, URZ, URZ, UP0, !UPT ;  /* 0x000000ffff077290 */ /* 0x000fe400087fe4ff */
[----:B------:R-:W-:Y:S01]  /*3e90*/  UIADD3 URZ, UP0, UPT, UR13, UR4, URZ ;  /* 0x000000040dff7290 */ /* 0x000fe2000ff1e0ff */
[----:B------:R-:W-:Y:S01]  /*3ea0*/  UMOV UR6, UR5 ;  /* 0x0000000500067c82 */ /* 0x000fe20008000000 */
[----:B------:R-:W-:Y:S02]  /*3eb0*/  UMOV UR9, 0x500 ;  /* 0x0000050000097882 */ /* 0x000fe40000000000 */
[----:B------:R-:W-:-:S04]  /*3ec0*/  UIMAD.WIDE.U32.X UR6, UR8, -0x33333334, UR6, UP0 ;  /* 0xcccccccc080678a5 */ /* 0x000fc800080e0406 */
[----:B------:R-:W-:-:S04]  /*3ed0*/  USHF.R.U64 UR5, UR6, 0xa, UR7 ;  /* 0x0000000a06057899 */ /* 0x000fc80008001207 */
[----:B------:R-:W-:-:S04]  /*3ee0*/  ULOP3.LUT UR4, UR5, 0x1, URZ, 0xc0, !UPT ;  /* 0x0000000105047892 */ /* 0x000fc8000f8ec0ff */
[----:B------:R-:W-:-:S03]  /*3ef0*/  UISETP.NE.U32.AND UP0, UPT, UR4, 0x1, UPT ;  /* 0x000000010400788c */ /* 0x000fc6000bf05070 */
[----:B------:R-:W-:Y:S01]  /*3f00*/  UMOV UR4, URZ ;  /* 0x000000ff00047c82 */ /* 0x000fe20008000000 */
[----:B------:R-:W-:Y:S01]  /*3f10*/  UISETP.NE.U32.AND.EX UP0, UPT, URZ, URZ, UPT, UP0 ;  /* 0x000000ffff00728c */ /* 0x000fe2000bf05100 */
[----:B------:R-:W-:Y:S10]  /*3f20*/  BRA.U !UP1, `(.L_x_72) ;  /* 0x0000000909307547 */ /* 0x000ff4000b800000 */
[----:B------:R-:W0:Y:S01]  /*3f30*/  LDCU.64 UR8, c[0x0][0x380] ;  /* 0x00007000ff0877ac */ /* 0x000e220008000a00 */
[----:B------:R-:W-:Y:S01]  /*3f40*/  UIADD3 UR5, UP1, UPT, UR5, 0x1, URZ ;  /* 0x0000000105057890 */ /* 0x000fe2000ff3e0ff */
[----:B------:R-:W-:-:S03]  /*3f50*/  UMOV UR4, URZ ;  /* 0x000000ff00047c82 */ /* 0x000fc60008000000 */
[----:B------:R-:W-:Y:S02]  /*3f60*/  ULEA.HI.X UR6, UR7, URZ, URZ, 0x16, UP1 ;  /* 0x000000ff07067291 */ /* 0x000fe400088fb4ff */
[----:B------:R-:W-:Y:S02]  /*3f70*/  ULOP3.LUT UR5, UR5, 0xfffffffe, URZ, 0xc0, !UPT ;  /* 0xfffffffe05057892 */ /* 0x000fe4000f8ec0ff */
[----:B------:R-:W-:Y:S01]  /*3f80*/  ULOP3.LUT UR6, UR6, 0x7fffff, URZ, 0xc0, !UPT ;  /* 0x007fffff06067892 */ /* 0x000fe2000f8ec0ff */
[----:B0-----:R-:W-:-:S04]  /*3f90*/  LEA R4, P0, R0, UR8, 0x4 ;  /* 0x0000000800047c11 */ /* 0x001fc8000f8020ff */
[----:B------:R-:W-:Y:S02]  /*3fa0*/  IADD3 R4, P1, PT, R4, 0xe008, RZ ;  /* 0x0000e00804047810 */ /* 0x000fe40007f3e0ff */
[----:B------:R-:W-:Y:S01]  /*3fb0*/  LEA.HI.X R0, R0, UR9, RZ, 0x4, P0 ;  /* 0x0000000900007c11 */ /* 0x000fe200080f24ff */
[----:B------:R-:W-:-:S04]  /*3fc0*/  UMOV UR9, 0x500 ;  /* 0x0000050000097882 */ /* 0x000fc80000000000 */
[----:B------:R-:W-:-:S07]  /*3fd0*/  IMAD.X R5, RZ, RZ, R0, P1 ;  /* 0x000000ffff057224 */ /* 0x000fce00008e0600 */
.L_x_73:
[----:B------:R-:W2:Y:S04]  /*3fe0*/  LDG.E.64.CONSTANT R12, desc[UR10][R4.64+-0x9008] ;  /* 0xff6ff80a040c7981 */ /* 0x000ea8000c1e9b00 */
[----:B------:R-:W3:Y:S04]  /*3ff0*/  LDG.E.64.CONSTANT R16, desc[UR10][R4.64+-0x9000] ;  /* 0xff70000a04107981 */ /* 0x000ee8000c1e9b00 */
[----:B------:R-:W4:Y:S04]  /*4000*/  LDG.E.64.CONSTANT R18, desc[UR10][R4.64+-0x8008] ;  /* 0xff7ff80a04127981 */ /* 0x000f28000c1e9b00 */
[----:B------:R-:W5:Y:S04]  /*4010*/  LDG.E.64.CONSTANT R20, desc[UR10][R4.64+-0x8000] ;  /* 0xff80000a04147981 */ /* 0x000f68000c1e9b00 */
[----:B------:R-:W5:Y:S04]  /*4020*/  LDG.E.64.CONSTANT R22, desc[UR10][R4.64+-0x7008] ;  /* 0xff8ff80a04167981 */ /* 0x000f68000c1e9b00 */
[----:B------:R-:W5:Y:S04]  /*4030*/  LDG.E.64.CONSTANT R24, desc[UR10][R4.64+-0x7000] ;  /* 0xff90000a04187981 */ /* 0x000f68000c1e9b00 */
[----:B------:R-:W5:Y:S04]  /*4040*/  LDG.E.64.CONSTANT R26, desc[UR10][R4.64+-0x6008] ;  /* 0xff9ff80a041a7981 */ /* 0x000f68000c1e9b00 */
[----:B------:R-:W5:Y:S04]  /*4050*/  LDG.E.64.CONSTANT R6, desc[UR10][R4.64+-0x6000] ;  /* 0xffa0000a04067981 */ /* 0x000f68000c1e9b00 */
[----:B------:R-:W5:Y:S01]  /*4060*/  LDG.E.64.CONSTANT R14, desc[UR10][R4.64+-0x4000] ;  /* 0xffc0000a040e7981 */ /* 0x000f62000c1e9b00 */
[----:B--2---:R-:W-:-:S14]  /*4070*/  DSETP.GEU.AND P2, PT, R28, R12, PT ;  /* 0x0000000c1c00722a */ /* 0x004fdc0003f4e000 */
[----:B---3--:R-:W-:-:S04]  /*4080*/  @P2 ISETP.GE.U32.AND P0, PT, R8, R16, PT ;  /* 0x000000100800220c */ /* 0x008fc80003f06070 */
[----:B------:R-:W-:-:S13]  /*4090*/  @P2 ISETP.GE.AND.EX P0, PT, R9, R17, PT, P0 ;  /* 0x000000110900220c */ /* 0x000fda0003f06300 */
[----:B------:R-:W-:-:S06]  /*40a0*/  @P2 DSETP.GT.OR P0, PT, R28, R12, !P0 ;  /* 0x0000000c1c00222a */ /* 0x000fcc0004704400 */
[----:B------:R-:W-:Y:S02]  /*40b0*/  @P2 FSEL R0, R28, R12, P0 ;  /* 0x0000000c1c002208 */ /* 0x000fe40000000000 */
[----:B------:R-:W-:Y:S02]  /*40c0*/  @P2 FSEL R11, R29, R13, P0 ;  /* 0x0000000d1d0b2208 */ /* 0x000fe40000000000 */
[----:B------:R-:W2:Y:S01]  /*40d0*/  LDG.E.64.CONSTANT R28, desc[UR10][R4.64+-0x5008] ;  /* 0xffaff80a041c7981 */ /* 0x000ea2000c1e9b00 */
[----:B------:R-:W-:Y:S02]  /*40e0*/  @P2 IMAD.MOV.U32 R12, RZ, RZ, R0 ;  /* 0x000000ffff0c2224 */ /* 0x000fe400078e0000 */
[----:B------:R-:W-:Y:S02]  /*40f0*/  @P2 IMAD.MOV.U32 R13, RZ, RZ, R11 ;  /* 0x000000ffff0d2224 */ /* 0x000fe400078e000b */
[----:B------:R-:W3:Y:S04]  /*4100*/  LDG.E.64.CONSTANT R10, desc[UR10][R4.64+-0x5000] ;  /* 0xffb0000a040a7981 */ /* 0x000ee8000c1e9b00 */
[----:B----4-:R-:W-:Y:S01]  /*4110*/  DSETP.GEU.AND P1, PT, R12, R18, PT ;  /* 0x000000120c00722a */ /* 0x010fe20003f2e000 */
[----:B------:R-:W-:-:S02]  /*4120*/  @P2 SEL R16, R8, R16, P0 ;  /* 0x0000001008102207 */ /* 0x000fc40000000000 */
[----:B------:R-:W-:-:S11]  /*4130*/  @P2 SEL R17, R9, R17, P0 ;  /* 0x0000001109112207 */ /* 0x000fd60000000000 */
[----:B-----5:R-:W-:-:S04]  /*4140*/  @P1 ISETP.GE.U32.AND P0, PT, R16, R20, PT ;  /* 0x000000141000120c */ /* 0x020fc80003f06070 */
[----:B------:R-:W-:-:S13]  /*4150*/  @P1 ISETP.GE.AND.EX P0, PT, R17, R21, PT, P0 ;  /* 0x000000151100120c */ /* 0x000fda0003f06300 */
[----:B------:R-:W-:-:S06]  /*4160*/  @P1 DSETP.GT.OR P0, PT, R12, R18, !P0 ;  /* 0x000000120c00122a */ /* 0x000fcc0004704400 */
[----:B------:R-:W-:Y:S02]  /*4170*/  @P1 FSEL R0, R12, R18, P0 ;  /* 0x000000120c001208 */ /* 0x000fe40000000000 */
[----:B------:R-:W-:Y:S02]  /*4180*/  @P1 FSEL R9, R13, R19, P0 ;  /* 0x000000130d091208 */ /* 0x000fe40000000000 */
[----:B------:R-:W4:Y:S01]  /*4190*/  LDG.E.64.CONSTANT R12, desc[UR10][R4.64+-0x4008] ;  /* 0xffbff80a040c7981 */ /* 0x000f22000c1e9b00 */
[----:B------:R-:W-:Y:S02]  /*41a0*/  @P1 IMAD.MOV.U32 R18, RZ, RZ, R0 ;  /* 0x000000ffff121224 */ /* 0x000fe400078e0000 */
[----:B------:R-:W-:Y:S01]  /*41b0*/  @P1 IMAD.MOV.U32 R19, RZ, RZ, R9 ;  /* 0x000000ffff131224 */ /* 0x000fe200078e0009 */
[----:B------:R-:W-:Y:S01]  /*41c0*/  @P1 SEL R20, R16, R20, P0 ;  /* 0x0000001410141207 */ /* 0x000fe20000000000 */
[----:B------:R-:W5:Y:S04]  /*41d0*/  LDG.E.64.CONSTANT R8, desc[UR10][R4.64] ;  /* 0x0000000a04087981 */ /* 0x000f68000c1e9b00 */
[----:B------:R-:W-:Y:S01]  /*41e0*/  DSETP.GEU.AND P2, PT, R18, R22, PT ;  /* 0x000000161200722a */ /* 0x000fe20003f4e000 */
[----:B------:R-:W-:-:S02]  /*41f0*/  @P1 SEL R21, R17, R21, P0 ;  /* 0x0000001511151207 */ /* 0x000fc40000000000 */
[----:B------:R-:W5:Y:S11]  /*4200*/  LDG.E.64.CONSTANT R16, desc[UR10][R4.64+-0x3008] ;  /* 0xffcff80a04107981 */ /* 0x000f76000c1e9b00 */
[----:B------:R-:W-:-:S04]  /*4210*/  @P2 ISETP.GE.U32.AND P0, PT, R20, R24, PT ;  /* 0x000000181400220c */ /* 0x000fc80003f06070 */
[----:B------:R-:W-:-:S13]  /*4220*/  @P2 ISETP.GE.AND.EX P0, PT, R21, R25, PT, P0 ;  /* 0x000000191500220c */ /* 0x000fda0003f06300 */
[----:B------:R-:W-:-:S06]  /*4230*/  @P2 DSETP.GT.OR P0, PT, R18, R22, !P0 ;  /* 0x000000161200222a */ /* 0x000fcc0004704400 */
[----:B------:R-:W-:Y:S02]  /*4240*/  @P2 FSEL R0, R18, R22, P0 ;  /* 0x0000001612002208 */ /* 0x000fe40000000000 */
[----:B------:R-:W-:-:S03]  /*4250*/  @P2 FSEL R19, R19, R23, P0 ;  /* 0x0000001713132208 */ /* 0x000fc60000000000 */
[----:B------:R-:W-:Y:S02]  /*4260*/  @P2 IMAD.MOV.U32 R22, RZ, RZ, R0 ;  /* 0x000000ffff162224 */ /* 0x000fe400078e0000 */
[----:B------:R-:W-:Y:S02]  /*4270*/  @P2 IMAD.MOV.U32 R23, RZ, RZ, R19 ;  /* 0x000000ffff172224 */ /* 0x000fe400078e0013 */
[----:B------:R-:W5:Y:S04]  /*4280*/  LDG.E.64.CONSTANT R18, desc[UR10][R4.64+-0x3000] ;  /* 0xffd0000a04127981 */ /* 0x000f68000c1e9b00 */
[----:B------:R-:W-:Y:S01]  /*4290*/  DSETP.GEU.AND P1, PT, R22, R26, PT ;  /* 0x0000001a1600722a */ /* 0x000fe20003f2e000 */
[----:B------:R-:W-:Y:S02]  /*42a0*/  @P2 SEL R24, R20, R24, P0 ;  /* 0x0000001814182207 */ /* 0x000fe40000000000 */
[----:B------:R-:W-:-:S02]  /*42b0*/  @P2 SEL R25, R21, R25, P0 ;  /* 0x0000001915192207 */ /* 0x000fc40000000000 */
[----:B------:R-:W5:Y:S09]  /*42c0*/  LDG.E.64.CONSTANT R20, desc[UR10][R4.64+-0x2008] ;  /* 0xffdff80a04147981 */ /* 0x000f72000c1e9b00 */
[----:B------:R-:W-:-:S04]  /*42d0*/  @P1 ISETP.GE.U32.AND P0, PT, R24, R6, PT ;  /* 0x000000061800120c */ /* 0x000fc80003f06070 */
[----:B------:R-:W-:-:S13]  /*42e0*/  @P1 ISETP.GE.AND.EX P0, PT, R25, R7, PT, P0 ;  /* 0x000000071900120c */ /* 0x000fda0003f06300 */
[----:B------:R-:W-:-:S06]  /*42f0*/  @P1 DSETP.GT.OR P0, PT, R22, R26, !P0 ;  /* 0x0000001a1600122a */ /* 0x000fcc0004704400 */
[----:B------:R-:W-:Y:S02]  /*4300*/  @P1 FSEL R0, R22, R26, P0 ;  /* 0x0000001a16001208 */ /* 0x000fe40000000000 */
[----:B------:R-:W-:-:S03]  /*4310*/  @P1 FSEL R23, R23, R27, P0 ;  /* 0x0000001b17171208 */ /* 0x000fc60000000000 */
[----:B------:R-:W-:Y:S02]  /*4320*/  @P1 IMAD.MOV.U32 R26, RZ, RZ, R0 ;  /* 0x000000ffff1a1224 */ /* 0x000fe400078e0000 */
[----:B------:R-:W-:Y:S02]  /*4330*/  @P1 IMAD.MOV.U32 R27, RZ, RZ, R23 ;  /* 0x000000ffff1b1224 */ /* 0x000fe400078e0017 */
[----:B------:R-:W5:Y:S01]  /*4340*/  LDG.E.64.CONSTANT R22, desc[UR10][R4.64+-0x2000] ;  /* 0xffe0000a04167981 */ /* 0x000f62000c1e9b00 */
[----:B------:R-:W-:Y:S02]  /*4350*/  @P1 SEL R6, R24, R6, P0 ;  /* 0x0000000618061207 */ /* 0x000fe40000000000 */
[----:B------:R-:W-:Y:S02]  /*4360*/  @P1 SEL R7, R25, R7, P0 ;  /* 0x0000000719071207 */ /* 0x000fe40000000000 */
[----:B------:R-:W5:Y:S01]  /*4370*/  LDG.E.64.CONSTANT R24, desc[UR10][R4.64+-0x1008] ;  /* 0xffeff80a04187981 */ /* 0x000f62000c1e9b00 */
[----:B--2---:R-:W-:-:S14]  /*4380*/  DSETP.GEU.AND P2, PT, R26, R28, PT ;  /* 0x0000001c1a00722a */ /* 0x004fdc0003f4e000 */
[----:B---3--:R-:W-:-:S04]  /*4390*/  @P2 ISETP.GE.U32.AND P0, PT, R6, R10, PT ;  /* 0x0000000a0600220c */ /* 0x008fc80003f06070 */
[----:B------:R-:W-:-:S13]  /*43a0*/  @P2 ISETP.GE.AND.EX P0, PT, R7, R11, PT, P0 ;  /* 0x0000000b0700220c */ /* 0x000fda0003f06300 */
[----:B------:R-:W-:-:S06]  /*43b0*/  @P2 DSETP.GT.OR P0, PT, R26, R28, !P0 ;  /* 0x0000001c1a00222a */ /* 0x000fcc0004704400 */
[----:B------:R-:W-:Y:S02]  /*43c0*/  @P2 FSEL R0, R26, R28, P0 ;  /* 0x0000001c1a002208 */ /* 0x000fe40000000000 */
[----:B------:R-:W-:-:S03]  /*43d0*/  @P2 FSEL R27, R27, R29, P0 ;  /* 0x0000001d1b1b2208 */ /* 0x000fc60000000000 */
[----:B------:R-:W-:Y:S02]  /*43e0*/  @P2 IMAD.MOV.U32 R28, RZ, RZ, R0 ;  /* 0x000000ffff1c2224 */ /* 0x000fe400078e0000 */
[----:B------:R-:W-:Y:S02]  /*43f0*/  @P2 IMAD.MOV.U32 R29, RZ, RZ, R27 ;  /* 0x000000ffff1d2224 */ /* 0x000fe400078e001b */
[----:B------:R-:W2:Y:S04]  /*4400*/  LDG.E.64.CONSTANT R26, desc[UR10][R4.64+-0x1000] ;  /* 0xfff0000a041a7981 */ /* 0x000ea8000c1e9b00 */
[----:B----4-:R-:W-:Y:S01]  /*4410*/  DSETP.GEU.AND P1, PT, R28, R12, PT ;  /* 0x0000000c1c00722a */ /* 0x010fe20003f2e000 */
[----:B------:R-:W-:Y:S02]  /*4420*/  @P2 SEL R10, R6, R10, P0 ;  /* 0x0000000a060a2207 */ /* 0x000fe40000000000 */
[----:B------:R-:W-:-:S11]  /*4430*/  @P2 SEL R11, R7, R11, P0 ;  /* 0x0000000b070b2207 */ /* 0x000fd60000000000 */
[----:B------:R-:W-:-:S04]  /*4440*/  @P1 ISETP.GE.U32.AND P0, PT, R10, R14, PT ;  /* 0x0000000e0a00120c */ /* 0x000fc80003f06070 */
[----:B------:R-:W-:-:S13]  /*4450*/  @P1 ISETP.GE.AND.EX P0, PT, R11, R15, PT, P0 ;  /* 0x0000000f0b00120c */ /* 0x000fda0003f06300 */
[----:B------:R-:W-:-:S06]  /*4460*/  @P1 DSETP.GT.OR P0, PT, R28, R12, !P0 ;  /* 0x0000000c1c00122a */ /* 0x000fcc0004704400 */
[----:B------:R-:W-:Y:S02]  /*4470*/  @P1 FSEL R0, R28, R12, P0 ;  /* 0x0000000c1c001208 */ /* 0x000fe40000000000 */
[----:B------:R-:W-:Y:S02]  /*4480*/  @P1 FSEL R7, R29, R13, P0 ;  /* 0x0000000d1d071208 */ /* 0x000fe40000000000 */
[----:B------:R-:W3:Y:S01]  /*4490*/  LDG.E.64.CONSTANT R28, desc[UR10][R4.64+-0x8] ;  /* 0xfffff80a041c7981 */ /* 0x000ee2000c1e9b00 */
[----:B------:R-:W-:Y:S02]  /*44a0*/  @P1 IMAD.MOV.U32 R12, RZ, RZ, R0 ;  /* 0x000000ffff0c1224 */ /* 0x000fe400078e0000 */
[----:B------:R-:W-:-:S06]  /*44b0*/  @P1 IMAD.MOV.U32 R13, RZ, RZ, R7 ;  /* 0x000000ffff0d1224 */ /* 0x000fcc00078e0007 */
[----:B-----5:R-:W-:Y:S01]  /*44c0*/  DSETP.GEU.AND P2, PT, R12, R16, PT ;  /* 0x000000100c00722a */ /* 0x020fe20003f4e000 */
[----:B------:R-:W-:Y:S02]  /*44d0*/  @P1 SEL R14, R10, R14, P0 ;  /* 0x0000000e0a0e1207 */ /* 0x000fe40000000000 */
[----:B------:R-:W-:-:S11]  /*44e0*/  @P1 SEL R15, R11, R15, P0 ;  /* 0x0000000f0b0f1207 */ /* 0x000fd60000000000 */
[----:B------:R-:W-:-:S04]  /*44f0*/  @P2 ISETP.GE.U32.AND P0, PT, R14, R18, PT ;  /* 0x000000120e00220c */ /* 0x000fc80003f06070 */
[----:B------:R-:W-:-:S13]  /*4500*/  @P2 ISETP.GE.AND.EX P0, PT, R15, R19, PT, P0 ;  /* 0x000000130f00220c */ /* 0x000fda0003f06300 */
[----:B------:R-:W-:-:S06]  /*4510*/  @P2 DSETP.GT.OR P0, PT, R12, R16, !P0 ;  /* 0x000000100c00222a */ /* 0x000fcc0004704400 */
[----:B------:R-:W-:Y:S02]  /*4520*/  @P2 FSEL R0, R12, R16, P0 ;  /* 0x000000100c002208 */ /* 0x000fe40000000000 */
[----:B------:R-:W-:-:S03]  /*4530*/  @P2 FSEL R13, R13, R17, P0 ;  /* 0x000000110d0d2208 */ /* 0x000fc60000000000 */
[----:B------:R-:W-:Y:S02]  /*4540*/  @P2 IMAD.MOV.U32 R16, RZ, RZ, R0 ;  /* 0x000000ffff102224 */ /* 0x000fe400078e0000 */
[----:B------:R-:W-:-:S06]  /*4550*/  @P2 IMAD.MOV.U32 R17, RZ, RZ, R13 ;  /* 0x000000ffff112224 */ /* 0x000fcc00078e000d */
[----:B------:R-:W-:Y:S01]  /*4560*/  DSETP.GEU.AND P1, PT, R16, R20, PT ;  /* 0x000000141000722a */ /* 0x000fe20003f2e000 */
        /* <DEDUP_REMOVED lines=11> */
[----:B------:R-:W-:Y:S01]  /*4620*/  @P1 SEL R23, R19, R23, P0 ;  /* 0x0000001713171207 */ /* 0x000fe20000000000 */
[----:B------:R-:W-:-:S04]  /*4630*/  UIADD3 UR5, UP1, UPT, UR5, -0x2, URZ ;  /* 0xfffffffe05057890 */ /* 0x000fc8000ff3e0ff */
[----:B------:R-:W-:Y:S02]  /*4640*/  UIADD3.X UR6, UPT, UPT, UR6, -0x1, URZ, UP1, !UPT ;  /* 0xffffffff06067890 */ /* 0x000fe40008ffe4ff */
[----:B------:R-:W-:-:S04]  /*4650*/  UISETP.NE.U32.AND UP1, UPT, UR5, URZ, UPT ;  /* 0x000000ff0500728c */ /* 0x000fc8000bf25070 */
[----:B------:R-:W-:Y:S02]  /*4660*/  UISETP.NE.AND.EX UP1, UPT, UR6, URZ, UPT, UP1 ;  /* 0x000000ff0600728c */ /* 0x000fe4000bf25310 */
[----:B------:R-:W-:-:S04]  /*4670*/  UIADD3 UR9, UP2, UPT, UR9, 0xa00, URZ ;  /* 0x00000a0009097890 */ /* 0x000fc8000ff5e0ff */
[----:B------:R-:W-:Y:S01]  /*4680*/  UIADD3.X UR4, UPT, UPT, URZ, UR4, URZ, UP2, !UPT ;  /* 0x00000004ff047290 */ /* 0x000fe200097fe4ff */
[----:B--2---:R-:W-:-:S04]  /*4690*/  @P2 ISETP.GE.U32.AND P0, PT, R22, R26, PT ;  /* 0x0000001a1600220c */ /* 0x004fc80003f06070 */
[----:B------:R-:W-:-:S13]  /*46a0*/  @P2 ISETP.GE.AND.EX P0, PT, R23, R27, PT, P0 ;  /* 0x0000001b1700220c */ /* 0x000fda0003f06300 */
[----:B------:R-:W-:-:S06]  /*46b0*/  @P2 DSETP.GT.OR P0, PT, R20, R24, !P0 ;  /* 0x000000181400222a */ /* 0x000fcc0004704400 */
[----:B------:R-:W-:Y:S02]  /*46c0*/  @P2 FSEL R0, R20, R24, P0 ;  /* 0x0000001814002208 */ /* 0x000fe40000000000 */
[----:B------:R-:W-:-:S03]  /*46d0*/  @P2 FSEL R21, R21, R25, P0 ;  /* 0x0000001915152208 */ /* 0x000fc60000000000 */
[----:B------:R-:W-:Y:S02]  /*46e0*/  @P2 IMAD.MOV.U32 R24, RZ, RZ, R0 ;  /* 0x000000ffff182224 */ /* 0x000fe400078e0000 */
[----:B------:R-:W-:Y:S01]  /*46f0*/  @P2 IMAD.MOV.U32 R25, RZ, RZ, R21 ;  /* 0x000000ffff192224 */ /* 0x000fe200078e0015 */
[----:B------:R-:W-:-:S05]  /*4700*/  @P2 SEL R26, R22, R26, P0 ;  /* 0x0000001a161a2207 */ /* 0x000fca0000000000 */
[----:B---3--:R-:W-:Y:S01]  /*4710*/  DSETP.GEU.AND P1, PT, R24, R28, PT ;  /* 0x0000001c1800722a */ /* 0x008fe20003f2e000 */
[----:B------:R-:W-:-:S13]  /*4720*/  @P2 SEL R27, R23, R27, P0 ;  /* 0x0000001b171b2207 */ /* 0x000fda0000000000 */
[----:B------:R-:W-:-:S04]  /*4730*/  @P1 ISETP.GE.U32.AND P0, PT, R26, R8, PT ;  /* 0x000000081a00120c */ /* 0x000fc80003f06070 */
[----:B------:R-:W-:Y:S02]  /*4740*/  @P1 ISETP.GE.AND.EX P0, PT, R27, R9, PT, P0 ;  /* 0x000000091b00120c */ /* 0x000fe40003f06300 */
[----:B------:R-:W-:-:S11]  /*4750*/  IADD3 R4, P2, PT, R4, 0xa000, RZ ;  /* 0x0000a00004047810 */ /* 0x000fd60007f5e0ff */
[----:B------:R-:W-:Y:S01]  /*4760*/  @P1 DSETP.GT.OR P0, PT, R24, R28, !P0 ;  /* 0x0000001c1800122a */ /* 0x000fe20004704400 */
[----:B------:R-:W-:-:S05]  /*4770*/  IMAD.X R5, RZ, RZ, R5, P2 ;  /* 0x000000ffff057224 */ /* 0x000fca00010e0605 */
[----:B------:R-:W-:Y:S02]  /*4780*/  @P1 FSEL R0, R24, R28, P0 ;  /* 0x0000001c18001208 */ /* 0x000fe40000000000 */
[----:B------:R-:W-:Y:S02]  /*4790*/  @P1 FSEL R25, R25, R29, P0 ;  /* 0x0000001d19191208 */ /* 0x000fe40000000000 */
[----:B------:R-:W-:Y:S01]  /*47a0*/  @P1 SEL R8, R26, R8, P0 ;  /* 0x000000081a081207 */ /* 0x000fe20000000000 */
[----:B------:R-:W-:Y:S01]  /*47b0*/  @P1 IMAD.MOV.U32 R28, RZ, RZ, R0 ;  /* 0x000000ffff1c1224 */ /* 0x000fe200078e0000 */
[----:B------:R-:W-:Y:S01]  /*47c0*/  @P1 SEL R9, R27, R9, P0 ;  /* 0x000000091b091207 */ /* 0x000fe20000000000 */
[----:B------:R-:W-:Y:S01]  /*47d0*/  @P1 IMAD.MOV.U32 R29, RZ, RZ, R25 ;  /* 0x000000ffff1d1224 */ /* 0x000fe200078e0019 */
[----:B------:R-:W-:Y:S06]  /*47e0*/  BRA.U UP1, `(.L_x_73) ;  /* 0xfffffff501fc7547 */ /* 0x000fec000b83ffff */
.L_x_72:
[----:B------:R-:W-:Y:S05]  /*47f0*/  BRA.U !UP0, `(.L_x_71) ;  /* 0x00000005081c7547 */ /* 0x000fea000b800000 */
[----:B------:R-:W-:Y:S02]  /*4800*/  IMAD.U32 R25, RZ, RZ, UR9 ;  /* 0x00000009ff197e24 */ /* 0x000fe4000f8e00ff */
[----:B------:R-:W-:Y:S02]  /*4810*/  IMAD.U32 R5, RZ, RZ, UR9 ;  /* 0x00000009ff057e24 */ /* 0x000fe4000f8e00ff */
[----:B------:R-:W-:Y:S01]  /*4820*/  IMAD.U32 R0, RZ, RZ, UR4 ;  /* 0x00000004ff007e24 */ /* 0x000fe2000f8e00ff */
[----:B------:R-:W-:-:S04]  /*4830*/  LEA R24, P0, R25, R2, 0x4 ;  /* 0x0000000219187211 */ /* 0x000fc800078020ff */
[----:B------:R-:W-:-:S05]  /*4840*/  LEA.HI.X R25, R5, R3, R0, 0x4, P0 ;  /* 0x0000000305197211 */ /* 0x000fca00000f2400 */
        /* <DEDUP_REMOVED lines=8> */
[----:B------:R-:W5:Y:S04]  /*48d0*/  LDG.E.64.CONSTANT R2, desc[UR10][R24.64+0x4000] ;  /* 0x0040000a18027981 */ /* 0x000f68000c1e9b00 */
[----:B------:R-:W5:Y:S01]  /*48e0*/  LDG.E.64.CONSTANT R6, desc[UR10][R24.64+0x4008] ;  /* 0x0040080a18067981 */ /* 0x000f62000c1e9b00 */
[----:B------:R-:W-:-:S04]  /*48f0*/  UIADD3 UR9, UP0, UPT, UR9, 0x500, URZ ;  /* 0x0000050009097890 */ /* 0x000fc8000ff1e0ff */
[----:B------:R-:W-:Y:S01]  /*4900*/  UIADD3.X UR4, UPT, UPT, URZ, UR4, URZ, UP0, !UPT ;  /* 0x00000004ff047290 */ /* 0x000fe200087fe4ff */
[----:B--2---:R-:W-:-:S14]  /*4910*/  DSETP.GEU.AND P2, PT, R28, R22, PT ;  /* 0x000000161c00722a */ /* 0x004fdc0003f4e000 */
[----:B---3--:R-:W-:-:S04]  /*4920*/  @P2 ISETP.GE.U32.AND P0, PT, R8, R20, PT ;  /* 0x000000140800220c */ /* 0x008fc80003f06070 */
        /* <DEDUP_REMOVED lines=47> */
[----:B------:R-:W-:Y:S02]  /*4c20*/  @P2 IMAD.MOV.U32 R3, RZ, RZ, R11 ;  /* 0x000000ffff032224 */ /* 0x000fe400078e000b */
[----:B------:R-:W-:Y:S02]  /*4c30*/  IMAD.MOV.U32 R8, RZ, RZ, R6 ;  /* 0x000000ffff087224 */ /* 0x000fe400078e0006 */
[----:B------:R-:W-:-:S02]  /*4c40*/  IMAD.MOV.U32 R9, RZ, RZ, R7 ;  /* 0x000000ffff097224 */ /* 0x000fc400078e0007 */
[----:B------:R-:W-:Y:S02]  /*4c50*/  IMAD.MOV.U32 R28, RZ, RZ, R2 ;  /* 0x000000ffff1c7224 */ /* 0x000fe400078e0002 */
[----:B------:R-:W-:-:S07]  /*4c60*/  IMAD.MOV.U32 R29, RZ, RZ, R3 ;  /* 0x000000ffff1d7224 */ /* 0x000fce00078e0003 */
.L_x_71:
[----:B------:R-:W0:Y:S01]  /*4c70*/  LDCU UR6, c[0x0][0x390] ;  /* 0x00007200ff0677ac */ /* 0x000e220008000800 */
[----:B------:R-:W1:Y:S01]  /*4c80*/  S2R R0, SR_TID.X ;  /* 0x0000000000007919 */ /* 0x000e620000002100 */
[----:B0-----:R-:W-:Y:S02]  /*4c90*/  USHF.R.S32.HI UR5, URZ, 0x1f, UR6 ;  /* 0x0000001fff057899 */ /* 0x001fe40008011406 */
[----:B------:R-:W-:-:S04]  /*4ca0*/  UISETP.GE.U32.AND UP0, UPT, UR9, UR6, UPT ;  /* 0x000000060900728c */ /* 0x000fc8000bf06070 */
[----:B------:R-:W-:-:S09]  /*4cb0*/  UISETP.GE.AND.EX UP0, UPT, UR4, UR5, UPT, UP0 ;  /* 0x000000050400728c */ /* 0x000fd2000bf06300 */
[----:B-1----:R-:W-:Y:S05]  /*4cc0*/  BRA.U UP0, `(.L_x_74) ;  /* 0x0000000900a07547 */ /* 0x002fea000b800000 */
[----:B------:R-:W-:Y:S01]  /*4cd0*/  UIADD3 UR5, UPT, UPT, -UR9, UR6, URZ ;  /* 0x0000000609057290 */ /* 0x000fe2000fffe1ff */
[----:B------:R-:W-:Y:S05]  /*4ce0*/  BSSY.RECONVERGENT B1, `(.L_x_74) ;  /* 0x00000a6000017945 */ /* 0x000fea0003800200 */
[----:B------:R-:W-:-:S13]  /*4cf0*/  ISETP.GE.AND P0, PT, R0, UR5, PT ;  /* 0x0000000500007c0c */ /* 0x000fda000bf06270 */
[----:B------:R-:W-:Y:S05]  /*4d00*/  @P0 BRA `(.L_x_75) ;  /* 0x00000008008c0947 */ /* 0x000fea0003800000 */
[----:B------:R-:W-:Y:S01]  /*4d10*/  IMAD.U32 R3, RZ, RZ, UR6 ;  /* 0x00000006ff037e24 */ /* 0x000fe2000f8e00ff */
[----:B------:R-:W-:Y:S01]  /*4d20*/  LOP3.LUT R2, RZ, R0, RZ, 0x33, !PT ;  /* 0x00000000ff027212 */ /* 0x000fe200078e33ff */
[----:B------:R-:W-:Y:S01]  /*4d30*/  BSSY.RECONVERGENT B2, `(.L_x_76) ;  /* 0x0000032000027945 */ /* 0x000fe20003800200 */
[----:B------:R-:W-:Y:S02]  /*4d40*/  IMAD.MOV.U32 R16, RZ, RZ, R0 ;  /* 0x000000ffff107224 */ /* 0x000fe400078e0000 */
[----:B------:R-:W-:-:S04]  /*4d50*/  IADD3 R14, PT, PT, R3, -UR9, R2 ;  /* 0x80000009030e7c10 */ /* 0x000fc8000fffe002 */
[----:B------:R-:W-:-:S04]  /*4d60*/  LOP3.LUT R2, R14, 0x300, RZ, 0xc0, !PT ;  /* 0x000003000e027812 */ /* 0x000fc800078ec0ff */
[----:B------:R-:W-:-:S13]  /*4d70*/  ISETP.NE.AND P0, PT, R2, 0x300, PT ;  /* 0x000003000200780c */ /* 0x000fda0003f05270 */
[----:B------:R-:W-:Y:S05]  /*4d80*/  @!P0 BRA `(.L_x_77) ;  /* 0x0000000000b08947 */ /* 0x000fea0003800000 */
[----:B------:R-:W0:Y:S01]  /*4d90*/  LDCU.64 UR12, c[0x0][0x380] ;  /* 0x00007000ff0c77ac */ /* 0x000e220008000a00 */
[----:B------:R-:W-:Y:S01]  /*4da0*/  IADD3 R5, P0, PT, R0, UR9, RZ ;  /* 0x0000000900057c10 */ /* 0x000fe2000ff1e0ff */
[----:B------:R-:W-:Y:S01]  /*4db0*/  IMAD.MOV.U32 R16, RZ, RZ, R0 ;  /* 0x000000ffff107224 */ /* 0x000fe200078e0000 */
[----:B------:R-:W-:-:S03]  /*4dc0*/  LEA.HI R2, R14, 0x1, RZ, 0x18 ;  /* 0x000000010e027811 */ /* 0x000fc600078fc0ff */
[----:B------:R-:W-:Y:S01]  /*4dd0*/  IMAD.X R4, RZ, RZ, UR4, P0 ;  /* 0x00000004ff047e24 */ /* 0x000fe200080e06ff */
[----:B------:R-:W-:-:S05]  /*4de0*/  LOP3.LUT R2, R2, 0x3, RZ, 0xc0, !PT ;  /* 0x0000000302027812 */ /* 0x000fca00078ec0ff */
[----:B------:R-:W-:Y:S01]  /*4df0*/  IMAD.MOV R12, RZ, RZ, -R2 ;  /* 0x000000ffff0c7224 */ /* 0x000fe200078e0a02 */
[----:B0-----:R-:W-:-:S04]  /*4e00*/  LEA R13, P1, R5, UR12, 0x4 ;  /* 0x0000000c050d7c11 */ /* 0x001fc8000f8220ff */
[----:B------:R-:W-:-:S09]  /*4e10*/  LEA.HI.X R5, R5, UR13, R4, 0x4, P1 ;  /* 0x0000000d05057c11 */ /* 0x000fd200088f2404 */
.L_x_80:
[----:B------:R-:W-:-:S05]  /*4e20*/  IMAD.MOV.U32 R4, RZ, RZ, R13 ;  /* 0x000000ffff047224 */ /* 0x000fca00078e000d */
[----:B------:R-:W2:Y:S04]  /*4e30*/  LDG.E.64.CONSTANT R6, desc[UR10][R4.64] ;  /* 0x0000000a04067981 */ /* 0x000ea8000c1e9b00 */
[----:B------:R-:W3:Y:S01]  /*4e40*/  LDG.E.64.CONSTANT R2, desc[UR10][R4.64+0x8] ;  /* 0x0000080a04027981 */ /* 0x000ee2000c1e9b00 */
[----:B------:R-:W-:Y:S01]  /*4e50*/  VIADD R12, R12, 0x1 ;  /* 0x000000010c0c7836 */ /* 0x000fe20000000000 */
[----:B------:R-:W-:Y:S01]  /*4e60*/  BSSY.RECONVERGENT B3, `(.L_x_78) ;  /* 0x000001b000037945 */ /* 0x000fe20003800200 */
[----:B------:R-:W-:Y:S01]  /*4e70*/  IMAD.MOV.U32 R15, RZ, RZ, R8 ;  /* 0x000000ffff0f7224 */ /* 0x000fe200078e0008 */
        /* <DEDUP_REMOVED lines=25> */
.L_x_79:
[----:B------:R-:W-:Y:S05]  /*5010*/  BSYNC.RECONVERGENT B3 ;  /* 0x0000000000037941 */ /* 0x000fea0003800200 */
.L_x_78:
[----:B------:R-:W-:Y:S02]  /*5020*/  IMAD.X R5, RZ, RZ, R5, P3 ;  /* 0x000000ffff057224 */ /* 0x000fe400018e0605 */
[----:B------:R-:W-:Y:S01]  /*5030*/  VIADD R16, R16, 0x100 ;  /* 0x0000010010107836 */ /* 0x000fe20000000000 */
[----:B------:R-:W-:Y:S06]  /*5040*/  @P2 BRA `(.L_x_80) ;  /* 0xfffffffc00742947 */ /* 0x000fec000383ffff */
.L_x_77:
[----:B------:R-:W-:Y:S05]  /*5050*/  BSYNC.RECONVERGENT B2 ;  /* 0x0000000000027941 */ /* 0x000fea0003800200 */
.L_x_76:
[----:B------:R-:W-:-:S13]  /*5060*/  ISETP.GE.U32.AND P0, PT, R14, 0x300, PT ;  /* 0x000003000e00780c */ /* 0x000fda0003f06070 */
[----:B------:R-:W-:Y:S05]  /*5070*/  @!P0 BRA `(.L_x_75) ;  /* 0x0000000400b08947 */ /* 0x000fea0003800000 */
[----:B------:R-:W0:Y:S01]  /*5080*/  LDCU.64 UR12, c[0x0][0x380] ;  /* 0x00007000ff0c77ac */ /* 0x000e220008000a00 */
[----:B------:R-:W-:-:S05]  /*5090*/  IADD3 R11, P0, PT, R16, UR9, RZ ;  /* 0x00000009100b7c10 */ /* 0x000fca000ff1e0ff */
[----:B------:R-:W-:Y:S01]  /*50a0*/  IMAD.X R2, RZ, RZ, UR4, P0 ;  /* 0x00000004ff027e24 */ /* 0x000fe200080e06ff */
[----:B0-----:R-:W-:-:S04]  /*50b0*/  LEA R10, P1, R11, UR12, 0x4 ;  /* 0x0000000c0b0a7c11 */ /* 0x001fc8000f8220ff */
[----:B------:R-:W-:Y:S02]  /*50c0*/  IADD3 R10, P0, PT, R10, 0x3008, RZ ;  /* 0x000030080a0a7810 */ /* 0x000fe40007f1e0ff */
[----:B------:R-:W-:-:S05]  /*50d0*/  LEA.HI.X R11, R11, UR13, R2, 0x4, P1 ;  /* 0x0000000d0b0b7c11 */ /* 0x000fca00088f2402 */
[----:B------:R-:W-:-:S07]  /*50e0*/  IMAD.X R11, RZ, RZ, R11, P0 ;  /* 0x000000ffff0b7224 */ /* 0x000fce00000e060b */
.L_x_89:
[----:B------:R-:W2:Y:S04]  /*50f0*/  LDG.E.64.CONSTANT R12, desc[UR10][R10.64+-0x3008] ;  /* 0xffcff80a0a0c7981 */ /* 0x000ea8000c1e9b00 */
[----:B------:R-:W3:Y:S04]  /*5100*/  LDG.E.64.CONSTANT R14, desc[UR10][R10.64+-0x3000] ;  /* 0xffd0000a0a0e7981 */ /* 0x000ee8000c1e9b00 */
[----:B------:R0:W5:Y:S04]  /*5110*/  LDG.E.64.CONSTANT R6, desc[UR10][R10.64+-0x2008] ;  /* 0xffdff80a0a067981 */ /* 0x000168000c1e9b00 */
        /* <DEDUP_REMOVED lines=22> */
.L_x_82:
[----:B------:R-:W-:Y:S05]  /*5280*/  BSYNC.RECONVERGENT B2 ;  /* 0x0000000000027941 */ /* 0x000fea0003800200 */
.L_x_81:
        /* <DEDUP_REMOVED lines=25> */
.L_x_84:
[----:B------:R-:W-:Y:S05]  /*5420*/  BSYNC.RECONVERGENT B2 ;  /* 0x0000000000027941 */ /* 0x000fea0003800200 */
.L_x_83:
        /* <DEDUP_REMOVED lines=21> */
.L_x_86:
[----:B------:R-:W-:Y:S05]  /*5580*/  BSYNC.RECONVERGENT B2 ;  /* 0x0000000000027941 */ /* 0x000fea0003800200 */
.L_x_85:
        /* <DEDUP_REMOVED lines=21> */
.L_x_88:
[----:B------:R-:W-:Y:S05]  /*56e0*/  BSYNC.RECONVERGENT B2 ;  /* 0x0000000000027941 */ /* 0x000fea0003800200 */
.L_x_87:
[----:B------:R-:W-:Y:S01]  /*56f0*/  VIADD R16, R16, 0x400 ;  /* 0x0000040010107836 */ /* 0x000fe20000000000 */
[----:B------:R-:W-:-:S04]  /*5700*/  IADD3 R10, P1, PT, R10, 0x4000, RZ ;  /* 0x000040000a0a7810 */ /* 0x000fc80007f3e0ff */
[----:B------:R-:W-:Y:S01]  /*5710*/  ISETP.GE.AND P0, PT, R16, UR5, PT ;  /* 0x0000000510007c0c */ /* 0x000fe2000bf06270 */
[----:B------:R-:W-:-:S12]  /*5720*/  IMAD.X R11, RZ, RZ, R11, P1 ;  /* 0x000000ffff0b7224 */ /* 0x000fd800008e060b */
[----:B------:R-:W-:Y:S05]  /*5730*/  @!P0 BRA `(.L_x_89) ;  /* 0xfffffff8006c8947 */ /* 0x000fea000383ffff */
.L_x_75:
[----:B------:R-:W-:Y:S05]  /*5740*/  BSYNC.RECONVERGENT B1 ;  /* 0x0000000000017941 */ /* 0x000fea0003800200 */
.L_x_74:
[----:B------:R-:W0:Y:S01]  /*5750*/  S2R R10, SR_LANEID ;  /* 0x00000000000a7919 */ /* 0x000e220000000000 */
[----:B------:R-:W-:Y:S01]  /*5760*/  BSSY.RECONVERGENT B1, `(.L_x_90) ;  /* 0x000001f000017945 */ /* 0x000fe20003800200 */
[----:B------:R-:W-:Y:S01]  /*5770*/  IMAD.MOV.U32 R11, RZ, RZ, R8 ;  /* 0x000000ffff0b7224 */ /* 0x000fe200078e0008 */
[----:B------:R1:W2:Y:S01]  /*5780*/  SHFL.DOWN PT, R4, R28, 0x1, 0x1f ;  /* 0x08201f001c047f89 */ /* 0x0002a200000e0000 */
[----:B------:R-:W-:Y:S02]  /*5790*/  IMAD.MOV.U32 R12, RZ, RZ, R9 ;  /* 0x000000ffff0c7224 */ /* 0x000fe400078e0009 */
[----:B------:R-:W-:Y:S01]  /*57a0*/  IMAD.MOV.U32 R2, RZ, RZ, R28 ;  /* 0x000000ffff027224 */ /* 0x000fe200078e001c */
[----:B------:R1:W3:Y:S01]  /*57b0*/  SHFL.DOWN PT, R5, R29, 0x1, 0x1f ;  /* 0x08201f001d057f89 */ /* 0x0002e200000e0000 */
        /* <DEDUP_REMOVED lines=25> */
.L_x_91:
[----:B------:R-:W-:Y:S05]  /*5950*/  BSYNC.RECONVERGENT B1 ;  /* 0x0000000000017941 */ /* 0x000fea0003800200 */
.L_x_90:
        /* <DEDUP_REMOVED lines=31> */
.L_x_93:
[----:B------:R-:W-:Y:S05]  /*5b50*/  BSYNC.RECONVERGENT B1 ;  /* 0x0000000000017941 */ /* 0x000fea0003800200 */
.L_x_92:
[----:B------:R-:W-:Y:S01]  /*5b60*/  ISETP.GT.AND P0, PT, R10, 0x1b, PT ;  /* 0x0000001b0a00780c */ /* 0x000fe20003f04270 */
[----:B-1----:R1:W1:Y:S01]  /*5b70*/  SHFL.DOWN PT, R6, R4, 0x4, 0x1f ;  /* 0x08801f0004067f89 */ /* 0x00226200000e0000 */
[----:B------:R-:W-:Y:S01]  /*5b80*/  BSSY.RECONVERGENT B1, `(.L_x_94) ;  /* 0x000001d000017945 */ /* 0x000fe20003800200 */
[----:B0-----:R-:W-:Y:S02]  /*5b90*/  IMAD.MOV.U32 R11, RZ, RZ, R8 ;  /* 0x000000ffff0b7224 */ /* 0x001fe400078e0008 */
[----:B--2---:R0:W2:Y:S01]  /*5ba0*/  SHFL.DOWN PT, R7, R5, 0x4, 0x1f ;  /* 0x08801f0005077f89 */ /* 0x0040a200000e0000 */
[----:B------:R-:W-:Y:S02]  /*5bb0*/  IMAD.MOV.U32 R12, RZ, RZ, R9 ;  /* 0x000000ffff0c7224 */ /* 0x000fe400078e0009 */
[----:B------:R-:W-:Y:S01]  /*5bc0*/  IMAD.MOV.U32 R2, RZ, RZ, R4 ;  /* 0x000000ffff027224 */ /* 0x000fe200078e0004 */
[----:B----4-:R0:W4:Y:S01]  /*5bd0*/  SHFL.DOWN PT, R13, R8, 0x4, 0x1f ;  /* 0x08801f00080d7f89 */ /* 0x01012200000e0000 */
[----:B------:R-:W-:-:S03]  /*5be0*/  IMAD.MOV.U32 R3, RZ, RZ, R5 ;  /* 0x000000ffff037224 */ /* 0x000fc600078e0005 */
[----:B---3--:R0:W3:Y:S01]  /*5bf0*/  SHFL.DOWN PT, R14, R9, 0x4, 0x1f ;  /* 0x08801f00090e7f89 */ /* 0x0080e200000e0000 */
[----:B------:R-:W-:Y:S05]  /*5c00*/  @P0 BRA `(.L_x_95) ;  /* 0x0000000000500947 */ /* 0x000fea0003800000 */
[----:B-12---:R-:W-:Y:S01]  /*5c10*/  DSETP.GEU.AND P0, PT, R4, R6, PT ;  /* 0x000000060400722a */ /* 0x006fe20003f0e000 */
[----:B----4-:R-:W-:Y:S02]  /*5c20*/  IMAD.MOV.U32 R11, RZ, RZ, R13 ;  /* 0x000000ffff0b7224 */ /* 0x010fe400078e000d */
        /* <DEDUP_REMOVED lines=18> */
.L_x_95:
[----:B------:R-:W-:Y:S05]  /*5d50*/  BSYNC.RECONVERGENT B1 ;  /* 0x0000000000017941 */ /* 0x000fea0003800200 */
.L_x_94:
[----:B------:R-:W-:Y:S01]  /*5d60*/  ISETP.GT.AND P0, PT, R10, 0x17, PT ;  /* 0x000000170a00780c */ /* 0x000fe20003f04270 */
[----:B-1----:R1:W1:Y:S01]  /*5d70*/  SHFL.DOWN PT, R6, R2, 0x8, 0x1f ;  /* 0x09001f0002067f89 */ /* 0x00226200000e0000 */
[----:B------:R-:W-:Y:S01]  /*5d80*/  BSSY.RECONVERGENT B1, `(.L_x_96) ;  /* 0x000001d000017945 */ /* 0x000fe20003800200 */
[----:B0-----:R-:W-:Y:S02]  /*5d90*/  IMAD.MOV.U32 R8, RZ, RZ, R11 ;  /* 0x000000ffff087224 */ /* 0x001fe400078e000b */
[----:B--2---:R0:W2:Y:S01]  /*5da0*/  SHFL.DOWN PT, R7, R3, 0x8, 0x1f ;  /* 0x09001f0003077f89 */ /* 0x0040a200000e0000 */
[----:B------:R-:W-:Y:S02]  /*5db0*/  IMAD.MOV.U32 R9, RZ, RZ, R12 ;  /* 0x000000ffff097224 */ /* 0x000fe400078e000c */
[----:B------:R-:W-:Y:S01]  /*5dc0*/  IMAD.MOV.U32 R4, RZ, RZ, R2 ;  /* 0x000000ffff047224 */ /* 0x000fe200078e0002 */
[----:B---3--:R0:W3:Y:S01]  /*5dd0*/  SHFL.DOWN PT, R14, R11, 0x8, 0x1f ;  /* 0x09001f000b0e7f89 */ /* 0x0080e200000e0000 */
[----:B------:R-:W-:-:S03]  /*5de0*/  IMAD.MOV.U32 R5, RZ, RZ, R3 ;  /* 0x000000ffff057224 */ /* 0x000fc600078e0003 */
[----:B----4-:R0:W4:Y:S01]  /*5df0*/  SHFL.DOWN PT, R13, R12, 0x8, 0x1f ;  /* 0x09001f000c0d7f89 */ /* 0x01012200000e0000 */
        /* <DEDUP_REMOVED lines=21> */
.L_x_97:
[----:B------:R-:W-:Y:S05]  /*5f50*/  BSYNC.RECONVERGENT B1 ;  /* 0x0000000000017941 */ /* 0x000fea0003800200 */
.L_x_96:
[----:B------:R-:W-:Y:S01]  /*5f60*/  ISETP.GT.AND P0, PT, R10, 0xf, PT ;  /* 0x0000000f0a00780c */ /* 0x000fe20003f04270 */
[----:B-1----:R1:W1:Y:S01]  /*5f70*/  SHFL.DOWN PT, R2, R4, 0x10, 0x1f ;  /* 0x0a001f0004027f89 */ /* 0x00226200000e0000 */
[----:B------:R-:W-:Y:S01]  /*5f80*/  BSSY.RECONVERGENT B1, `(.L_x_98) ;  /* 0x000001d000017945 */ /* 0x000fe20003800200 */
[----:B---3--:R-:W-:Y:S02]  /*5f90*/  IMAD.MOV.U32 R14, RZ, RZ, R8 ;  /* 0x000000ffff0e7224 */ /* 0x008fe400078e0008 */
[----:B0-----:R0:W3:Y:S01]  /*5fa0*/  SHFL.DOWN PT, R3, R5, 0x10, 0x1f ;  /* 0x0a001f0005037f89 */ /* 0x0010e200000e0000 */
[----:B------:R-:W-:Y:S02]  /*5fb0*/  IMAD.MOV.U32 R15, RZ, RZ, R9 ;  /* 0x000000ffff0f7224 */ /* 0x000fe400078e0009 */
[----:B------:R-:W-:Y:S01]  /*5fc0*/  IMAD.MOV.U32 R12, RZ, RZ, R4 ;  /* 0x000000ffff0c7224 */ /* 0x000fe200078e0004 */
[----:B--2---:R0:W2:Y:S01]  /*5fd0*/  SHFL.DOWN PT, R7, R8, 0x10, 0x1f ;  /* 0x0a001f0008077f89 */ /* 0x0040a200000e0000 */
[----:B----4-:R-:W-:-:S03]  /*5fe0*/  IMAD.MOV.U32 R13, RZ, RZ, R5 ;  /* 0x000000ffff0d7224 */ /* 0x010fc600078e0005 */
[----:B------:R0:W4:Y:S01]  /*5ff0*/  SHFL.DOWN PT, R6, R9, 0x10, 0x1f ;  /* 0x0a001f0009067f89 */ /* 0x00012200000e0000 */
[----:B------:R-:W-:Y:S05]  /*6000*/  @P0 BRA `(.L_x_99) ;  /* 0x0000000000500947 */ /* 0x000fea0003800000 */
[----:B-1-3--:R-:W-:Y:S01]  /*6010*/  DSETP.GEU.AND P0, PT, R4, R2, PT ;  /* 0x000000020400722a */ /* 0x00afe20003f0e000 */
[----:B--2---:R-:W-:Y:S02]  /*6020*/  IMAD.MOV.U32 R14, RZ, RZ, R7 ;  /* 0x000000ffff0e7224 */ /* 0x004fe400078e0007 */
        /* <DEDUP_REMOVED lines=18> */
.L_x_99:
[----:B------:R-:W-:Y:S05]  /*6150*/  BSYNC.RECONVERGENT B1 ;  /* 0x0000000000017941 */ /* 0x000fea0003800200 */
.L_x_98:
[----:B------:R-:W-:Y:S01]  /*6160*/  ISETP.NE.AND P0, PT, R10, RZ, PT ;  /* 0x000000ff0a00720c */ /* 0x000fe20003f05270 */
[----:B------:R-:W-:-:S12]  /*6170*/  BSSY.RECONVERGENT B1, `(.L_x_100) ;  /* 0x000000a000017945 */ /* 0x000fd80003800200 */
[----:B------:R-:W-:Y:S05]  /*6180*/  @P0 BRA `(.L_x_101) ;  /* 0x0000000000200947 */ /* 0x000fea0003800000 */
[----:B-1----:R-:W1:Y:S01]  /*6190*/  S2R R4, SR_CgaCtaId ;  /* 0x0000000000047919 */ /* 0x002e620000008800 */
[----:B---3--:R-:W-:Y:S02]  /*61a0*/  MOV R3, 0x400 ;  /* 0x0000040000037802 */ /* 0x008fe40000000f00 */
[----:B------:R-:W-:-:S04]  /*61b0*/  SHF.R.U32.HI R2, RZ, 0x1, R0 ;  /* 0x00000001ff027819 */ /* 0x000fc80000011600 */
[----:B------:R-:W-:Y:S02]  /*61c0*/  LOP3.LUT R2, R2, 0x1f0, RZ, 0xc0, !PT ;  /* 0x000001f002027812 */ /* 0x000fe400078ec0ff */
[----:B-1----:R-:W-:-:S05]  /*61d0*/  LEA R3, R4, R3, 0x18 ;  /* 0x0000000304037211 */ /* 0x002fca00078ec0ff */
[----:B------:R-:W-:-:S05]  /*61e0*/  IMAD.IADD R3, R2, 0x1, R3 ;  /* 0x0000000102037824 */ /* 0x000fca00078e0203 */
[----:B------:R1:W-:Y:S04]  /*61f0*/  STS.64 [R3+0x10], R14 ;  /* 0x0000100e03007388 */ /* 0x0003e80000000a00 */
[----:B------:R1:W-:Y:S02]  /*6200*/  STS.64 [R3+0x8], R12 ;  /* 0x0000080c03007388 */ /* 0x0003e40000000a00 */
.L_x_101:
[----:B------:R-:W-:Y:S05]  /*6210*/  BSYNC.RECONVERGENT B1 ;  /* 0x0000000000017941 */ /* 0x000fea0003800200 */
.L_x_100:
[----:B------:R-:W-:Y:S01]  /*6220*/  BAR.SYNC.DEFER_BLOCKING 0x0 ;  /* 0x0000000000007b1d */ /* 0x000fe20000010000 */
[----:B------:R-:W-:-:S13]  /*6230*/  ISETP.NE.AND P1, PT, R0, RZ, PT ;  /* 0x000000ff0000720c */ /* 0x000fda0003f25270 */
[----:B------:R-:W-:Y:S05]  /*6240*/  @P1 BRA `(.L_x_34) ;  /* 0x00000008008c1947 */ /* 0x000fea0003800000 */
[----:B-1-3--:R-:W1:Y:S01]  /*6250*/  S2R R3, SR_CgaCtaId ;  /* 0x0000000000037919 */ /* 0x00ae620000008800 */
[----:B------:R-:W-:Y:S01]  /*6260*/  MOV R0, 0x400 ;  /* 0x0000040000007802 */ /* 0x000fe20000000f00 */
[----:B------:R-:W-:Y:S03]  /*6270*/  BSSY.RECONVERGENT B1, `(.L_x_102) ;  /* 0x000001a000017945 */ /* 0x000fe60003800200 */
[----:B-1----:R-:W-:-:S05]  /*6280*/  LEA R0, R3, R0, 0x18 ;  /* 0x0000000003007211 */ /* 0x002fca00078ec0ff */
[----:B------:R-:W1:Y:S04]  /*6290*/  LDS.64 R16, [R0+0x18] ;  /* 0x0000180000107984 */ /* 0x000e680000000a00 */
[----:B0-2-4-:R-:W0:Y:S04]  /*62a0*/  LDS.128 R4, [R0+0x20] ;  /* 0x0000200000047984 */ /* 0x015e280000000c00 */
[----:B------:R2:W3:Y:S04]  /*62b0*/  LDS.64 R2, [R0+0x80] ;  /* 0x0000800000027984 */ /* 0x0004e80000000a00 */
[----:B------:R2:W4:Y:S01]  /*62c0*/  LDS.128 R8, [R0+0x30] ;  /* 0x0000300000087984 */ /* 0x0005220000000c00 */
[----:B-1----:R-:W-:Y:S01]  /*62d0*/  DSETP.GEU.AND P0, PT, R12, R16, PT ;  /* 0x000000100c00722a */ /* 0x002fe20003f0e000 */
[----:B------:R-:W-:-:S02]  /*62e0*/  IMAD.MOV.U32 R20, RZ, RZ, R16 ;  /* 0x000000ffff147224 */ /* 0x000fc400078e0010 */
[----:B------:R-:W-:Y:S02]  /*62f0*/  IMAD.MOV.U32 R21, RZ, RZ, R17 ;  /* 0x000000ffff157224 */ /* 0x000fe400078e0011 */
[----:B0-----:R-:W-:Y:S02]  /*6300*/  IMAD.MOV.U32 R23, RZ, RZ, R4 ;  /* 0x000000ffff177224 */ /* 0x001fe400078e0004 */
        /* <DEDUP_REMOVED lines=16> */
.L_x_103:
[----:B------:R-:W-:Y:S05]  /*6410*/  BSYNC.RECONVERGENT B1 ;  /* 0x0000000000017941 */ /* 0x000fea0003800200 */
.L_x_102:
        /* <DEDUP_REMOVED lines=23> */
.L_x_105:
[----:B------:R-:W-:Y:S05]  /*6590*/  BSYNC.RECONVERGENT B1 ;  /* 0x0000000000017941 */ /* 0x000fea0003800200 */
.L_x_104:
        /* <DEDUP_REMOVED lines=21> */
.L_x_107:
[----:B------:R-:W-:Y:S05]  /*66f0*/  BSYNC.RECONVERGENT B1 ;  /* 0x0000000000017941 */ /* 0x000fea0003800200 */
.L_x_106:
        /* <DEDUP_REMOVED lines=23> */
.L_x_109:
[----:B------:R-:W-:Y:S05]  /*6870*/  BSYNC.RECONVERGENT B1 ;  /* 0x0000000000017941 */ /* 0x000fea0003800200 */
.L_x_108:
        /* <DEDUP_REMOVED lines=21> */
.L_x_111:
[----:B------:R-:W-:Y:S05]  /*69d0*/  BSYNC.RECONVERGENT B1 ;  /* 0x0000000000017941 */ /* 0x000fea0003800200 */
.L_x_110:
        /* <DEDUP_REMOVED lines=21> */
.L_x_113:
[----:B------:R-:W-:Y:S05]  /*6b30*/  BSYNC.RECONVERGENT B1 ;  /* 0x0000000000017941 */ /* 0x000fea0003800200 */
.L_x_112:
        /* <DEDUP_REMOVED lines=20> */
.L_x_34:
[----:B------:R-:W-:Y:S05]  /*6c80*/  BSYNC.RECONVERGENT B0 ;  /* 0x0000000000007941 */ /* 0x000fea0003800200 */
.L_x_1:
[----:B------:R-:W-:Y:S05]  /*6c90*/  @P1 EXIT ;  /* 0x000000000000194d */ /* 0x000fea0003800000 */
[----:B0123--:R-:W0:Y:S02]  /*6ca0*/  LDC.64 R2, c[0x0][0x388] ;  /* 0x0000e200ff027b82 */ /* 0x00fe240000000a00 */
[----:B0-----:R-:W-:Y:S04]  /*6cb0*/  STG.E.64 desc[UR10][R2.64], R12 ;  /* 0x0000000c02007986 */ /* 0x001fe8000c101b0a */
[----:B------:R-:W-:Y:S01]  /*6cc0*/  STG.E.64 desc[UR10][R2.64+0x8], R14 ;  /* 0x0000080e02007986 */ /* 0x000fe2000c101b0a */
[----:B------:R-:W-:Y:S05]  /*6cd0*/  EXIT ;  /* 0x000000000000794d */ /* 0x000fea0003800000 */
.L_x_114:
        /* <DEDUP_REMOVED lines=10> */
.L_x_736:


//--------------------- .text._ZN6thrust24THRUST_300001_SM_1000_NS8cuda_cub4core6detail13_kernel_agentINS1_8__reduce10DrainAgentIlEEJN3cub18CUB_300001_SM_10009GridQueueIyEElEEEvDpT0_ --------------------------
	.section	.text._ZN6thrust24THRUST_300001_SM_1000_NS8cuda_cub4core6detail13_kernel_agentINS1_8__reduce10DrainAgentIlEEJN3cub18CUB_300001_SM_10009GridQueueIyEElEEEvDpT0_,"ax",@progbits
	.align	128
        .global         _ZN6thrust24THRUST_300001_SM_1000_NS8cuda_cub4core6detail13_kernel_agentINS1_8__reduce10DrainAgentIlEEJN3cub18CUB_300001_SM_10009GridQueueIyEElEEEvDpT0_
        .type           _ZN6thrust24THRUST_300001_SM_1000_NS8cuda_cub4core6detail13_kernel_agentINS1_8__reduce10DrainAgentIlEEJN3cub18CUB_300001_SM_10009GridQueueIyEElEEEvDpT0_,@function
        .size           _ZN6thrust24THRUST_300001_SM_1000_NS8cuda_cub4core6detail13_kernel_agentINS1_8__reduce10DrainAgentIlEEJN3cub18CUB_300001_SM_10009GridQueueIyEElEEEvDpT0_,(.L_x_737 - _ZN6thrust24THRUST_300001_SM_1000_NS8cuda_cub4core6detail13_kernel_agentINS1_8__reduce10DrainAgentIlEEJN3cub18CUB_300001_SM_10009GridQueueIyEElEEEvDpT0_)
        .other          _ZN6thrust24THRUST_300001_SM_1000_NS8cuda_cub4core6detail13_kernel_agentINS1_8__reduce10DrainAgentIlEEJN3cub18CUB_300001_SM_10009GridQueueIyEElEEEvDpT0_,@"STO_CUDA_ENTRY STV_DEFAULT"
_ZN6thrust24THRUST_300001_SM_1000_NS8cuda_cub4core6detail13_kernel_agentINS1_8__reduce10DrainAgentIlEEJN3cub18CUB_300001_SM_10009GridQueueIyEElEEEvDpT0_:
.text._ZN6thrust24THRUST_300001_SM_1000_NS8cuda_cub4core6detail13_kernel_agentINS1_8__reduce10DrainAgentIlEEJN3cub18CUB_300001_SM_10009GridQueueIyEElEEEvDpT0_:
[----:B------:R-:W-:Y:S08]  /*0000*/  LDC R1, c[0x0][0x37c] ;  /* 0x0000df00ff017b82 */ /* 0x000ff00000000800 */
[----:B------:R-:W0:Y:S01]  /*0010*/  LDC.64 R2, c[0x0][0x380] ;  /* 0x0000e000ff027b82 */ /* 0x000e220000000a00 */
[----:B------:R-:W0:Y:S07]  /*0020*/  LDCU.64 UR4, c[0x0][0x358] ;  /* 0x00006b00ff0477ac */ /* 0x000e2e0008000a00 */
[----:B------:R-:W1:Y:S01]  /*0030*/  LDC.64 R4, c[0x0][0x388] ;  /* 0x0000e200ff047b82 */ /* 0x000e620000000a00 */
[----:B0-----:R-:W-:Y:S04]  /*0040*/  STG.E.64 desc[UR4][R2.64+0x8], RZ ;  /* 0x000008ff02007986 */ /* 0x001fe8000c101b04 */
[----:B-1----:R-:W-:Y:S01]  /*0050*/  STG.E.64 desc[UR4][R2.64], R4 ;  /* 0x0000000402007986 */ /* 0x002fe2000c101b04 */
[----:B------:R-:W-:Y:S05]  /*0060*/  EXIT ;  /* 0x000000000000794d */ /* 0x000fea0003800000 */
.L_x_115:
        /* <DEDUP_REMOVED lines=9> */
.L_x_737:


//--------------------- .text._ZN6thrust24THRUST_300001_SM_1000_NS8cuda_cub4core6detail13_kernel_agentINS1_8__reduce11ReduceAgentINS0_12zip_iteratorIN4cuda3std3__45tupleIJNS0_10device_ptrIdEENS0_17counting_iteratorIlNS0_11use_defaultESF_SF_EEEEEEEPNSB_IJdlEEESJ_lNS1_9__extrema9arg_max_fIdl10ComparatorEEEEJSI_SK_lN3cub18CUB_300001_SM_100013GridEvenShareIlEENSR_9GridQueueIyEESO_EEEvDpT0_ --------------------------
	.section	.text._ZN6thrust24THRUST_300001_SM_1000_NS8cuda_cub4core6detail13_kernel_agentINS1_8__reduce11ReduceAgentINS0_12zip_iteratorIN4cuda3std3__45tupleIJNS0_10device_ptrIdEENS0_17counting_iteratorIlNS0_11use_defaultESF_SF_EEEEEEEPNSB_IJdlEEESJ_lNS1_9__extrema9arg_max_fIdl10ComparatorEEEEJSI_SK_lN3cub18CUB_300001_SM_100013GridEvenShareIlEENSR_9GridQueueIyEESO_EEEvDpT0_,"ax",@progbits
	.align	128
        .global         _ZN6thrust24THRUST_300001_SM_1000_NS8cuda_cub4core6detail13_kernel_agentINS1_8__reduce11ReduceAgentINS0_12zip_iteratorIN4cuda3std3__45tupleIJNS0_10device_ptrIdEENS0_17counting_iteratorIlNS0_11use_defaultESF_SF_EEEEEEEPNSB_IJdlEEESJ_lNS1_9__extrema9arg_max_fIdl10ComparatorEEEEJSI_SK_lN3cub18CUB_300001_SM_100013GridEvenShareIlEENSR_9GridQueueIyEESO_EEEvDpT0_
        .type           _ZN6thrust24THRUST_300001_SM_1000_NS8cuda_cub4core6detail13_kernel_agentINS1_8__reduce11ReduceAgentINS0_12zip_iteratorIN4cuda3std3__45tupleIJNS0_10device_ptrIdEENS0_17counting_iteratorIlNS0_11use_defaultESF_SF_EEEEEEEPNSB_IJdlEEESJ_lNS1_9__extrema9arg_max_fIdl10ComparatorEEEEJSI_SK_lN3cub18CUB_300001_SM_100013GridEvenShareIlEENSR_9GridQueueIyEESO_EEEvDpT0_,@function
        .size           _ZN6thrust24THRUST_300001_SM_1000_NS8cuda_cub4core6detail13_kernel_agentINS1_8__reduce11ReduceAgentINS0_12zip_iteratorIN4cuda3std3__45tupleIJNS0_10device_ptrIdEENS0_17counting_iteratorIlNS0_11use_defaultESF_SF_EEEEEEEPNSB_IJdlEEESJ_lNS1_9__extrema9arg_max_fIdl10ComparatorEEEEJSI_SK_lN3cub18CUB_300001_SM_100013GridEvenShareIlEENSR_9GridQueueIyEESO_EEEvDpT0_,(.L_x_738 - _ZN6thrust24THRUST_300001_SM_1000_NS8cuda_cub4core6detail13_kernel_agentINS1_8__reduce11ReduceAgentINS0_12zip_iteratorIN4cuda3std3__45tupleIJNS0_10device_ptrIdEENS0_17counting_iteratorIlNS0_11use_defaultESF_SF_EEEEEEEPNSB_IJdlEEESJ_lNS1_9__extrema9arg_max_fIdl10ComparatorEEEEJSI_SK_lN3cub18CUB_300001_SM_100013GridEvenShareIlEENSR_9GridQueueIyEESO_EEEvDpT0_)
        .other          _ZN6thrust24THRUST_300001_SM_1000_NS8cuda_cub4core6detail13_kernel_agentINS1_8__reduce11ReduceAgentINS0_12zip_iteratorIN4cuda3std3__45tupleIJNS0_10device_ptrIdEENS0_17counting_iteratorIlNS0_11use_defaultESF_SF_EEEEEEEPNSB_IJdlEEESJ_lNS1_9__extrema9arg_max_fIdl10ComparatorEEEEJSI_SK_lN3cub18CUB_300001_SM_100013GridEvenShareIlEENSR_9GridQueueIyEESO_EEEvDpT0_,@"STO_CUDA_ENTRY STV_DEFAULT"
_ZN6thrust24THRUST_300001_SM_1000_NS8cuda_cub4core6detail13_kernel_agentINS1_8__reduce11ReduceAgentINS0_12zip_iteratorIN4cuda3std3__45tupleIJNS0_10device_ptrIdEENS0_17counting_iteratorIlNS0_11use_defaultESF_SF_EEEEEEEPNSB_IJdlEEESJ_lNS1_9__extrema9arg_max_fIdl10ComparatorEEEEJSI_SK_lN3cub18CUB_300001_SM_100013GridEvenShareIlEENSR_9GridQueueIyEESO_EEEvDpT0_:
.text._ZN6thrust24THRUST_300001_SM_1000_NS8cuda_cub4core6detail13_kernel_agentINS1_8__reduce11ReduceAgentINS0_12zip_iteratorIN4cuda3std3__45tupleIJNS0_10device_ptrIdEENS0_17counting_iteratorIlNS0_11use_defaultESF_SF_EEEEEEEPNSB_IJdlEEESJ_lNS1_9__extrema9arg_max_fIdl10ComparatorEEEEJSI_SK_lN3cub18CUB_300001_SM_100013GridEvenShareIlEENSR_9GridQueueIyEESO_EEEvDpT0_:
[----:B------:R-:W-:Y:S01]  /*0000*/  LDC R1, c[0x0][0x37c] ;  /* 0x0000df00ff017b82 */ /* 0x000fe20000000800 */
[----:B------:R-:W0:Y:S01]  /*0010*/  S2R R0, SR_CTAID.X ;  /* 0x0000000000007919 */ /* 0x000e220000002500 */
[----:B------:R-:W1:Y:S01]  /*0020*/  LDCU.64 UR4, c[0x0][0x398] ;  /* 0x00007300ff0477ac */ /* 0x000e620008000a00 */
[----:B------:R-:W-:Y:S01]  /*0030*/  BSSY.RECONVERGENT B0, `(.L_x_116) ;  /* 0x0000689000007945 */ /* 0x000fe20003800200 */
[----:B------:R-:W2:Y:S01]  /*0040*/  LDCU UR6, c[0x0][0x370] ;  /* 0x00006e00ff0677ac */ /* 0x000ea20008000800 */
[----:B------:R-:W3:Y:S01]  /*0050*/  LDCU.64 UR10, c[0x0][0x358] ;  /* 0x00006b00ff0a77ac */ /* 0x000ee20008000a00 */
[----:B-1----:R-:W-:Y:S02]  /*0060*/  IMAD.U32 R25, RZ, RZ, UR4 ;  /* 0x00000004ff197e24 */ /* 0x002fe4000f8e00ff */
[----:B------:R-:W-:Y:S01]  /*0070*/  IMAD.U32 R16, RZ, RZ, UR5 ;  /* 0x00000005ff107e24 */ /* 0x000fe2000f8e00ff */
[----:B--2---:R-:W-:Y:S01]  /*0080*/  UIMAD UR6, UR6, 0x500, URZ ;  /* 0x00000500060678a4 */ /* 0x004fe2000f8e02ff */
[----:B0-----:R-:W-:-:S05]  /*0090*/  IMAD R8, R0, 0x500, RZ ;  /* 0x0000050000087824 */ /* 0x001fca00078e02ff */
[----:B------:R-:W-:-:S04]  /*00a0*/  IADD3 R2, P1, PT, R8, 0x500, RZ ;  /* 0x0000050008027810 */ /* 0x000fc80007f3e0ff */
[----:B------:R-:W-:Y:S01]  /*00b0*/  ISETP.GT.U32.AND P0, PT, R2, R25, PT ;  /* 0x000000190200720c */ /* 0x000fe20003f04070 */
[----:B------:R-:W-:-:S05]  /*00c0*/  IMAD.X R3, RZ, RZ, RZ, P1 ;  /* 0x000000ffff037224 */ /* 0x000fca00008e06ff */
[----:B------:R-:W-:-:S13]  /*00d0*/  ISETP.GT.AND.EX P0, PT, R3, R16, PT, P0 ;  /* 0x000000100300720c */ /* 0x000fda0003f04300 */
[----:B---3--:R-:W-:Y:S05]  /*00e0*/  @!P0 BRA `(.L_x_117) ;  /* 0x0000003800e48947 */ /* 0x008fea0003800000 */
[----:B------:R-:W0:Y:S01]  /*00f0*/  S2R R10, SR_TID.X ;  /* 0x00000000000a7919 */ /* 0x000e220000002100 */
[----:B------:R-:W-:Y:S01]  /*0100*/  IMAD.IADD R9, R25, 0x1, -R8 ;  /* 0x0000000119097824 */ /* 0x000fe200078e0a08 */
[----:B------:R-:W-:Y:S01]  /*0110*/  BSSY.RECONVERGENT B1, `(.L_x_118) ;  /* 0x000000f000017945 */ /* 0x000fe20003800200 */
[----:B------:R-:W-:Y:S02]  /*0120*/  CS2R R20, SRZ ;  /* 0x0000000000147805 */ /* 0x000fe4000001ff00 */
[----:B------:R-:W-:Y:S02]  /*0130*/  CS2R R14, SRZ ;  /* 0x00000000000e7805 */ /* 0x000fe4000001ff00 */
[----:B0-----:R-:W-:Y:S01]  /*0140*/  ISETP.GE.AND P0, PT, R10, R9, PT ;  /* 0x000000090a00720c */ /* 0x001fe20003f06270 */
[----:B------:R-:W-:-:S12]  /*0150*/  IMAD.MOV.U32 R6, RZ, RZ, R10 ;  /* 0x000000ffff067224 */ /* 0x000fd800078e000a */
[----:B------:R-:W-:Y:S05]  /*0160*/  @P0 BRA `(.L_x_119) ;  /* 0x0000000000240947 */ /* 0x000fea0003800000 */
[----:B------:R-:W0:Y:S01]  /*0170*/  LDCU.128 UR4, c[0x0][0x380] ;  /* 0x00007000ff0477ac */ /* 0x000e220008000c00 */
[----:B------:R-:W-:-:S05]  /*0180*/  IADD3 R21, P0, PT, R8, R10, RZ ;  /* 0x0000000a08157210 */ /* 0x000fca0007f1e0ff */
[----:B------:R-:W-:Y:S01]  /*0190*/  IMAD.X R20, RZ, RZ, RZ, P0 ;  /* 0x000000ffff147224 */ /* 0x000fe200000e06ff */
[----:B0-----:R-:W-:-:S04]  /*01a0*/  LEA R14, P1, R21, UR4, 0x3 ;  /* 0x00000004150e7c11 */ /* 0x001fc8000f8218ff */
[----:B------:R-:W-:-:S06]  /*01b0*/  LEA.HI.X R15, R21, UR5, R20, 0x3, P1 ;  /* 0x00000005150f7c11 */ /* 0x000fcc00088f1c14 */
[----:B------:R-:W5:Y:S01]  /*01c0*/  LDG.E.64 R14, desc[UR10][R14.64] ;  /* 0x0000000a0e0e7981 */ /* 0x000f62000c1e1b00 */
[----:B------:R-:W-:Y:S01]  /*01d0*/  IADD3 R21, P0, PT, R21, UR6, RZ ;  /* 0x0000000615157c10 */ /* 0x000fe2000ff1e0ff */
[----:B------:R-:W-:-:S03]  /*01e0*/  VIADD R6, R10, 0x100 ;  /* 0x000001000a067836 */ /* 0x000fc60000000000 */
[----:B------:R-:W-:-:S09]  /*01f0*/  IADD3.X R20, PT, PT, R20, UR7, RZ, P0, !PT ;  /* 0x0000000714147c10 */ /* 0x000fd200087fe4ff */
.L_x_119:
[----:B------:R-:W-:Y:S05]  /*0200*/  BSYNC.RECONVERGENT B1 ;  /* 0x0000000000017941 */ /* 0x000fea0003800200 */
.L_x_118:
[----:B------:R-:W-:Y:S01]  /*0210*/  ISETP.GE.AND P0, PT, R6, R9, PT ;  /* 0x000000090600720c */ /* 0x000fe20003f06270 */
[----:B------:R-:W-:-:S12]  /*0220*/  BSSY.RECONVERGENT B1, `(.L_x_120) ;  /* 0x00000af000017945 */ /* 0x000fd80003800200 */
[----:B------:R-:W-:Y:S05]  /*0230*/  @P0 BRA `(.L_x_121) ;  /* 0x0000000800b40947 */ /* 0x000fea0003800000 */
[----:B------:R-:W-:Y:S01]  /*0240*/  LOP3.LUT R2, RZ, R6, RZ, 0x33, !PT ;  /* 0x00000006ff027212 */ /* 0x000fe200078e33ff */
[----:B------:R-:W-:Y:S03]  /*0250*/  BSSY.RECONVERGENT B2, `(.L_x_122) ;  /* 0x0000034000027945 */ /* 0x000fe60003800200 */
[----:B------:R-:W-:-:S04]  /*0260*/  IADD3 R25, PT, PT, -R8, R25, R2 ;  /* 0x0000001908197210 */ /* 0x000fc80007ffe102 */
[----:B------:R-:W-:-:S04]  /*0270*/  LOP3.LUT R2, R25, 0x300, RZ, 0xc0, !PT ;  /* 0x0000030019027812 */ /* 0x000fc800078ec0ff */
[----:B------:R-:W-:-:S13]  /*0280*/  ISETP.NE.AND P0, PT, R2, 0x300, PT ;  /* 0x000003000200780c */ /* 0x000fda0003f05270 */
[----:B------:R-:W-:Y:S05]  /*0290*/  @!P0 BRA `(.L_x_123) ;  /* 0x0000000000bc8947 */ /* 0x000fea0003800000 */
[----:B------:R-:W0:Y:S01]  /*02a0*/  LDCU.128 UR4, c[0x0][0x380] ;  /* 0x00007000ff0477ac */ /* 0x000e220008000c00 */
[----:B------:R-:W-:Y:S02]  /*02b0*/  IADD3 R12, P0, PT, R8, R6, RZ ;  /* 0x00000006080c7210 */ /* 0x000fe40007f1e0ff */
[----:B------:R-:W-:-:S03]  /*02c0*/  LEA.HI R2, R25, 0x1, RZ, 0x18 ;  /* 0x0000000119027811 */ /* 0x000fc600078fc0ff */
[----:B------:R-:W-:Y:S01]  /*02d0*/  IMAD.X R3, RZ, RZ, RZ, P0 ;  /* 0x000000ffff037224 */ /* 0x000fe200000e06ff */
[----:B------:R-:W-:-:S05]  /*02e0*/  LOP3.LUT R2, R2, 0x3, RZ, 0xc0, !PT ;  /* 0x0000000302027812 */ /* 0x000fca00078ec0ff */
[----:B------:R-:W-:Y:S01]  /*02f0*/  IMAD.MOV R7, RZ, RZ, -R2 ;  /* 0x000000ffff077224 */ /* 0x000fe200078e0a02 */
[C---:B0-----:R-:W-:Y:S02]  /*0300*/  IADD3 R13, P1, PT, R12.reuse, UR6, RZ ;  /* 0x000000060c0d7c10 */ /* 0x041fe4000ff3e0ff */
[C---:B------:R-:W-:Y:S02]  /*0310*/  LEA R11, P2, R12.reuse, UR4, 0x3 ;  /* 0x000000040c0b7c11 */ /* 0x040fe4000f8418ff */
[----:B------:R-:W-:Y:S02]  /*0320*/  IADD3.X R16, PT, PT, R3, UR7, RZ, P1, !PT ;  /* 0x0000000703107c10 */ /* 0x000fe40008ffe4ff */
[----:B------:R-:W-:-:S09]  /*0330*/  LEA.HI.X R12, R12, UR5, R3, 0x3, P2 ;  /* 0x000000050c0c7c11 */ /* 0x000fd200090f1c03 */
.L_x_126:
[----:B------:R-:W-:Y:S02]  /*0340*/  IMAD.MOV.U32 R2, RZ, RZ, R11 ;  /* 0x000000ffff027224 */ /* 0x000fe400078e000b */
[----:B------:R-:W-:-:S06]  /*0350*/  IMAD.MOV.U32 R3, RZ, RZ, R12 ;  /* 0x000000ffff037224 */ /* 0x000fcc00078e000c */
[----:B------:R-:W2:Y:S01]  /*0360*/  LDG.E.64 R2, desc[UR10][R2.64] ;  /* 0x0000000a02027981 */ /* 0x000ea2000c1e1b00 */
[----:B------:R-:W-:Y:S01]  /*0370*/  VIADD R7, R7, 0x1 ;  /* 0x0000000107077836 */ /* 0x000fe20000000000 */
[----:B------:R-:W-:Y:S01]  /*0380*/  BSSY.RECONVERGENT B3, `(.L_x_124) ;  /* 0x000001b000037945 */ /* 0x000fe20003800200 */
[----:B------:R-:W-:Y:S01]  /*0390*/  IMAD.MOV.U32 R18, RZ, RZ, R21 ;  /* 0x000000ffff127224 */ /* 0x000fe200078e0015 */
[----:B------:R-:W-:Y:S01]  /*03a0*/  IADD3 R11, P3, PT, R11, 0x800, RZ ;  /* 0x000008000b0b7810 */ /* 0x000fe20007f7e0ff */
[----:B------:R-:W-:Y:S01]  /*03b0*/  IMAD.MOV.U32 R17, RZ, RZ, R20 ;  /* 0x000000ffff117224 */ /* 0x000fe200078e0014 */
[----:B------:R-:W-:Y:S01]  /*03c0*/  ISETP.NE.AND P2, PT, R7, RZ, PT ;  /* 0x000000ff0700720c */ /* 0x000fe20003f45270 */
[----:B-----5:R-:W-:Y:S02]  /*03d0*/  IMAD.MOV.U32 R4, RZ, RZ, R14 ;  /* 0x000000ffff047224 */ /* 0x020fe400078e000e */
[----:B------:R-:W-:Y:S02]  /*03e0*/  IMAD.MOV.U32 R5, RZ, RZ, R15 ;  /* 0x000000ffff057224 */ /* 0x000fe400078e000f */
[----:B------:R-:W-:-:S02]  /*03f0*/  IMAD.MOV.U32 R21, RZ, RZ, R13 ;  /* 0x000000ffff157224 */ /* 0x000fc400078e000d */
[----:B------:R-:W-:Y:S01]  /*0400*/  IMAD.MOV.U32 R20, RZ, RZ, R16 ;  /* 0x000000ffff147224 */ /* 0x000fe200078e0010 */
[----:B--2---:R-:W-:Y:S01]  /*0410*/  DSETP.GEU.AND P0, PT, R14, R2, PT ;  /* 0x000000020e00722a */ /* 0x004fe20003f0e000 */
[----:B------:R-:W-:Y:S02]  /*0420*/  IMAD.MOV.U32 R14, RZ, RZ, R2 ;  /* 0x000000ffff0e7224 */ /* 0x000fe400078e0002 */
[----:B------:R-:W-:-:S11]  /*0430*/  IMAD.MOV.U32 R15, RZ, RZ, R3 ;  /* 0x000000ffff0f7224 */ /* 0x000fd600078e0003 */
        /* <DEDUP_REMOVED lines=15> */
.L_x_125:
[----:B------:R-:W-:Y:S05]  /*0530*/  BSYNC.RECONVERGENT B3 ;  /* 0x0000000000037941 */ /* 0x000fea0003800200 */
.L_x_124:
[----:B------:R-:W-:Y:S01]  /*0540*/  IADD3 R13, P0, PT, R13, 0x100, RZ ;  /* 0x000001000d0d7810 */ /* 0x000fe20007f1e0ff */
[----:B------:R-:W-:Y:S02]  /*0550*/  VIADD R6, R6, 0x100 ;  /* 0x0000010006067836 */ /* 0x000fe40000000000 */
[----:B------:R-:W-:Y:S02]  /*0560*/  IMAD.X R12, RZ, RZ, R12, P3 ;  /* 0x000000ffff0c7224 */ /* 0x000fe400018e060c */
[----:B------:R-:W-:Y:S01]  /*0570*/  IMAD.X R16, RZ, RZ, R16, P0 ;  /* 0x000000ffff107224 */ /* 0x000fe200000e0610 */
[----:B------:R-:W-:Y:S07]  /*0580*/  @P2 BRA `(.L_x_126) ;  /* 0xfffffffc006c2947 */ /* 0x000fee000383ffff */
.L_x_123:
[----:B------:R-:W-:Y:S05]  /*0590*/  BSYNC.RECONVERGENT B2 ;  /* 0x0000000000027941 */ /* 0x000fea0003800200 */
.L_x_122:
[----:B------:R-:W-:-:S13]  /*05a0*/  ISETP.GE.U32.AND P0, PT, R25, 0x300, PT ;  /* 0x000003001900780c */ /* 0x000fda0003f06070 */
[----:B------:R-:W-:Y:S05]  /*05b0*/  @!P0 BRA `(.L_x_121) ;  /* 0x0000000400d48947 */ /* 0x000fea0003800000 */
[----:B------:R-:W0:Y:S01]  /*05c0*/  LDC.64 R4, c[0x0][0x380] ;  /* 0x0000e000ff047b82 */ /* 0x000e220000000a00 */
[----:B------:R-:W-:-:S07]  /*05d0*/  VIADD R11, R6, 0x200 ;  /* 0x00000200060b7836 */ /* 0x000fce0000000000 */
[----:B------:R-:W1:Y:S02]  /*05e0*/  LDC.64 R2, c[0x0][0x388] ;  /* 0x0000e200ff027b82 */ /* 0x000e640000000a00 */
.L_x_135:
[----:B------:R-:W-:-:S05]  /*05f0*/  VIADD R7, R11, 0xfffffe00 ;  /* 0xfffffe000b077836 */ /* 0x000fca0000000000 */
[----:B------:R-:W-:-:S04]  /*0600*/  IADD3 R13, P0, PT, R8, R7, RZ ;  /* 0x00000007080d7210 */ /* 0x000fc80007f1e0ff */
[----:B------:R-:W-:Y:S02]  /*0610*/  LEA.HI.X.SX32 R12, R7, RZ, 0x1, P0 ;  /* 0x000000ff070c7211 */ /* 0x000fe400000f0eff */
[----:B0-----:R-:W-:-:S04]  /*0620*/  LEA R16, P0, R13, R4, 0x3 ;  /* 0x000000040d107211 */ /* 0x001fc800078018ff */
[----:B------:R-:W-:-:S05]  /*0630*/  LEA.HI.X R17, R13, R5, R12, 0x3, P0 ;  /* 0x000000050d117211 */ /* 0x000fca00000f1c0c */
[----:B------:R-:W2:Y:S04]  /*0640*/  LDG.E.64 R18, desc[UR10][R16.64] ;  /* 0x0000000a10127981 */ /* 0x000ea8000c1e1b00 */
[----:B-----5:R0:W5:Y:S01]  /*0650*/  LDG.E.64 R6, desc[UR10][R16.64+0x800] ;  /* 0x0008000a10067981 */ /* 0x020162000c1e1b00 */
[----:B-1----:R-:W-:Y:S01]  /*0660*/  IADD3 R24, P1, PT, R13, R2, RZ ;  /* 0x000000020d187210 */ /* 0x002fe20007f3e0ff */
[----:B------:R-:W-:Y:S04]  /*0670*/  BSSY.RECONVERGENT B2, `(.L_x_127) ;  /* 0x0000016000027945 */ /* 0x000fe80003800200 */
[----:B------:R-:W-:-:S02]  /*0680*/  IMAD.X R25, R12, 0x1, R3, P1 ;  /* 0x000000010c197824 */ /* 0x000fc400008e0603 */
[----:B------:R-:W-:Y:S02]  /*0690*/  IMAD.MOV.U32 R23, RZ, RZ, R24 ;  /* 0x000000ffff177224 */ /* 0x000fe400078e0018 */
[----:B------:R-:W-:Y:S01]  /*06a0*/  IMAD.MOV.U32 R22, RZ, RZ, R25 ;  /* 0x000000ffff167224 */ /* 0x000fe200078e0019 */
[----:B--2---:R-:W-:Y:S01]  /*06b0*/  DSETP.GEU.AND P0, PT, R14, R18, PT ;  /* 0x000000120e00722a */ /* 0x004fe20003f0e000 */
[----:B------:R-:W-:Y:S02]  /*06c0*/  IMAD.MOV.U32 R12, RZ, RZ, R18 ;  /* 0x000000ffff0c7224 */ /* 0x000fe400078e0012 */
[----:B------:R-:W-:-:S11]  /*06d0*/  IMAD.MOV.U32 R13, RZ, RZ, R19 ;  /* 0x000000ffff0d7224 */ /* 0x000fd600078e0013 */
        /* <DEDUP_REMOVED lines=15> */
.L_x_128:
[----:B------:R-:W-:Y:S05]  /*07d0*/  BSYNC.RECONVERGENT B2 ;  /* 0x0000000000027941 */ /* 0x000fea0003800200 */
.L_x_127:
[----:B------:R0:W5:Y:S04]  /*07e0*/  LDG.E.64 R14, desc[UR10][R16.64+0x1000] ;  /* 0x0010000a100e7981 */ /* 0x000168000c1e1b00 */
[----:B------:R0:W5:Y:S02]  /*07f0*/  LDG.E.64 R18, desc[UR10][R16.64+0x1800] ;  /* 0x0018000a10127981 */ /* 0x000164000c1e1b00 */
[----:B-----5:R-:W-:Y:S01]  /*0800*/  DSETP.GEU.AND P0, PT, R12, R6, PT ;  /* 0x000000060c00722a */ /* 0x020fe20003f0e000 */
[----:B------:R-:W-:Y:S01]  /*0810*/  VIADD R21, R11, 0xffffff00 ;  /* 0xffffff000b157836 */ /* 0x000fe20000000000 */
[----:B------:R-:W-:Y:S04]  /*0820*/  BSSY.RECONVERGENT B2, `(.L_x_129) ;  /* 0x0000017000027945 */ /* 0x000fe80003800200 */
[----:B------:R-:W-:-:S02]  /*0830*/  SHF.R.S32.HI R20, RZ, 0x1f, R21 ;  /* 0x0000001fff147819 */ /* 0x000fc40000011415 */
[----:B------:R-:W-:Y:S01]  /*0840*/  IADD3 R26, P1, P2, R21, R2, R8 ;  /* 0x00000002151a7210 */ /* 0x000fe20007a3e008 */
[----:B------:R-:W-:-:S03]  /*0850*/  IMAD.MOV.U32 R21, RZ, RZ, R7 ;  /* 0x000000ffff157224 */ /* 0x000fc600078e0007 */
[----:B------:R-:W-:Y:S01]  /*0860*/  IADD3.X R27, PT, PT, R20, R3, RZ, P1, P2 ;  /* 0x00000003141b7210 */ /* 0x000fe20000fe44ff */
[----:B------:R-:W-:Y:S02]  /*0870*/  IMAD.MOV.U32 R24, RZ, RZ, R26 ;  /* 0x000000ffff187224 */ /* 0x000fe400078e001a */
[----:B------:R-:W-:Y:S02]  /*0880*/  IMAD.MOV.U32 R20, RZ, RZ, R6 ;  /* 0x000000ffff147224 */ /* 0x000fe400078e0006 */
[----:B------:R-:W-:Y:S01]  /*0890*/  IMAD.MOV.U32 R25, RZ, RZ, R27 ;  /* 0x000000ffff197224 */ /* 0x000fe200078e001b */
[----:B0-----:R-:W-:Y:S06]  /*08a0*/  @!P0 BRA `(.L_x_130) ;  /* 0x0000000000388947 */ /* 0x001fec0003800000 */
        /* <DEDUP_REMOVED lines=14> */
.L_x_130:
[----:B------:R-:W-:Y:S05]  /*0990*/  BSYNC.RECONVERGENT B2 ;  /* 0x0000000000027941 */ /* 0x000fea0003800200 */
.L_x_129:
[----:B------:R-:W-:Y:S01]  /*09a0*/  DSETP.GEU.AND P0, PT, R20, R14, PT ;  /* 0x0000000e1400722a */ /* 0x000fe20003f0e000 */
[----:B------:R-:W-:Y:S01]  /*09b0*/  SHF.R.S32.HI R6, RZ, 0x1f, R11 ;  /* 0x0000001fff067819 */ /* 0x000fe2000001140b */
[----:B------:R-:W-:Y:S01]  /*09c0*/  BSSY.RECONVERGENT B2, `(.L_x_131) ;  /* 0x0000017000027945 */ /* 0x000fe20003800200 */
[C---:B------:R-:W-:Y:S01]  /*09d0*/  IADD3 R23, P1, P2, R11.reuse, R2, R8 ;  /* 0x000000020b177210 */ /* 0x040fe20007a3e008 */
[----:B------:R-:W-:Y:S02]  /*09e0*/  VIADD R17, R11, 0x100 ;  /* 0x000001000b117836 */ /* 0x000fe40000000000 */
[----:B------:R-:W-:Y:S01]  /*09f0*/  IMAD.MOV.U32 R7, RZ, RZ, R15 ;  /* 0x000000ffff077224 */ /* 0x000fe200078e000f */
[----:B------:R-:W-:Y:S01]  /*0a00*/  IADD3.X R16, PT, PT, R6, R3, RZ, P1, P2 ;  /* 0x0000000306107210 */ /* 0x000fe20000fe44ff */
[----:B------:R-:W-:Y:S02]  /*0a10*/  IMAD.MOV.U32 R12, RZ, RZ, R23 ;  /* 0x000000ffff0c7224 */ /* 0x000fe400078e0017 */
[----:B------:R-:W-:-:S02]  /*0a20*/  IMAD.MOV.U32 R6, RZ, RZ, R14 ;  /* 0x000000ffff067224 */ /* 0x000fc400078e000e */
[----:B------:R-:W-:Y:S02]  /*0a30*/  IMAD.MOV.U32 R13, RZ, RZ, R16 ;  /* 0x000000ffff0d7224 */ /* 0x000fe400078e0010 */
        /* <DEDUP_REMOVED lines=15> */
.L_x_132:
[----:B------:R-:W-:Y:S05]  /*0b30*/  BSYNC.RECONVERGENT B2 ;  /* 0x0000000000027941 */ /* 0x000fea0003800200 */
.L_x_131:
[----:B------:R-:W-:Y:S01]  /*0b40*/  DSETP.GEU.AND P0, PT, R6, R18, PT ;  /* 0x000000120600722a */ /* 0x000fe20003f0e000 */
[----:B------:R-:W-:Y:S01]  /*0b50*/  SHF.R.S32.HI R14, RZ, 0x1f, R17 ;  /* 0x0000001fff0e7819 */ /* 0x000fe20000011411 */
[----:B------:R-:W-:Y:S01]  /*0b60*/  BSSY.RECONVERGENT B2, `(.L_x_133) ;  /* 0x0000016000027945 */ /* 0x000fe20003800200 */
[----:B------:R-:W-:Y:S01]  /*0b70*/  IADD3 R17, P1, P2, R17, R2, R8 ;  /* 0x0000000211117210 */ /* 0x000fe20007a3e008 */
[----:B------:R-:W-:-:S03]  /*0b80*/  IMAD.MOV.U32 R15, RZ, RZ, R19 ;  /* 0x000000ffff0f7224 */ /* 0x000fc600078e0013 */
[----:B------:R-:W-:Y:S01]  /*0b90*/  IADD3.X R16, PT, PT, R14, R3, RZ, P1, P2 ;  /* 0x000000030e107210 */ /* 0x000fe20000fe44ff */
[----:B------:R-:W-:Y:S02]  /*0ba0*/  IMAD.MOV.U32 R21, RZ, RZ, R17 ;  /* 0x000000ffff157224 */ /* 0x000fe400078e0011 */
[----:B------:R-:W-:Y:S02]  /*0bb0*/  IMAD.MOV.U32 R14, RZ, RZ, R18 ;  /* 0x000000ffff0e7224 */ /* 0x000fe400078e0012 */
        /* <DEDUP_REMOVED lines=16> */
.L_x_134:
[----:B------:R-:W-:Y:S05]  /*0cc0*/  BSYNC.RECONVERGENT B2 ;  /* 0x0000000000027941 */ /* 0x000fea0003800200 */
.L_x_133:
[C---:B------:R-:W-:Y:S02]  /*0cd0*/  VIADD R6, R11.reuse, 0x200 ;  /* 0x000002000b067836 */ /* 0x040fe40000000000 */
[----:B------:R-:W-:-:S03]  /*0ce0*/  VIADD R11, R11, 0x400 ;  /* 0x000004000b0b7836 */ /* 0x000fc60000000000 */
[----:B------:R-:W-:-:S13]  /*0cf0*/  ISETP.GE.AND P0, PT, R6, R9, PT ;  /* 0x000000090600720c */ /* 0x000fda0003f06270 */
[----:B------:R-:W-:Y:S05]  /*0d00*/  @!P0 BRA `(.L_x_135) ;  /* 0xfffffff800388947 */ /* 0x000fea000383ffff */
.L_x_121:
[----:B------:R-:W-:Y:S05]  /*0d10*/  BSYNC.RECONVERGENT B1 ;  /* 0x0000000000017941 */ /* 0x000fea0003800200 */
.L_x_120:
[----:B------:R-:W-:-:S13]  /*0d20*/  ISETP.GE.AND P0, PT, R9, 0x100, PT ;  /* 0x000001000900780c */ /* 0x000fda0003f06270 */
[----:B------:R-:W-:Y:S05]  /*0d30*/  @!P0 BRA `(.L_x_136) ;  /* 0x0000001400508947 */ /* 0x000fea0003800000 */
[----:B------:R-:W0:Y:S01]  /*0d40*/  S2R R11, SR_LANEID ;  /* 0x00000000000b7919 */ /* 0x000e220000000000 */
[----:B------:R-:W-:Y:S01]  /*0d50*/  BSSY.RECONVERGENT B1, `(.L_x_137) ;  /* 0x000001f000017945 */ /* 0x000fe20003800200 */
[----:B------:R-:W-:Y:S01]  /*0d60*/  IMAD.MOV.U32 R12, RZ, RZ, R21 ;  /* 0x000000ffff0c7224 */ /* 0x000fe200078e0015 */
[----:B-----5:R1:W2:Y:S01]  /*0d70*/  SHFL.DOWN PT, R4, R14, 0x1, 0x1f ;  /* 0x08201f000e047f89 */ /* 0x0202a200000e0000 */
        /* <DEDUP_REMOVED lines=9> */
[----:B------:R-:W-:Y:S01]  /*0e10*/  IMAD.MOV.U32 R12, RZ, RZ, R6 ;  /* 0x000000ffff0c7224 */ /* 0x000fe200078e0006 */
[----:B------:R-:W-:Y:S01]  /*0e20*/  MOV R13, R7 ;  /* 0x00000007000d7202 */ /* 0x000fe20000000f00 */
[----:B------:R-:W-:Y:S02]  /*0e30*/  IMAD.MOV.U32 R2, RZ, RZ, R4 ;  /* 0x000000ffff027224 */ /* 0x000fe400078e0004 */
[----:B------:R-:W-:-:S09]  /*0e40*/  IMAD.MOV.U32 R3, RZ, RZ, R5 ;  /* 0x000000ffff037224 */ /* 0x000fd200078e0005 */
        /* <DEDUP_REMOVED lines=15> */
.L_x_138:
[----:B------:R-:W-:Y:S05]  /*0f40*/  BSYNC.RECONVERGENT B1 ;  /* 0x0000000000017941 */ /* 0x000fea0003800200 */
.L_x_137:
        /* <DEDUP_REMOVED lines=31> */
.L_x_140:
[----:B------:R-:W-:Y:S05]  /*1140*/  BSYNC.RECONVERGENT B1 ;  /* 0x0000000000017941 */ /* 0x000fea0003800200 */
.L_x_139:
[----:B------:R-:W-:Y:S01]  /*1150*/  ISETP.GT.AND P0, PT, R11, 0x1b, PT ;  /* 0x0000001b0b00780c */ /* 0x000fe20003f04270 */
[----:B-1----:R1:W1:Y:S01]  /*1160*/  SHFL.DOWN PT, R6, R4, 0x4, 0x1f ;  /* 0x08801f0004067f89 */ /* 0x00226200000e0000 */
[----:B------:R-:W-:Y:S01]  /*1170*/  BSSY.RECONVERGENT B1, `(.L_x_141) ;  /* 0x000001d000017945 */ /* 0x000fe20003800200 */
[----:B----4-:R-:W-:Y:S02]  /*1180*/  IMAD.MOV.U32 R14, RZ, RZ, R8 ;  /* 0x000000ffff0e7224 */ /* 0x010fe400078e0008 */
[----:B--2---:R2:W4:Y:S01]  /*1190*/  SHFL.DOWN PT, R7, R5, 0x4, 0x1f ;  /* 0x08801f0005077f89 */ /* 0x00452200000e0000 */
[----:B---3--:R-:W-:Y:S02]  /*11a0*/  IMAD.MOV.U32 R15, RZ, RZ, R9 ;  /* 0x000000ffff0f7224 */ /* 0x008fe400078e0009 */
[----:B0-----:R-:W-:Y:S01]  /*11b0*/  IMAD.MOV.U32 R2, RZ, RZ, R4 ;  /* 0x000000ffff027224 */ /* 0x001fe200078e0004 */
[----:B------:R2:W0:Y:S01]  /*11c0*/  SHFL.DOWN PT, R13, R8, 0x4, 0x1f ;  /* 0x08801f00080d7f89 */ /* 0x00042200000e0000 */
[----:B------:R-:W-:-:S03]  /*11d0*/  IMAD.MOV.U32 R3, RZ, RZ, R5 ;  /* 0x000000ffff037224 */ /* 0x000fc600078e0005 */
[----:B------:R2:W3:Y:S01]  /*11e0*/  SHFL.DOWN PT, R12, R9, 0x4, 0x1f ;  /* 0x08801f00090c7f89 */ /* 0x0004e200000e0000 */
[----:B------:R-:W-:Y:S05]  /*11f0*/  @P0 BRA `(.L_x_142) ;  /* 0x0000000000500947 */ /* 0x000fea0003800000 */
[----:B-1--4-:R-:W-:Y:S01]  /*1200*/  DSETP.GEU.AND P0, PT, R4, R6, PT ;  /* 0x000000060400722a */ /* 0x012fe20003f0e000 */
[----:B0-----:R-:W-:Y:S02]  /*1210*/  IMAD.MOV.U32 R14, RZ, RZ, R13 ;  /* 0x000000ffff0e7224 */ /* 0x001fe400078e000d */
        /* <DEDUP_REMOVED lines=18> */
.L_x_142:
[----:B------:R-:W-:Y:S05]  /*1340*/  BSYNC.RECONVERGENT B1 ;  /* 0x0000000000017941 */ /* 0x000fea0003800200 */
.L_x_141:
[----:B------:R-:W-:Y:S01]  /*1350*/  ISETP.GT.AND P0, PT, R11, 0x17, PT ;  /* 0x000000170b00780c */ /* 0x000fe20003f04270 */
[----:B-1----:R1:W1:Y:S01]  /*1360*/  SHFL.DOWN PT, R4, R2, 0x8, 0x1f ;  /* 0x09001f0002047f89 */ /* 0x00226200000e0000 */
[----:B------:R-:W-:Y:S01]  /*1370*/  BSSY.RECONVERGENT B1, `(.L_x_143) ;  /* 0x000001d000017945 */ /* 0x000fe20003800200 */
[----:B---3--:R-:W-:Y:S02]  /*1380*/  IMAD.MOV.U32 R12, RZ, RZ, R14 ;  /* 0x000000ffff0c7224 */ /* 0x008fe400078e000e */
[----:B--2---:R2:W3:Y:S01]  /*1390*/  SHFL.DOWN PT, R5, R3, 0x8, 0x1f ;  /* 0x09001f0003057f89 */ /* 0x0044e200000e0000 */
[----:B0-----:R-:W-:Y:S02]  /*13a0*/  IMAD.MOV.U32 R13, RZ, RZ, R15 ;  /* 0x000000ffff0d7224 */ /* 0x001fe400078e000f */
[----:B------:R-:W-:Y:S01]  /*13b0*/  IMAD.MOV.U32 R8, RZ, RZ, R2 ;  /* 0x000000ffff087224 */ /* 0x000fe200078e0002 */
[----:B----4-:R2:W0:Y:S01]  /*13c0*/  SHFL.DOWN PT, R7, R14, 0x8, 0x1f ;  /* 0x09001f000e077f89 */ /* 0x01042200000e0000 */
[----:B------:R-:W-:-:S03]  /*13d0*/  IMAD.MOV.U32 R9, RZ, RZ, R3 ;  /* 0x000000ffff097224 */ /* 0x000fc600078e0003 */
[----:B------:R2:W4:Y:S01]  /*13e0*/  SHFL.DOWN PT, R6, R15, 0x8, 0x1f ;  /* 0x09001f000f067f89 */ /* 0x00052200000e0000 */
[----:B------:R-:W-:Y:S05]  /*13f0*/  @P0 BRA `(.L_x_144) ;  /* 0x0000000000500947 */ /* 0x000fea0003800000 */
[----:B-1-3--:R-:W-:Y:S01]  /*1400*/  DSETP.GEU.AND P0, PT, R2, R4, PT ;  /* 0x000000040200722a */ /* 0x00afe20003f0e000 */
        /* <DEDUP_REMOVED lines=19> */
.L_x_144:
[----:B------:R-:W-:Y:S05]  /*1540*/  BSYNC.RECONVERGENT B1 ;  /* 0x0000000000017941 */ /* 0x000fea0003800200 */
.L_x_143:
[----:B------:R-:W-:Y:S01]  /*1550*/  ISETP.GT.AND P0, PT, R11, 0xf, PT ;  /* 0x0000000f0b00780c */ /* 0x000fe20003f04270 */
[----:B-1----:R1:W1:Y:S01]  /*1560*/  SHFL.DOWN PT, R2, R8, 0x10, 0x1f ;  /* 0x0a001f0008027f89 */ /* 0x00226200000e0000 */
[----:B------:R-:W-:Y:S01]  /*1570*/  BSSY.RECONVERGENT B1, `(.L_x_145) ;  /* 0x000001d000017945 */ /* 0x000fe20003800200 */
[----:B------:R-:W-:Y:S02]  /*1580*/  IMAD.MOV.U32 R4, RZ, RZ, R12 ;  /* 0x000000ffff047224 */ /* 0x000fe400078e000c */
[----:B--2---:R2:W1:Y:S01]  /*1590*/  SHFL.DOWN PT, R3, R9, 0x10, 0x1f ;  /* 0x0a001f0009037f89 */ /* 0x00446200000e0000 */
[----:B---3--:R-:W-:Y:S02]  /*15a0*/  IMAD.MOV.U32 R5, RZ, RZ, R13 ;  /* 0x000000ffff057224 */ /* 0x008fe400078e000d */
[----:B----4-:R-:W-:Y:S01]  /*15b0*/  IMAD.MOV.U32 R6, RZ, RZ, R8 ;  /* 0x000000ffff067224 */ /* 0x010fe200078e0008 */
[----:B------:R2:W3:Y:S01]  /*15c0*/  SHFL.DOWN PT, R15, R12, 0x10, 0x1f ;  /* 0x0a001f000c0f7f89 */ /* 0x0004e200000e0000 */
[----:B0-----:R-:W-:-:S03]  /*15d0*/  IMAD.MOV.U32 R7, RZ, RZ, R9 ;  /* 0x000000ffff077224 */ /* 0x001fc600078e0009 */
[----:B------:R2:W0:Y:S01]  /*15e0*/  SHFL.DOWN PT, R14, R13, 0x10, 0x1f ;  /* 0x0a001f000d0e7f89 */ /* 0x00042200000e0000 */
[----:B------:R-:W-:Y:S05]  /*15f0*/  @P0 BRA `(.L_x_146) ;  /* 0x0000000000500947 */ /* 0x000fea0003800000 */
[----:B-1----:R-:W-:Y:S01]  /*1600*/  DSETP.GEU.AND P0, PT, R8, R2, PT ;  /* 0x000000020800722a */ /* 0x002fe20003f0e000 */
[----:B---3--:R-:W-:Y:S02]  /*1610*/  IMAD.MOV.U32 R4, RZ, RZ, R15 ;  /* 0x000000ffff047224 */ /* 0x008fe400078e000f */
[----:B0-----:R-:W-:Y:S02]  /*1620*/  IMAD.MOV.U32 R5, RZ, RZ, R14 ;  /* 0x000000ffff057224 */ /* 0x001fe400078e000e */
        /* <DEDUP_REMOVED lines=17> */
.L_x_146:
[----:B------:R-:W-:Y:S05]  /*1740*/  BSYNC.RECONVERGENT B1 ;  /* 0x0000000000017941 */ /* 0x000fea0003800200 */
.L_x_145:
[----:B------:R-:W-:Y:S01]  /*1750*/  ISETP.NE.AND P0, PT, R11, RZ, PT ;  /* 0x000000ff0b00720c */ /* 0x000fe20003f05270 */
[----:B------:R-:W-:-:S12]  /*1760*/  BSSY.RECONVERGENT B1, `(.L_x_147) ;  /* 0x000000a000017945 */ /* 0x000fd80003800200 */
[----:B------:R-:W-:Y:S05]  /*1770*/  @P0 BRA `(.L_x_148) ;  /* 0x0000000000200947 */ /* 0x000fea0003800000 */
[----:B-1----:R-:W1:Y:S01]  /*1780*/  S2R R8, SR_CgaCtaId ;  /* 0x0000000000087919 */ /* 0x002e620000008800 */
[----:B------:R-:W-:Y:S02]  /*1790*/  MOV R3, 0x400 ;  /* 0x0000040000037802 */ /* 0x000fe40000000f00 */
[----:B------:R-:W-:-:S04]  /*17a0*/  SHF.R.U32.HI R2, RZ, 0x1, R10 ;  /* 0x00000001ff027819 */ /* 0x000fc8000001160a */
[----:B------:R-:W-:Y:S02]  /*17b0*/  LOP3.LUT R2, R2, 0x1f0, RZ, 0xc0, !PT ;  /* 0x000001f002027812 */ /* 0x000fe400078ec0ff */
[----:B-1----:R-:W-:-:S05]  /*17c0*/  LEA R3, R8, R3, 0x18 ;  /* 0x0000000308037211 */ /* 0x002fca00078ec0ff */
[----:B------:R-:W-:-:S05]  /*17d0*/  IMAD.IADD R3, R2, 0x1, R3 ;  /* 0x0000000102037824 */ /* 0x000fca00078e0203 */
[----:B------:R4:W-:Y:S04]  /*17e0*/  STS.64 [R3+0x10], R4 ;  /* 0x0000100403007388 */ /* 0x0009e80000000a00 */
[----:B------:R4:W-:Y:S02]  /*17f0*/  STS.64 [R3+0x8], R6 ;  /* 0x0000080603007388 */ /* 0x0009e40000000a00 */
.L_x_148:
[----:B------:R-:W-:Y:S05]  /*1800*/  BSYNC.RECONVERGENT B1 ;  /* 0x0000000000017941 */ /* 0x000fea0003800200 */
.L_x_147:
[----:B------:R-:W-:Y:S01]  /*1810*/  BAR.SYNC.DEFER_BLOCKING 0x0 ;  /* 0x0000000000007b1d */ /* 0x000fe20000010000 */
[----:B------:R-:W-:-:S13]  /*1820*/  ISETP.NE.AND P1, PT, R10, RZ, PT ;  /* 0x000000ff0a00720c */ /* 0x000fda0003f25270 */
[----:B------:R-:W-:Y:S05]  /*1830*/  @P1 BRA `(.L_x_149) ;  /* 0x0000005000201947 */ /* 0x000fea0003800000 */
[----:B-1--4-:R-:W1:Y:S01]  /*1840*/  S2R R3, SR_CgaCtaId ;  /* 0x0000000000037919 */ /* 0x012e620000008800 */
[----:B------:R-:W-:Y:S01]  /*1850*/  MOV R20, 0x400 ;  /* 0x0000040000147802 */ /* 0x000fe20000000f00 */
[----:B------:R-:W-:Y:S03]  /*1860*/  BSSY.RECONVERGENT B1, `(.L_x_150) ;  /* 0x000001a000017945 */ /* 0x000fe60003800200 */
[----:B-1----:R-:W-:-:S05]  /*1870*/  LEA R20, R3, R20, 0x18 ;  /* 0x0000001403147211 */ /* 0x002fca00078ec0ff */
[----:B------:R-:W1:Y:S04]  /*1880*/  LDS.64 R16, [R20+0x18] ;  /* 0x0000180014107984 */ /* 0x000e680000000a00 */
[----:B--2---:R-:W2:Y:S04]  /*1890*/  LDS.128 R8, [R20+0x20] ;  /* 0x0000200014087984 */ /* 0x004ea80000000c00 */
[----:B------:R4:W4:Y:S04]  /*18a0*/  LDS.64 R2, [R20+0x80] ;  /* 0x0000800014027984 */ /* 0x0009280000000a00 */
[----:B0--3--:R0:W3:Y:S01]  /*18b0*/  LDS.128 R12, [R20+0x30] ;  /* 0x00003000140c7984 */ /* 0x0090e20000000c00 */
[----:B-1----:R-:W-:Y:S01]  /*18c0*/  DSETP.GEU.AND P0, PT, R6, R16, PT ;  /* 0x000000100600722a */ /* 0x002fe20003f0e000 */
[----:B------:R-:W-:-:S02]  /*18d0*/  IMAD.MOV.U32 R22, RZ, RZ, R16 ;  /* 0x000000ffff167224 */ /* 0x000fc400078e0010 */
[----:B------:R-:W-:Y:S02]  /*18e0*/  IMAD.MOV.U32 R23, RZ, RZ, R17 ;  /* 0x000000ffff177224 */ /* 0x000fe400078e0011 */
[----:B--2---:R-:W-:Y:S02]  /*18f0*/  IMAD.MOV.U32 R24, RZ, RZ, R8 ;  /* 0x000000ffff187224 */ /* 0x004fe400078e0008 */
[----:B------:R-:W-:-:S07]  /*1900*/  IMAD.MOV.U32 R25, RZ, RZ, R9 ;  /* 0x000000ffff197224 */ /* 0x000fce00078e0009 */
[----:B0--34-:R-:W-:Y:S05]  /*1910*/  @!P0 BRA `(.L_x_151) ;  /* 0x0000000000388947 */ /* 0x019fea0003800000 */
[----:B------:R-:W-:Y:S01]  /*1920*/  DSETP.GEU.AND P0, PT, R16, R6, PT ;  /* 0x000000061000722a */ /* 0x000fe20003f0e000 */
[----:B------:R-:W-:Y:S01]  /*1930*/  IMAD.MOV.U32 R22, RZ, RZ, R6 ;  /* 0x000000ffff167224 */ /* 0x000fe200078e0006 */
[----:B------:R-:W-:Y:S01]  /*1940*/  MOV R25, R5 ;  /* 0x0000000500197202 */ /* 0x000fe20000000f00 */
[----:B------:R-:W-:Y:S02]  /*1950*/  IMAD.MOV.U32 R23, RZ, RZ, R7 ;  /* 0x000000ffff177224 */ /* 0x000fe400078e0007 */
[----:B------:R-:W-:-:S09]  /*1960*/  IMAD.MOV.U32 R24, RZ, RZ, R4 ;  /* 0x000000ffff187224 */ /* 0x000fd200078e0004 */
        /* <DEDUP_REMOVED lines=9> */
.L_x_151:
[----:B------:R-:W-:Y:S05]  /*1a00*/  BSYNC.RECONVERGENT B1 ;  /* 0x0000000000017941 */ /* 0x000fea0003800200 */
.L_x_150:
        /* <DEDUP_REMOVED lines=23> */
.L_x_153:
[----:B------:R-:W-:Y:S05]  /*1b80*/  BSYNC.RECONVERGENT B1 ;  /* 0x0000000000017941 */ /* 0x000fea0003800200 */
.L_x_152:
        /* <DEDUP_REMOVED lines=21> */
.L_x_155:
[----:B------:R-:W-:Y:S05]  /*1ce0*/  BSYNC.RECONVERGENT B1 ;  /* 0x0000000000017941 */ /* 0x000fea0003800200 */
.L_x_154:
        /* <DEDUP_REMOVED lines=23> */
.L_x_157:
[----:B------:R-:W-:Y:S05]  /*1e60*/  BSYNC.RECONVERGENT B1 ;  /* 0x0000000000017941 */ /* 0x000fea0003800200 */
.L_x_156:
        /* <DEDUP_REMOVED lines=21> */
.L_x_159:
[----:B------:R-:W-:Y:S05]  /*1fc0*/  BSYNC.RECONVERGENT B1 ;  /* 0x0000000000017941 */ /* 0x000fea0003800200 */
.L_x_158:
        /* <DEDUP_REMOVED lines=21> */
.L_x_161:
[----:B------:R-:W-:Y:S05]  /*2120*/  BSYNC.RECONVERGENT B1 ;  /* 0x0000000000017941 */ /* 0x000fea0003800200 */
.L_x_160:
        /* <DEDUP_REMOVED lines=21> */
.L_x_136:
[----:B------:R-:W0:Y:S01]  /*2280*/  S2R R2, SR_LANEID ;  /* 0x0000000000027919 */ /* 0x000e220000000000 */
[----:B------:R-:W-:Y:S01]  /*2290*/  LOP3.LUT R3, R10, 0x3e0, RZ, 0xc0, !PT ;  /* 0x000003e00a037812 */ /* 0x000fe200078ec0ff */
[----:B------:R-:W-:Y:S01]  /*22a0*/  BSSY.RECONVERGENT B1, `(.L_x_162) ;  /* 0x0000024000017945 */ /* 0x000fe20003800200 */
[----:B------:R-:W-:Y:S02]  /*22b0*/  IMAD.MOV.U32 R18, RZ, RZ, R21 ;  /* 0x000000ffff127224 */ /* 0x000fe400078e0015 */
[----:B------:R-:W-:Y:S01]  /*22c0*/  LOP3.LUT R6, RZ, R3, RZ, 0x33, !PT ;  /* 0x00000003ff067212 */ /* 0x000fe200078e33ff */
[----:B------:R-:W-:Y:S02]  /*22d0*/  VIADD R4, R3, 0x20 ;  /* 0x0000002003047836 */ /* 0x000fe40000000000 */
[----:B------:R-:W-:Y:S02]  /*22e0*/  IMAD.MOV.U32 R22, RZ, RZ, R20 ;  /* 0x000000ffff167224 */ /* 0x000fe400078e0014 */
[----:B------:R-:W-:Y:S01]  /*22f0*/  IMAD.IADD R3, R9, 0x1, R6 ;  /* 0x0000000109037824 */ /* 0x000fe200078e0206 */
[----:B------:R-:W-:Y:S01]  /*2300*/  ISETP.GT.AND P0, PT, R4, R9, PT ;  /* 0x000000090400720c */ /* 0x000fe20003f04270 */
[----:B-----5:R-:W-:-:S02]  /*2310*/  IMAD.MOV.U32 R4, RZ, RZ, R14 ;  /* 0x000000ffff047224 */ /* 0x020fc400078e000e */
[----:B------:R-:W-:Y:S01]  /*2320*/  IMAD.MOV.U32 R5, RZ, RZ, R15 ;  /* 0x000000ffff057224 */ /* 0x000fe200078e000f */
[----:B------:R-:W-:-:S05]  /*2330*/  SEL R3, R3, 0x1f, P0 ;  /* 0x0000001f03037807 */ /* 0x000fca0000000000 */
[----:B------:R1:W2:Y:S04]  /*2340*/  SHFL.DOWN PT, R6, R14, 0x1, R3 ;  /* 0x082000000e067989 */ /* 0x0002a800000e0003 */
[----:B------:R1:W3:Y:S04]  /*2350*/  SHFL.DOWN PT, R7, R15, 0x1, R3 ;  /* 0x082000000f077989 */ /* 0x0002e800000e0003 */
[----:B------:R1:W4:Y:S01]  /*2360*/  SHFL.DOWN PT, R8, R21, 0x1, R3 ;  /* 0x0820000015087989 */ /* 0x00032200000e0003 */
[----:B0-----:R-:W-:-:S03]  /*2370*/  ISETP.GE.AND P0, PT, R2, R3, PT ;  /* 0x000000030200720c */ /* 0x001fc60003f06270 */
[----:B------:R1:W0:Y:S10]  /*2380*/  SHFL.DOWN PT, R11, R20, 0x1, R3 ;  /* 0x08200000140b7989 */ /* 0x00023400000e0003 */
[----:B-12---:R-:W-:Y:S05]  /*2390*/  @P0 BRA `(.L_x_163) ;  /* 0x0000000000500947 */ /* 0x006fea0003800000 */
[----:B---3--:R-:W-:Y:S01]  /*23a0*/  DSETP.GEU.AND P0, PT, R14, R6, PT ;  /* 0x000000060e00722a */ /* 0x008fe20003f0e000 */
[----:B----4-:R-:W-:Y:S02]  /*23b0*/  IMAD.MOV.U32 R18, RZ, RZ, R8 ;  /* 0x000000ffff127224 */ /* 0x010fe400078e0008 */
        /* <DEDUP_REMOVED lines=18> */
.L_x_163:
[----:B------:R-:W-:Y:S05]  /*24e0*/  BSYNC.RECONVERGENT B1 ;  /* 0x0000000000017941 */ /* 0x000fea0003800200 */
.L_x_162:
[----:B------:R-:W-:Y:S01]  /*24f0*/  IADD3 R6, PT, PT, R2, 0x2, RZ ;  /* 0x0000000202067810 */ /* 0x000fe20007ffe0ff */
[----:B------:R1:W2:Y:S01]  /*2500*/  SHFL.DOWN PT, R12, R4, 0x2, R3 ;  /* 0x08400000040c7989 */ /* 0x0002a200000e0003 */
[----:B------:R-:W-:Y:S01]  /*2510*/  BSSY.RECONVERGENT B1, `(.L_x_164) ;  /* 0x000001e000017945 */ /* 0x000fe20003800200 */
[----:B----4-:R-:W-:Y:S01]  /*2520*/  IMAD.MOV.U32 R8, RZ, RZ, R18 ;  /* 0x000000ffff087224 */ /* 0x010fe200078e0012 */
[----:B------:R-:W-:Y:S01]  /*2530*/  ISETP.GT.AND P0, PT, R6, R3, PT ;  /* 0x000000030600720c */ /* 0x000fe20003f04270 */
[----:B------:R1:W4:Y:S01]  /*2540*/  SHFL.DOWN PT, R13, R5, 0x2, R3 ;  /* 0x08400000050d7989 */ /* 0x00032200000e0003 */
[----:B------:R-:W-:Y:S02]  /*2550*/  IMAD.MOV.U32 R16, RZ, RZ, R22 ;  /* 0x000000ffff107224 */ /* 0x000fe400078e0016 */
[----:B------:R-:W-:Y:S01]  /*2560*/  IMAD.MOV.U32 R6, RZ, RZ, R4 ;  /* 0x000000ffff067224 */ /* 0x000fe200078e0004 */
[----:B0-----:R1:W0:Y:S01]  /*2570*/  SHFL.DOWN PT, R11, R18, 0x2, R3 ;  /* 0x08400000120b7989 */ /* 0x00122200000e0003 */
[----:B---3--:R-:W-:-:S03]  /*2580*/  IMAD.MOV.U32 R7, RZ, RZ, R5 ;  /* 0x000000ffff077224 */ /* 0x008fc600078e0005 */
[----:B------:R1:W3:Y:S04]  /*2590*/  SHFL.DOWN PT, R15, R22, 0x2, R3 ;  /* 0x08400000160f7989 */ /* 0x0002e800000e0003 */
[----:B------:R-:W-:Y:S05]  /*25a0*/  @P0 BRA `(.L_x_165) ;  /* 0x0000000000500947 */ /* 0x000fea0003800000 */
[----:B--2-4-:R-:W-:Y:S01]  /*25b0*/  DSETP.GEU.AND P0, PT, R4, R12, PT ;  /* 0x0000000c0400722a */ /* 0x014fe20003f0e000 */
        /* <DEDUP_REMOVED lines=19> */
.L_x_165:
[----:B------:R-:W-:Y:S05]  /*26f0*/  BSYNC.RECONVERGENT B1 ;  /* 0x0000000000017941 */ /* 0x000fea0003800200 */
.L_x_164:
[----:B-1----:R-:W-:Y:S01]  /*2700*/  VIADD R4, R2, 0x4 ;  /* 0x0000000402047836 */ /* 0x002fe20000000000 */
[----:B--2---:R1:W2:Y:S01]  /*2710*/  SHFL.DOWN PT, R12, R6, 0x4, R3 ;  /* 0x08800000060c7989 */ /* 0x0042a200000e0003 */
[----:B------:R-:W-:Y:S01]  /*2720*/  BSSY.RECONVERGENT B1, `(.L_x_166) ;  /* 0x000001e000017945 */ /* 0x000fe20003800200 */
[----:B------:R-:W-:Y:S02]  /*2730*/  IMAD.MOV.U32 R14, RZ, RZ, R8 ;  /* 0x000000ffff0e7224 */ /* 0x000fe400078e0008 */
[----:B------:R-:W-:Y:S01]  /*2740*/  ISETP.GT.AND P0, PT, R4, R3, PT ;  /* 0x000000030400720c */ /* 0x000fe20003f04270 */
[----:B----4-:R1:W4:Y:S01]  /*2750*/  SHFL.DOWN PT, R13, R7, 0x4, R3 ;  /* 0x08800000070d7989 */ /* 0x01032200000e0003 */
[----:B------:R-:W-:Y:S02]  /*2760*/  IMAD.MOV.U32 R18, RZ, RZ, R16 ;  /* 0x000000ffff127224 */ /* 0x000fe400078e0010 */
[----:B------:R-:W-:Y:S01]  /*2770*/  IMAD.MOV.U32 R4, RZ, RZ, R6 ;  /* 0x000000ffff047224 */ /* 0x000fe200078e0006 */
[----:B0-----:R1:W0:Y:S01]  /*2780*/  SHFL.DOWN PT, R11, R8, 0x4, R3 ;  /* 0x08800000080b7989 */ /* 0x00122200000e0003 */
[----:B------:R-:W-:-:S03]  /*2790*/  IMAD.MOV.U32 R5, RZ, RZ, R7 ;  /* 0x000000ffff057224 */ /* 0x000fc600078e0007 */
[----:B---3--:R1:W3:Y:S04]  /*27a0*/  SHFL.DOWN PT, R15, R16, 0x4, R3 ;  /* 0x08800000100f7989 */ /* 0x0082e800000e0003 */
        /* <DEDUP_REMOVED lines=21> */
.L_x_167:
[----:B------:R-:W-:Y:S05]  /*2900*/  BSYNC.RECONVERGENT B1 ;  /* 0x0000000000017941 */ /* 0x000fea0003800200 */
.L_x_166:
[----:B-1----:R-:W-:Y:S01]  /*2910*/  VIADD R8, R2, 0x8 ;  /* 0x0000000802087836 */ /* 0x002fe20000000000 */
[----:B------:R1:W1:Y:S01]  /*2920*/  SHFL.DOWN PT, R6, R4, 0x8, R3 ;  /* 0x0900000004067989 */ /* 0x00026200000e0003 */
[----:B------:R-:W-:Y:S01]  /*2930*/  BSSY.RECONVERGENT B1, `(.L_x_168) ;  /* 0x000001e000017945 */ /* 0x000fe20003800200 */
[----:B------:R-:W-:Y:S02]  /*2940*/  IMAD.MOV.U32 R16, RZ, RZ, R18 ;  /* 0x000000ffff107224 */ /* 0x000fe400078e0012 */
[----:B------:R-:W-:Y:S01]  /*2950*/  ISETP.GT.AND P0, PT, R8, R3, PT ;  /* 0x000000030800720c */ /* 0x000fe20003f04270 */
[----:B------:R1:W1:Y:S01]  /*2960*/  SHFL.DOWN PT, R7, R5, 0x8, R3 ;  /* 0x0900000005077989 */ /* 0x00026200000e0003 */
[----:B------:R-:W-:Y:S02]  /*2970*/  IMAD.MOV.U32 R8, RZ, RZ, R14 ;  /* 0x000000ffff087224 */ /* 0x000fe400078e000e */
[----:B--2---:R-:W-:Y:S01]  /*2980*/  IMAD.MOV.U32 R12, RZ, RZ, R4 ;  /* 0x000000ffff0c7224 */ /* 0x004fe200078e0004 */
[----:B0-----:R0:W2:Y:S01]  /*2990*/  SHFL.DOWN PT, R11, R14, 0x8, R3 ;  /* 0x090000000e0b7989 */ /* 0x0010a200000e0003 */
[----:B----4-:R-:W-:-:S03]  /*29a0*/  IMAD.MOV.U32 R13, RZ, RZ, R5 ;  /* 0x000000ffff0d7224 */ /* 0x010fc600078e0005 */
[----:B---3--:R0:W3:Y:S04]  /*29b0*/  SHFL.DOWN PT, R15, R18, 0x8, R3 ;  /* 0x09000000120f7989 */ /* 0x0080e800000e0003 */
[----:B------:R-:W-:Y:S05]  /*29c0*/  @P0 BRA `(.L_x_169) ;  /* 0x0000000000500947 */ /* 0x000fea0003800000 */
[----:B-1----:R-:W-:Y:S01]  /*29d0*/  DSETP.GEU.AND P0, PT, R4, R6, PT ;  /* 0x000000060400722a */ /* 0x002fe20003f0e000 */
[----:B--2---:R-:W-:Y:S02]  /*29e0*/  IMAD.MOV.U32 R8, RZ, RZ, R11 ;  /* 0x000000ffff087224 */ /* 0x004fe400078e000b */
        /* <DEDUP_REMOVED lines=18> */
.L_x_169:
[----:B------:R-:W-:Y:S05]  /*2b10*/  BSYNC.RECONVERGENT B1 ;  /* 0x0000000000017941 */ /* 0x000fea0003800200 */
.L_x_168:
[----:B-1----:R-:W-:Y:S01]  /*2b20*/  VIADD R4, R2, 0x10 ;  /* 0x0000001002047836 */ /* 0x002fe20000000000 */
[----:B0-----:R0:W1:Y:S01]  /*2b30*/  SHFL.DOWN PT, R14, R12, 0x10, R3 ;  /* 0x0a0000000c0e7989 */ /* 0x00106200000e0003 */
[----:B------:R-:W-:Y:S01]  /*2b40*/  BSSY.RECONVERGENT B1, `(.L_x_170) ;  /* 0x000001e000017945 */ /* 0x000fe20003800200 */
[----:B------:R-:W-:Y:S02]  /*2b50*/  IMAD.MOV.U32 R5, RZ, RZ, R16 ;  /* 0x000000ffff057224 */ /* 0x000fe400078e0010 */
[----:B------:R-:W-:Y:S01]  /*2b60*/  ISETP.GT.AND P0, PT, R4, R3, PT ;  /* 0x000000030400720c */ /* 0x000fe20003f04270 */
[----:B---3--:R0:W3:Y:S01]  /*2b70*/  SHFL.DOWN PT, R15, R13, 0x10, R3 ;  /* 0x0a0000000d0f7989 */ /* 0x0080e200000e0003 */
[----:B------:R-:W-:Y:S02]  /*2b80*/  IMAD.MOV.U32 R4, RZ, RZ, R8 ;  /* 0x000000ffff047224 */ /* 0x000fe400078e0008 */
[----:B------:R-:W-:Y:S01]  /*2b90*/  IMAD.MOV.U32 R6, RZ, RZ, R12 ;  /* 0x000000ffff067224 */ /* 0x000fe200078e000c */
[----:B--2---:R0:W2:Y:S01]  /*2ba0*/  SHFL.DOWN PT, R11, R8, 0x10, R3 ;  /* 0x0a000000080b7989 */ /* 0x0040a200000e0003 */
[----:B------:R-:W-:-:S03]  /*2bb0*/  IMAD.MOV.U32 R7, RZ, RZ, R13 ;  /* 0x000000ffff077224 */ /* 0x000fc600078e000d */
[----:B------:R0:W4:Y:S04]  /*2bc0*/  SHFL.DOWN PT, R17, R16, 0x10, R3 ;  /* 0x0a00000010117989 */ /* 0x00012800000e0003 */
        /* <DEDUP_REMOVED lines=21> */
.L_x_171:
[----:B------:R-:W-:Y:S05]  /*2d20*/  BSYNC.RECONVERGENT B1 ;  /* 0x0000000000017941 */ /* 0x000fea0003800200 */
.L_x_170:
[----:B------:R-:W-:Y:S01]  /*2d30*/  ISETP.NE.AND P0, PT, R2, RZ, PT ;  /* 0x000000ff0200720c */ /* 0x000fe20003f05270 */
[----:B------:R-:W-:-:S12]  /*2d40*/  BSSY.RECONVERGENT B1, `(.L_x_172) ;  /* 0x000000a000017945 */ /* 0x000fd80003800200 */
[----:B------:R-:W-:Y:S05]  /*2d50*/  @P0 BRA `(.L_x_173) ;  /* 0x0000000000200947 */ /* 0x000fea0003800000 */
[----:B0-----:R-:W0:Y:S01]  /*2d60*/  S2R R8, SR_CgaCtaId ;  /* 0x0000000000087919 */ /* 0x001e220000008800 */
[----:B------:R-:W-:Y:S02]  /*2d70*/  MOV R3, 0x400 ;  /* 0x0000040000037802 */ /* 0x000fe40000000f00 */
[----:B------:R-:W-:-:S04]  /*2d80*/  SHF.R.U32.HI R2, RZ, 0x1, R10 ;  /* 0x00000001ff027819 */ /* 0x000fc8000001160a */
[----:B------:R-:W-:Y:S02]  /*2d90*/  LOP3.LUT R2, R2, 0x1f0, RZ, 0xc0, !PT ;  /* 0x000001f002027812 */ /* 0x000fe400078ec0ff */
[----:B0-----:R-:W-:-:S05]  /*2da0*/  LEA R3, R8, R3, 0x18 ;  /* 0x0000000308037211 */ /* 0x001fca00078ec0ff */
[----:B------:R-:W-:-:S05]  /*2db0*/  IMAD.IADD R3, R2, 0x1, R3 ;  /* 0x0000000102037824 */ /* 0x000fca00078e0203 */
[----:B------:R0:W-:Y:S04]  /*2dc0*/  STS.64 [R3+0x10], R4 ;  /* 0x0000100403007388 */ /* 0x0001e80000000a00 */
[----:B------:R0:W-:Y:S02]  /*2dd0*/  STS.64 [R3+0x8], R6 ;  /* 0x0000080603007388 */ /* 0x0001e40000000a00 */
.L_x_173:
[----:B------:R-:W-:Y:S05]  /*2de0*/  BSYNC.RECONVERGENT B1 ;  /* 0x0000000000017941 */ /* 0x000fea0003800200 */
.L_x_172:
[----:B------:R-:W-:Y:S01]  /*2df0*/  BAR.SYNC.DEFER_BLOCKING 0x0 ;  /* 0x0000000000007b1d */ /* 0x000fe20000010000 */
[----:B------:R-:W-:-:S13]  /*2e00*/  ISETP.NE.AND P1, PT, R10, RZ, PT ;  /* 0x000000ff0a00720c */ /* 0x000fda0003f25270 */
[----:B------:R-:W-:Y:S05]  /*2e10*/  @P1 BRA `(.L_x_149) ;  /* 0x0000003800a81947 */ /* 0x000fea0003800000 */
[----:B------:R-:W-:Y:S01]  /*2e20*/  ISETP.GE.AND P0, PT, R9, 0x21, PT ;  /* 0x000000210900780c */ /* 0x000fe20003f06270 */
[----:B0-----:R-:W-:Y:S02]  /*2e30*/  IMAD.MOV.U32 R13, RZ, RZ, R4 ;  /* 0x000000ffff0d7224 */ /* 0x001fe400078e0004 */
[----:B------:R-:W-:Y:S02]  /*2e40*/  IMAD.MOV.U32 R8, RZ, RZ, R5 ;  /* 0x000000ffff087224 */ /* 0x000fe400078e0005 */
[----:B------:R-:W-:Y:S02]  /*2e50*/  IMAD.MOV.U32 R2, RZ, RZ, R6 ;  /* 0x000000ffff027224 */ /* 0x000fe400078e0006 */
[----:B------:R-:W-:-:S06]  /*2e60*/  IMAD.MOV.U32 R3, RZ, RZ, R7 ;  /* 0x000000ffff037224 */ /* 0x000fcc00078e0007 */
[----:B------:R-:W-:Y:S05]  /*2e70*/  @!P0 BRA `(.L_x_174) ;  /* 0x00000000006c8947 */ /* 0x000fea0003800000 */
[----:B------:R-:W0:Y:S01]  /*2e80*/  S2UR UR5, SR_CgaCtaId ;  /* 0x00000000000579c3 */ /* 0x000e220000008800 */
[----:B------:R-:W-:Y:S01]  /*2e90*/  UMOV UR4, 0x400 ;  /* 0x0000040000047882 */ /* 0x000fe20000000000 */
[----:B------:R-:W-:Y:S01]  /*2ea0*/  BSSY.RECONVERGENT B1, `(.L_x_174) ;  /* 0x0000018000017945 */ /* 0x000fe20003800200 */
[----:B0-----:R-:W-:-:S09]  /*2eb0*/  ULEA UR4, UR5, UR4, 0x18 ;  /* 0x0000000405047291 */ /* 0x001fd2000f8ec0ff */
[----:B--2---:R-:W0:Y:S04]  /*2ec0*/  LDS.64 R10, [UR4+0x18] ;  /* 0x00001804ff0a7984 */ /* 0x004e280008000a00 */
[----:B-1-3--:R-:W1:Y:S01]  /*2ed0*/  LDS.64 R14, [UR4+0x20] ;  /* 0x00002004ff0e7984 */ /* 0x00ae620008000a00 */
[----:B0-----:R-:W-:Y:S01]  /*2ee0*/  DSETP.GEU.AND P0, PT, R6, R10, PT ;  /* 0x0000000a0600722a */ /* 0x001fe20003f0e000 */
[----:B------:R-:W-:Y:S02]  /*2ef0*/  IMAD.MOV.U32 R2, RZ, RZ, R10 ;  /* 0x000000ffff027224 */ /* 0x000fe400078e000a */
[----:B------:R-:W-:Y:S02]  /*2f00*/  IMAD.MOV.U32 R3, RZ, RZ, R11 ;  /* 0x000000ffff037224 */ /* 0x000fe400078e000b */
[----:B-1----:R-:W-:-:S02]  /*2f10*/  IMAD.MOV.U32 R13, RZ, RZ, R14 ;  /* 0x000000ffff0d7224 */ /* 0x002fc400078e000e */
[----:B------:R-:W-:-:S07]  /*2f20*/  IMAD.MOV.U32 R8, RZ, RZ, R15 ;  /* 0x000000ffff087224 */ /* 0x000fce00078e000f */
[----:B------:R-:W-:Y:S05]  /*2f30*/  @!P0 BRA `(.L_x_175) ;  /* 0x0000000000388947 */ /* 0x000fea0003800000 */
        /* <DEDUP_REMOVED lines=14> */
.L_x_175:
[----:B------:R-:W-:Y:S05]  /*3020*/  BSYNC.RECONVERGENT B1 ;  /* 0x0000000000017941 */ /* 0x000fea0003800200 */
.L_x_174:
[----:B------:R-:W-:Y:S01]  /*3030*/  ISETP.GE.AND P0, PT, R9, 0x41, PT ;  /* 0x000000410900780c */ /* 0x000fe20003f06270 */
[----:B--2---:R-:W-:Y:S02]  /*3040*/  IMAD.MOV.U32 R11, RZ, RZ, R13 ;  /* 0x000000ffff0b7224 */ /* 0x004fe400078e000d */
        /* <DEDUP_REMOVED lines=8> */
[----:B------:R-:W0:Y:S04]  /*30d0*/  LDS.64 R6, [UR4+0x28] ;  /* 0x00002804ff067984 */ /* 0x000e280008000a00 */
        /* <DEDUP_REMOVED lines=21> */
.L_x_177:
[----:B------:R-:W-:Y:S05]  /*3230*/  BSYNC.RECONVERGENT B1 ;  /* 0x0000000000017941 */ /* 0x000fea0003800200 */
.L_x_176:
[----:B------:R-:W-:Y:S01]  /*3240*/  ISETP.GE.AND P0, PT, R9, 0x61, PT ;  /* 0x000000610900780c */ /* 0x000fe20003f06270 */
[----:B------:R-:W-:Y:S02]  /*3250*/  IMAD.MOV.U32 R13, RZ, RZ, R11 ;  /* 0x000000ffff0d7224 */ /* 0x000fe400078e000b */
        /* <DEDUP_REMOVED lines=30> */
.L_x_179:
[----:B------:R-:W-:Y:S05]  /*3440*/  BSYNC.RECONVERGENT B1 ;  /* 0x0000000000017941 */ /* 0x000fea0003800200 */
.L_x_178:
        /* <DEDUP_REMOVED lines=32> */
.L_x_181:
[----:B------:R-:W-:Y:S05]  /*3650*/  BSYNC.RECONVERGENT B1 ;  /* 0x0000000000017941 */ /* 0x000fea0003800200 */
.L_x_180:
        /* <DEDUP_REMOVED lines=32> */
.L_x_183:
[----:B------:R-:W-:Y:S05]  /*3860*/  BSYNC.RECONVERGENT B1 ;  /* 0x0000000000017941 */ /* 0x000fea0003800200 */
.L_x_182:
        /* <DEDUP_REMOVED lines=32> */
.L_x_185:
[----:B------:R-:W-:Y:S05]  /*3a70*/  BSYNC.RECONVERGENT B1 ;  /* 0x0000000000017941 */ /* 0x000fea0003800200 */
.L_x_184:
[----:B------:R-:W-:Y:S01]  /*3a80*/  ISETP.GE.AND P0, PT, R9, 0xe1, PT ;  /* 0x000000e10900780c */ /* 0x000fe20003f06270 */
[----:B------:R-:W-:Y:S01]  /*3a90*/  IMAD.MOV.U32 R5, RZ, RZ, R10 ;  /* 0x000000ffff057224 */ /* 0x000fe200078e000a */
[----:B------:R-:W-:Y:S01]  /*3aa0*/  MOV R4, R11 ;  /* 0x0000000b00047202 */ /* 0x000fe20000000f00 */
[----:B------:R-:W-:Y:S02]  /*3ab0*/  IMAD.MOV.U32 R6, RZ, RZ, R2 ;  /* 0x000000ffff067224 */ /* 0x000fe400078e0002 */
[----:B------:R-:W-:-:S08]  /*3ac0*/  IMAD.MOV.U32 R7, RZ, RZ, R3 ;  /* 0x000000ffff077224 */ /* 0x000fd000078e0003 */
[----:B------:R-:W-:Y:S05]  /*3ad0*/  @!P0 BRA `(.L_x_149) ;  /* 0x0000002c00788947 */ /* 0x000fea0003800000 */
[----:B------:R-:W0:Y:S01]  /*3ae0*/  S2UR UR5, SR_CgaCtaId ;  /* 0x00000000000579c3 */ /* 0x000e220000008800 */
[----:B------:R-:W-:Y:S02]  /*3af0*/  UMOV UR4, 0x400 ;  /* 0x0000040000047882 */ /* 0x000fe40000000000 */
[----:B0-----:R-:W-:-:S09]  /*3b00*/  ULEA UR4, UR5, UR4, 0x18 ;  /* 0x0000000405047291 */ /* 0x001fd2000f8ec0ff */
[----:B------:R-:W0:Y:S04]  /*3b10*/  LDS.64 R8, [UR4+0x78] ;  /* 0x00007804ff087984 */ /* 0x000e280008000a00 */
[----:B------:R-:W2:Y:S01]  /*3b20*/  LDS.64 R12, [UR4+0x80] ;  /* 0x00008004ff0c7984 */ /* 0x000ea20008000a00 */
[----:B0-----:R-:W-:Y:S01]  /*3b30*/  DSETP.GEU.AND P0, PT, R2, R8, PT ;  /* 0x000000080200722a */ /* 0x001fe20003f0e000 */
[----:B------:R-:W-:Y:S02]  /*3b40*/  IMAD.MOV.U32 R6, RZ, RZ, R8 ;  /* 0x000000ffff067224 */ /* 0x000fe400078e0008 */
[----:B------:R-:W-:Y:S02]  /*3b50*/  IMAD.MOV.U32 R7, RZ, RZ, R9 ;  /* 0x000000ffff077224 */ /* 0x000fe400078e0009 */
[----:B--2---:R-:W-:-:S02]  /*3b60*/  IMAD.MOV.U32 R4, RZ, RZ, R12 ;  /* 0x000000ffff047224 */ /* 0x004fc400078e000c */
        /* <DEDUP_REMOVED lines=17> */
.L_x_117:
[----:B------:R-:W0:Y:S01]  /*3c80*/  S2R R3, SR_TID.X ;  /* 0x0000000000037919 */ /* 0x000e220000002100 */
[----:B------:R-:W1:Y:S02]  /*3c90*/  LDCU.128 UR12, c[0x0][0x380] ;  /* 0x00007000ff0c77ac */ /* 0x000e640008000c00 */
[----:B-1----:R-:W-:Y:S02]  /*3ca0*/  IMAD.U32 R2, RZ, RZ, UR12 ;  /* 0x0000000cff027e24 */ /* 0x002fe4000f8e00ff */
[----:B------:R-:W-:Y:S01]  /*3cb0*/  IMAD.U32 R4, RZ, RZ, UR13 ;  /* 0x0000000dff047e24 */ /* 0x000fe2000f8e00ff */
[----:B0-----:R-:W-:-:S05]  /*3cc0*/  IADD3 R5, P0, PT, R8, R3, RZ ;  /* 0x0000000308057210 */ /* 0x001fca0007f1e0ff */
[----:B------:R-:W-:Y:S01]  /*3cd0*/  IMAD.X R6, RZ, RZ, RZ, P0 ;  /* 0x000000ffff067224 */ /* 0x000fe200000e06ff */
[----:B------:R-:W-:-:S04]  /*3ce0*/  LEA R20, P0, R5, R2, 0x3 ;  /* 0x0000000205147211 */ /* 0x000fc800078018ff */
[----:B------:R-:W-:-:S05]  /*3cf0*/  LEA.HI.X R21, R5, R4, R6, 0x3, P0 ;  /* 0x0000000405157211 */ /* 0x000fca00000f1c06 */
[----:B------:R-:W2:Y:S04]  /*3d00*/  LDG.E.64 R6, desc[UR10][R20.64] ;  /* 0x0000000a14067981 */ /* 0x000ea8000c1e1b00 */
[----:B------:R-:W2:Y:S04]  /*3d10*/  LDG.E.64 R14, desc[UR10][R20.64+0x800] ;  /* 0x0008000a140e7981 */ /* 0x000ea8000c1e1b00 */
[----:B------:R-:W3:Y:S04]  /*3d20*/  LDG.E.64 R18, desc[UR10][R20.64+0x1000] ;  /* 0x0010000a14127981 */ /* 0x000ee8000c1e1b00 */
[----:B------:R-:W4:Y:S04]  /*3d30*/  LDG.E.64 R12, desc[UR10][R20.64+0x1800] ;  /* 0x0018000a140c7981 */ /* 0x000f28000c1e1b00 */
[----:B------:R-:W5:Y:S01]  /*3d40*/  LDG.E.64 R10, desc[UR10][R20.64+0x2000] ;  /* 0x0020000a140a7981 */ /* 0x000f62000c1e1b00 */
[----:B------:R-:W-:Y:S01]  /*3d50*/  IMAD.U32 R5, RZ, RZ, UR14 ;  /* 0x0000000eff057e24 */ /* 0x000fe2000f8e00ff */
[----:B------:R-:W-:Y:S01]  /*3d60*/  LOP3.LUT R9, R3, 0x400, RZ, 0xfc, !PT ;  /* 0x0000040003097812 */ /* 0x000fe200078efcff */
[----:B------:R-:W-:Y:S01]  /*3d70*/  BSSY.RECONVERGENT B1, `(.L_x_186) ;  /* 0x0000020000017945 */ /* 0x000fe20003800200 */
[----:B------:R-:W-:-:S04]  /*3d80*/  ISETP.LE.U32.AND P0, PT, R25, UR6, PT ;  /* 0x0000000619007c0c */ /* 0x000fc8000bf03070 */
[----:B------:R-:W-:Y:S01]  /*3d90*/  ISETP.GE.U32.AND.EX P0, PT, RZ, R16, PT, P0 ;  /* 0x00000010ff00720c */ /* 0x000fe20003f06100 */
[----:B--2---:R-:W-:-:S06]  /*3da0*/  DSETP.GEU.AND P3, PT, R6, R14, PT ;  /* 0x0000000e0600722a */ /* 0x004fcc0003f6e000 */
[----:B------:R-:W-:Y:S02]  /*3db0*/  FSEL R6, R6, R14, P3 ;  /* 0x0000000e06067208 */ /* 0x000fe40001800000 */
[----:B------:R-:W-:-:S06]  /*3dc0*/  FSEL R7, R7, R15, P3 ;  /* 0x0000000f07077208 */ /* 0x000fcc0001800000 */
[----:B---3--:R-:W-:-:S06]  /*3dd0*/  DSETP.GEU.AND P4, PT, R6, R18, PT ;  /* 0x000000120600722a */ /* 0x008fcc0003f8e000 */
[----:B------:R-:W-:Y:S01]  /*3de0*/  FSEL R14, R6, R18, P4 ;  /* 0x00000012060e7208 */ /* 0x000fe20002000000 */
[----:B------:R-:W-:Y:S01]  /*3df0*/  IMAD.U32 R6, RZ, RZ, UR15 ;  /* 0x0000000fff067e24 */ /* 0x000fe2000f8e00ff */
[----:B------:R-:W-:Y:S01]  /*3e00*/  FSEL R15, R7, R19, P4 ;  /* 0x00000013070f7208 */ /* 0x000fe20002000000 */
[----:B------:R-:W-:-:S05]  /*3e10*/  VIADD R18, R3, 0x100 ;  /* 0x0000010003127836 */ /* 0x000fca0000000000 */
[----:B----4-:R-:W-:-:S06]  /*3e20*/  DSETP.GEU.AND P2, PT, R14, R12, PT ;  /* 0x0000000c0e00722a */ /* 0x010fcc0003f4e000 */
[----:B------:R-:W-:Y:S01]  /*3e30*/  FSEL R12, R14, R12, P2 ;  /* 0x0000000c0e0c7208 */ /* 0x000fe20001000000 */
[----:B------:R-:W-:Y:S01]  /*3e40*/  VIADD R14, R3, 0x200 ;  /* 0x00000200030e7836 */ /* 0x000fe20000000000 */
[----:B------:R-:W-:Y:S02]  /*3e50*/  FSEL R13, R15, R13, P2 ;  /* 0x0000000d0f0d7208 */ /* 0x000fe40001000000 */
[----:B------:R-:W-:Y:S02]  /*3e60*/  IADD3 R15, P5, PT, R8, R5, RZ ;  /* 0x00000005080f7210 */ /* 0x000fe40007fbe0ff */
[----:B------:R-:W-:Y:S02]  /*3e70*/  @P4 SEL R14, R3, R18, P3 ;  /* 0x00000012030e4207 */ /* 0x000fe40001800000 */
[----:B-----5:R-:W-:Y:S01]  /*3e80*/  DSETP.GEU.AND P1, PT, R12, R10, PT ;  /* 0x0000000a0c00722a */ /* 0x020fe20003f2e000 */
[----:B------:R-:W-:Y:S01]  /*3e90*/  IMAD.X R17, RZ, RZ, R6, P5 ;  /* 0x000000ffff117224 */ /* 0x000fe200028e0606 */
[----:B------:R-:W-:Y:S01]  /*3ea0*/  IADD3 R7, P5, PT, R9, R15, RZ ;  /* 0x0000000f09077210 */ /* 0x000fe20007fbe0ff */
[----:B------:R-:W-:-:S04]  /*3eb0*/  @!P2 VIADD R14, R3, 0x300 ;  /* 0x00000300030ea836 */ /* 0x000fc80000000000 */
[----:B------:R-:W-:-:S07]  /*3ec0*/  IMAD.X R8, RZ, RZ, R17, P5 ;  /* 0x000000ffff087224 */ /* 0x000fce00028e0611 */
[----:B------:R-:W-:Y:S05]  /*3ed0*/  @!P1 BRA `(.L_x_187) ;  /* 0x0000000000249947 */ /* 0x000fea0003800000 */
[C---:B------:R-:W-:Y:S02]  /*3ee0*/  ISETP.GE.U32.AND P1, PT, R14.reuse, R9, PT ;  /* 0x000000090e00720c */ /* 0x040fe40003f26070 */
[----:B------:R-:W-:Y:S02]  /*3ef0*/  IADD3 R14, P2, PT, R14, R15, RZ ;  /* 0x0000000f0e0e7210 */ /* 0x000fe40007f5e0ff */
[----:B------:R-:W-:-:S03]  /*3f00*/  ISETP.GE.U32.AND.EX P1, PT, RZ, RZ, PT, P1 ;  /* 0x000000ffff00720c */ /* 0x000fc60003f26110 */
[----:B------:R-:W-:-:S10]  /*3f10*/  IMAD.X R9, RZ, RZ, R17, P2 ;  /* 0x000000ffff097224 */ /* 0x000fd400010e0611 */
[----:B------:R-:W-:-:S06]  /*3f20*/  DSETP.LT.OR P1, PT, R10, R12, !P1 ;  /* 0x0000000c0a00722a */ /* 0x000fcc0004f21400 */
[----:B------:R-:W-:Y:S02]  /*3f30*/  FSEL R10, R12, R10, P1 ;  /* 0x0000000a0c0a7208 */ /* 0x000fe40000800000 */
[----:B------:R-:W-:Y:S02]  /*3f40*/  FSEL R11, R13, R11, P1 ;  /* 0x0000000b0d0b7208 */ /* 0x000fe40000800000 */
[----:B------:R-:W-:Y:S02]  /*3f50*/  SEL R7, R14, R7, P1 ;  /* 0x000000070e077207 */ /* 0x000fe40000800000 */
[----:B------:R-:W-:-:S07]  /*3f60*/  SEL R8, R9, R8, P1 ;  /* 0x0000000809087207 */ /* 0x000fce0000800000 */
.L_x_187:
[----:B------:R-:W-:Y:S05]  /*3f70*/  BSYNC.RECONVERGENT B1 ;  /* 0x0000000000017941 */ /* 0x000fea0003800200 */
.L_x_186:
[----:B------:R-:W-:Y:S05]  /*3f80*/  @P0 BRA `(.L_x_188) ;  /* 0x0000001400000947 */ /* 0x000fea0003800000 */
[----:B------:R-:W0:Y:S01]  /*3f90*/  LDCU.64 UR8, c[0x0][0x3e8] ;  /* 0x00007d00ff0877ac */ /* 0x000e220008000a00 */
[----:B------:R-:W-:Y:S01]  /*3fa0*/  ISETP.NE.AND P0, PT, R3, RZ, PT ;  /* 0x000000ff0300720c */ /* 0x000fe20003f05270 */
[----:B------:R-:W-:Y:S01]  /*3fb0*/  BSSY.RECONVERGENT B1, `(.L_x_189) ;  /* 0x0000012000017945 */ /* 0x000fe20003800200 */
[----:B------:R-:W-:Y:S01]  /*3fc0*/  UMOV UR4, 0x8 ;  /* 0x0000000800047882 */ /* 0x000fe20000000000 */
[----:B------:R-:W-:Y:S02]  /*3fd0*/  UMOV UR5, 0x0 ;  /* 0x0000000000057882 */ /* 0x000fe40000000000 */
[----:B0-----:R-:W-:-:S04]  /*3fe0*/  UIMAD.WIDE.U32 UR4, UR8, 0x1, UR4 ;  /* 0x00000001080478a5 */ /* 0x001fc8000f8e0004 */
[----:B------:R-:W-:Y:S02]  /*3ff0*/  UIADD3 UR7, UPT, UPT, UR5, UR9, URZ ;  /* 0x0000000905077290 */ /* 0x000fe4000fffe0ff */
[----:B------:R-:W-:Y:S02]  /*4000*/  IMAD.U32 R13, RZ, RZ, UR5 ;  /* 0x00000005ff0d7e24 */ /* 0x000fe4000f8e00ff */
[----:B------:R-:W-:Y:S02]  /*4010*/  IMAD.U32 R12, RZ, RZ, UR4 ;  /* 0x00000004ff0c7e24 */ /* 0x000fe4000f8e00ff */
[----:B------:R-:W-:Y:S01]  /*4020*/  IMAD.U32 R13, RZ, RZ, UR7 ;  /* 0x00000007ff0d7e24 */ /* 0x000fe2000f8e00ff */
[----:B------:R-:W-:Y:S06]  /*4030*/  @P0 BRA `(.L_x_190) ;  /* 0x0000000000240947 */ /* 0x000fec0003800000 */
[----:B------:R-:W-:Y:S02]  /*4040*/  IMAD.MOV.U32 R18, RZ, RZ, 0x500 ;  /* 0x00000500ff127424 */ /* 0x000fe400078e00ff */
[----:B------:R-:W-:-:S05]  /*4050*/  IMAD.MOV.U32 R19, RZ, RZ, 0x0 ;  /* 0x00000000ff137424 */ /* 0x000fca00078e00ff */
[----:B------:R-:W2:Y:S01]  /*4060*/  ATOMG.E.ADD.64.STRONG.GPU PT, R14, desc[UR10][R12.64], R18 ;  /* 0x800000120c0e79a8 */ /* 0x000ea200081ef50a */
[----:B------:R-:W0:Y:S01]  /*4070*/  S2UR UR5, SR_CgaCtaId ;  /* 0x00000000000579c3 */ /* 0x000e220000008800 */
[----:B------:R-:W-:Y:S02]  /*4080*/  UMOV UR4, 0x400 ;  /* 0x0000040000047882 */ /* 0x000fe40000000000 */
[----:B0-----:R-:W-:Y:S01]  /*4090*/  ULEA UR4, UR5, UR4, 0x18 ;  /* 0x0000000405047291 */ /* 0x001fe2000f8ec0ff */
[----:B--2---:R-:W-:-:S05]  /*40a0*/  IADD3 R14, P0, PT, R14, UR6, RZ ;  /* 0x000000060e0e7c10 */ /* 0x004fca000ff1e0ff */
[----:B------:R-:W-:-:S05]  /*40b0*/  IMAD.X R15, RZ, RZ, R15, P0 ;  /* 0x000000ffff0f7224 */ /* 0x000fca00000e060f */
[----:B------:R0:W-:Y:S03]  /*40c0*/  STS.64 [UR4+0x98], R14 ;  /* 0x0000980eff007988 */ /* 0x0001e60008000a04 */
.L_x_190:
[----:B------:R-:W-:Y:S05]  /*40d0*/  BSYNC.RECONVERGENT B1 ;  /* 0x0000000000017941 */ /* 0x000fea0003800200 */
.L_x_189:
[----:B------:R-:W1:Y:S08]  /*40e0*/  S2UR UR5, SR_CgaCtaId ;  /* 0x00000000000579c3 */ /* 0x000e700000008800 */
[----:B------:R-:W-:Y:S06]  /*40f0*/  BAR.SYNC.DEFER_BLOCKING 0x0 ;  /* 0x0000000000007b1d */ /* 0x000fec0000010000 */
[----:B------:R-:W-:-:S02]  /*4100*/  UMOV UR4, 0x400 ;  /* 0x0000040000047882 */ /* 0x000fc40000000000 */
[----:B-1----:R-:W-:-:S06]  /*4110*/  ULEA UR4, UR5, UR4, 0x18 ;  /* 0x0000000405047291 */ /* 0x002fcc000f8ec0ff */
[----:B------:R-:W-:-:S05]  /*4120*/  IMAD.U32 R9, RZ, RZ, UR4 ;  /* 0x00000004ff097e24 */ /* 0x000fca000f8e00ff */
[----:B------:R-:W0:Y:S02]  /*4130*/  LDS.64 R18, [R9+0x98] ;  /* 0x0000980009127984 */ /* 0x000e240000000a00 */
[----:B0-----:R-:W-:-:S04]  /*4140*/  IADD3 R14, P1, PT, R18, 0x500, RZ ;  /* 0x00000500120e7810 */ /* 0x001fc80007f3e0ff */
[----:B------:R-:W-:Y:S01]  /*4150*/  ISETP.GT.U32.AND P0, PT, R14, R25, PT ;  /* 0x000000190e00720c */ /* 0x000fe20003f04070 */
[----:B------:R-:W-:-:S05]  /*4160*/  IMAD.X R15, RZ, RZ, R19, P1 ;  /* 0x000000ffff0f7224 */ /* 0x000fca00008e0613 */
[----:B------:R-:W-:-:S13]  /*4170*/  ISETP.GT.AND.EX P0, PT, R15, R16, PT, P0 ;  /* 0x000000100f00720c */ /* 0x000fda0003f04300 */
[----:B------:R-:W-:Y:S05]  /*4180*/  @P0 BRA `(.L_x_191) ;  /* 0x0000000400b40947 */ /* 0x000fea0003800000 */
[----:B------:R-:W-:Y:S01]  /*4190*/  BSSY.RECONVERGENT B1, `(.L_x_191) ;  /* 0x000006c000017945 */ /* 0x000fe20003800200 */
[----:B------:R-:W-:Y:S01]  /*41a0*/  IMAD.MOV.U32 R20, RZ, RZ, R10 ;  /* 0x000000ffff147224 */ /* 0x000fe200078e000a */
[----:B------:R-:W0:Y:S01]  /*41b0*/  LDCU.64 UR8, c[0x0][0x398] ;  /* 0x00007300ff0877ac */ /* 0x000e220008000a00 */
[----:B------:R-:W-:Y:S02]  /*41c0*/  IMAD.MOV.U32 R21, RZ, RZ, R11 ;  /* 0x000000ffff157224 */ /* 0x000fe400078e000b */
[----:B------:R-:W-:Y:S01]  /*41d0*/  IMAD.MOV.U32 R15, RZ, RZ, R7 ;  /* 0x000000ffff0f7224 */ /* 0x000fe200078e0007 */
[----:B------:R-:W1:Y:S01]  /*41e0*/  LDCU.128 UR12, c[0x0][0x380] ;  /* 0x00007000ff0c77ac */ /* 0x000e620008000c00 */
[----:B------:R-:W-:-:S07]  /*41f0*/  IMAD.MOV.U32 R14, RZ, RZ, R8 ;  /* 0x000000ffff0e7224 */ /* 0x000fce00078e0008 */
.L_x_194:
[----:B------:R-:W-:Y:S01]  /*4200*/  IADD3 R7, P0, PT, R3, R18, RZ ;  /* 0x0000001203077210 */ /* 0x000fe20007f1e0ff */
[----:B-1----:R-:W-:Y:S02]  /*4210*/  IMAD.U32 R2, RZ, RZ, UR12 ;  /* 0x0000000cff027e24 */ /* 0x002fe4000f8e00ff */
[----:B------:R-:W-:Y:S02]  /*4220*/  IMAD.U32 R4, RZ, RZ, UR13 ;  /* 0x0000000dff047e24 */ /* 0x000fe4000f8e00ff */
[----:B------:R-:W-:Y:S01]  /*4230*/  IMAD.X R25, RZ, RZ, R19, P0 ;  /* 0x000000ffff197224 */ /* 0x000fe200000e0613 */
[----:B------:R-:W-:-:S04]  /*4240*/  LEA R10, P0, R7, R2, 0x3 ;  /* 0x00000002070a7211 */ /* 0x000fc800078018ff */
[----:B------:R-:W-:-:S05]  /*4250*/  LEA.HI.X R11, R7, R4, R25, 0x3, P0 ;  /* 0x00000004070b7211 */ /* 0x000fca00000f1c19 */
[----:B------:R-:W2:Y:S04]  /*4260*/  LDG.E.64 R16, desc[UR10][R10.64] ;  /* 0x0000000a0a107981 */ /* 0x000ea8000c1e1b00 */
[----:B------:R-:W3:Y:S01]  /*4270*/  LDG.E.64 R18, desc[UR10][R10.64+0x800] ;  /* 0x0008000a0a127981 */ /* 0x000ee2000c1e1b00 */
[----:B------:R-:W-:Y:S02]  /*4280*/  IMAD.U32 R5, RZ, RZ, UR14 ;  /* 0x0000000eff057e24 */ /* 0x000fe4000f8e00ff */
[----:B------:R-:W-:-:S03]  /*4290*/  IMAD.U32 R6, RZ, RZ, UR15 ;  /* 0x0000000fff067e24 */ /* 0x000fc6000f8e00ff */
[----:B------:R-:W-:-:S04]  /*42a0*/  IADD3 R24, P0, PT, R7, R5, RZ ;  /* 0x0000000507187210 */ /* 0x000fc80007f1e0ff */
[----:B------:R-:W-:Y:S01]  /*42b0*/  IADD3 R27, P3, PT, R24, 0x100, RZ ;  /* 0x00000100181b7810 */ /* 0x000fe20007f7e0ff */
[----:B------:R-:W-:-:S04]  /*42c0*/  IMAD.X R25, R25, 0x1, R6, P0 ;  /* 0x0000000119197824 */ /* 0x000fc800000e0606 */
[----:B------:R-:W-:Y:S01]  /*42d0*/  IMAD.X R26, RZ, RZ, R25, P3 ;  /* 0x000000ffff1a7224 */ /* 0x000fe200018e0619 */
[----:B--2---:R-:W-:-:S14]  /*42e0*/  DSETP.GEU.AND P2, PT, R20, R16, PT ;  /* 0x000000101400722a */ /* 0x004fdc0003f4e000 */
[----:B------:R-:W-:-:S04]  /*42f0*/  @P2 ISETP.GE.U32.AND P0, PT, R15, R24, PT ;  /* 0x000000180f00220c */ /* 0x000fc80003f06070 */
[----:B------:R-:W-:-:S13]  /*4300*/  @P2 ISETP.GE.AND.EX P0, PT, R14, R25, PT, P0 ;  /* 0x000000190e00220c */ /* 0x000fda0003f06300 */
[----:B------:R-:W-:-:S06]  /*4310*/  @P2 DSETP.LT.OR P0, PT, R16, R20, !P0 ;  /* 0x000000141000222a */ /* 0x000fcc0004701400 */
[----:B------:R-:W-:Y:S02]  /*4320*/  @P2 FSEL R7, R20, R16, P0 ;  /* 0x0000001014072208 */ /* 0x000fe40000000000 */
[----:B------:R-:W-:Y:S02]  /*4330*/  @P2 FSEL R20, R21, R17, P0 ;  /* 0x0000001115142208 */ /* 0x000fe40000000000 */
[C---:B------:R-:W-:Y:S01]  /*4340*/  IADD3 R21, P5, PT, R24.reuse, 0x300, RZ ;  /* 0x0000030018157810 */ /* 0x040fe20007fbe0ff */
[----:B------:R-:W-:Y:S01]  /*4350*/  @P2 IMAD.MOV.U32 R16, RZ, RZ, R7 ;  /* 0x000000ffff102224 */ /* 0x000fe200078e0007 */
[C---:B------:R-:W-:Y:S01]  /*4360*/  IADD3 R7, P6, PT, R24.reuse, 0x400, RZ ;  /* 0x0000040018077810 */ /* 0x040fe20007fde0ff */
[----:B------:R-:W-:Y:S01]  /*4370*/  @P2 IMAD.MOV.U32 R17, RZ, RZ, R20 ;  /* 0x000000ffff112224 */ /* 0x000fe200078e0014 */
[----:B------:R-:W-:Y:S01]  /*4380*/  IADD3 R20, P4, PT, R24, 0x200, RZ ;  /* 0x0000020018147810 */ /* 0x000fe20007f9e0ff */
[--C-:B------:R-:W-:Y:S01]  /*4390*/  IMAD.X R23, RZ, RZ, R25.reuse, P5 ;  /* 0x000000ffff177224 */ /* 0x100fe200028e0619 */
[----:B------:R-:W-:Y:S01]  /*43a0*/  @P2 SEL R24, R15, R24, P0 ;  /* 0x000000180f182207 */ /* 0x000fe20000000000 */
[----:B------:R-:W-:-:S02]  /*43b0*/  IMAD.X R8, RZ, RZ, R25, P6 ;  /* 0x000000ffff087224 */ /* 0x000fc400030e0619 */
[----:B------:R-:W-:Y:S01]  /*43c0*/  IMAD.X R22, RZ, RZ, R25, P4 ;  /* 0x000000ffff167224 */ /* 0x000fe200020e0619 */
[----:B------:R-:W-:Y:S01]  /*43d0*/  @P2 SEL R25, R14, R25, P0 ;  /* 0x000000190e192207 */ /* 0x000fe20000000000 */
[----:B---3--:R-:W-:Y:S01]  /*43e0*/  DSETP.GEU.AND P1, PT, R16, R18, PT ;  /* 0x000000121000722a */ /* 0x008fe20003f2e000 */
[----:B------:R-:W2:-:S13]  /*43f0*/  LDG.E.64 R14, desc[UR10][R10.64+0x1000] ;  /* 0x0010000a0a0e7981 */ /* 0x000e9a000c1e1b00 */
[----:B------:R-:W-:-:S04]  /*4400*/  @P1 ISETP.GE.U32.AND P0, PT, R24, R27, PT ;  /* 0x0000001b1800120c */ /* 0x000fc80003f06070 */
[----:B------:R-:W-:-:S13]  /*4410*/  @P1 ISETP.GE.AND.EX P0, PT, R25, R26, PT, P0 ;  /* 0x0000001a1900120c */ /* 0x000fda0003f06300 */
[----:B------:R-:W-:-:S06]  /*4420*/  @P1 DSETP.LT.OR P0, PT, R18, R16, !P0 ;  /* 0x000000101200122a */ /* 0x000fcc0004701400 */
[----:B------:R-:W-:Y:S02]  /*4430*/  @P1 FSEL R28, R16, R18, P0 ;  /* 0x00000012101c1208 */ /* 0x000fe40000000000 */
[----:B------:R-:W-:Y:S02]  /*4440*/  @P1 FSEL R29, R17, R19, P0 ;  /* 0x00000013111d1208 */ /* 0x000fe40000000000 */
[----:B------:R-:W3:Y:S01]  /*4450*/  LDG.E.64 R16, desc[UR10][R10.64+0x1800] ;  /* 0x0018000a0a107981 */ /* 0x000ee2000c1e1b00 */
[----:B------:R-:W-:Y:S02]  /*4460*/  @P1 IMAD.MOV.U32 R18, RZ, RZ, R28 ;  /* 0x000000ffff121224 */ /* 0x000fe400078e001c */
[----:B------:R-:W-:Y:S01]  /*4470*/  @P1 IMAD.MOV.U32 R19, RZ, RZ, R29 ;  /* 0x000000ffff131224 */ /* 0x000fe200078e001d */
[----:B------:R-:W-:Y:S02]  /*4480*/  @P1 SEL R27, R24, R27, P0 ;  /* 0x0000001b181b1207 */ /* 0x000fe40000000000 */
[----:B------:R-:W-:Y:S01]  /*4490*/  @P1 SEL R26, R25, R26, P0 ;  /* 0x0000001a191a1207 */ /* 0x000fe20000000000 */
[----:B------:R-:W-:Y:S01]  /*44a0*/  BSSY.RECONVERGENT B2, `(.L_x_192) ;  /* 0x000001d000027945 */ /* 0x000fe20003800200 */
[----:B------:R-:W5:Y:S01]  /*44b0*/  LDG.E.64 R10, desc[UR10][R10.64+0x2000] ;  /* 0x0020000a0a0a7981 */ /* 0x000f62000c1e1b00 */
[----:B------:R-:W-:Y:S06]  /*44c0*/  BAR.SYNC.DEFER_BLOCKING 0x0 ;  /* 0x0000000000007b1d */ /* 0x000fec0000010000 */
[----:B--2---:R-:W-:-:S14]  /*44d0*/  DSETP.GEU.AND P2, PT, R18, R14, PT ;  /* 0x0000000e1200722a */ /* 0x004fdc0003f4e000 */
[----:B------:R-:W-:-:S04]  /*44e0*/  @P2 ISETP.GE.U32.AND P0, PT, R27, R20, PT ;  /* 0x000000141b00220c */ /* 0x000fc80003f06070 */
[----:B------:R-:W-:-:S13]  /*44f0*/  @P2 ISETP.GE.AND.EX P0, PT, R26, R22, PT, P0 ;  /* 0x000000161a00220c */ /* 0x000fda0003f06300 */
[----:B------:R-:W-:-:S06]  /*4500*/  @P2 DSETP.LT.OR P0, PT, R14, R18, !P0 ;  /* 0x000000120e00222a */ /* 0x000fcc0004701400 */
[----:B------:R-:W-:Y:S02]  /*4510*/  @P2 FSEL R18, R18, R14, P0 ;  /* 0x0000000e12122208 */ /* 0x000fe40000000000 */
[----:B------:R-:W-:-:S03]  /*4520*/  @P2 FSEL R19, R19, R15, P0 ;  /* 0x0000000f13132208 */ /* 0x000fc60000000000 */
[----:B------:R-:W-:Y:S02]  /*4530*/  @P2 IMAD.MOV.U32 R14, RZ, RZ, R18 ;  /* 0x000000ffff0e2224 */ /* 0x000fe400078e0012 */
[----:B------:R-:W-:-:S06]  /*4540*/  @P2 IMAD.MOV.U32 R15, RZ, RZ, R19 ;  /* 0x000000ffff0f2224 */ /* 0x000fcc00078e0013 */
[----:B---3--:R-:W-:Y:S01]  /*4550*/  DSETP.GEU.AND P1, PT, R14, R16, PT ;  /* 0x000000100e00722a */ /* 0x008fe20003f2e000 */
[----:B------:R-:W-:Y:S02]  /*4560*/  @P2 SEL R20, R27, R20, P0 ;  /* 0x000000141b142207 */ /* 0x000fe40000000000 */
[----:B------:R-:W-:Y:S02]  /*4570*/  @P2 SEL R22, R26, R22, P0 ;  /* 0x000000161a162207 */ /* 0x000fe40000000000 */
[----:B------:R-:W-:-:S09]  /*4580*/  ISETP.NE.AND P2, PT, R3, RZ, PT ;  /* 0x000000ff0300720c */ /* 0x000fd20003f45270 */
[----:B------:R-:W-:-:S04]  /*4590*/  @P1 ISETP.GE.U32.AND P0, PT, R20, R21, PT ;  /* 0x000000151400120c */ /* 0x000fc80003f06070 */
[----:B------:R-:W-:-:S13]  /*45a0*/  @P1 ISETP.GE.AND.EX P0, PT, R22, R23, PT, P0 ;  /* 0x000000171600120c */ /* 0x000fda0003f06300 */
[----:B------:R-:W-:Y:S01]  /*45b0*/  @P1 DSETP.LT.OR P0, PT, R16, R14, !P0 ;  /* 0x0000000e1000122a */ /* 0x000fe20004701400 */
[----:B------:R-:W-:-:S13]  /*45c0*/  @P2 BRA `(.L_x_193) ;  /* 0x0000000000282947 */ /* 0x000fda0003800000 */
[----:B------:R-:W-:Y:S02]  /*45d0*/  IMAD.MOV.U32 R24, RZ, RZ, 0x500 ;  /* 0x00000500ff187424 */ /* 0x000fe400078e00ff */
[----:B------:R-:W-:-:S06]  /*45e0*/  IMAD.MOV.U32 R25, RZ, RZ, 0x0 ;  /* 0x00000000ff197424 */ /* 0x000fcc00078e00ff */
[----:B------:R-:W2:Y:S01]  /*45f0*/  ATOMG.E.ADD.64.STRONG.GPU PT, R24, desc[UR10][R12.64], R24 ;  /* 0x800000180c1879a8 */ /* 0x000ea200081ef50a */
[----:B------:R-:W1:Y:S01]  /*4600*/  S2UR UR5, SR_CgaCtaId ;  /* 0x00000000000579c3 */ /* 0x000e620000008800 */
[----:B------:R-:W-:Y:S02]  /*4610*/  UMOV UR4, 0x400 ;  /* 0x0000040000047882 */ /* 0x000fe40000000000 */
[----:B-1----:R-:W-:-:S06]  /*4620*/  ULEA UR4, UR5, UR4, 0x18 ;  /* 0x0000000405047291 */ /* 0x002fcc000f8ec0ff */
[----:B------:R-:W-:Y:S01]  /*4630*/  IMAD.U32 R9, RZ, RZ, UR4 ;  /* 0x00000004ff097e24 */ /* 0x000fe2000f8e00ff */
[----:B--2---:R-:W-:-:S05]  /*4640*/  IADD3 R18, P2, PT, R24, UR6, RZ ;  /* 0x0000000618127c10 */ /* 0x004fca000ff5e0ff */
[----:B------:R-:W-:-:S05]  /*4650*/  IMAD.X R19, RZ, RZ, R25, P2 ;  /* 0x000000ffff137224 */ /* 0x000fca00010e0619 */
[----:B------:R1:W-:Y:S03]  /*4660*/  STS.64 [R9+0x98], R18 ;  /* 0x0000981209007388 */ /* 0x0003e60000000a00 */
.L_x_193:
[----:B0-----:R-:W-:Y:S05]  /*4670*/  BSYNC.RECONVERGENT B2 ;  /* 0x0000000000027941 */ /* 0x001fea0003800200 */
.L_x_192:
[----:B------:R-:W-:Y:S01]  /*4680*/  BAR.SYNC.DEFER_BLOCKING 0x0 ;  /* 0x0000000000007b1d */ /* 0x000fe20000010000 */
[----:B------:R-:W-:Y:S01]  /*4690*/  @P1 FSEL R14, R14, R16, P0 ;  /* 0x000000100e0e1208 */ /* 0x000fe20000000000 */
[----:B------:R-:W-:Y:S01]  /*46a0*/  IMAD.U32 R25, RZ, RZ, UR8 ;  /* 0x00000008ff197e24 */ /* 0x000fe2000f8e00ff */
[----:B------:R-:W-:Y:S02]  /*46b0*/  @P1 FSEL R15, R15, R17, P0 ;  /* 0x000000110f0f1208 */ /* 0x000fe40000000000 */
[----:B------:R-:W-:Y:S01]  /*46c0*/  @P1 SEL R21, R20, R21, P0 ;  /* 0x0000001514151207 */ /* 0x000fe20000000000 */
[----:B------:R-:W-:Y:S01]  /*46d0*/  @P1 IMAD.MOV.U32 R16, RZ, RZ, R14 ;  /* 0x000000ffff101224 */ /* 0x000fe200078e000e */
[----:B------:R-:W-:Y:S01]  /*46e0*/  @P1 SEL R23, R22, R23, P0 ;  /* 0x0000001716171207 */ /* 0x000fe20000000000 */
[----:B------:R-:W-:-:S06]  /*46f0*/  @P1 IMAD.MOV.U32 R17, RZ, RZ, R15 ;  /* 0x000000ffff111224 */ /* 0x000fcc00078e000f */
[----:B-----5:R-:W-:Y:S01]  /*4700*/  DSETP.GEU.AND P2, PT, R16, R10, PT ;  /* 0x0000000a1000722a */ /* 0x020fe20003f4e000 */
[----:B-1----:R-:W0:-:S13]  /*4710*/  LDS.64 R18, [R9+0x98] ;  /* 0x0000980009127984 */ /* 0x002e1a0000000a00 */
[----:B------:R-:W-:-:S04]  /*4720*/  @P2 ISETP.GE.U32.AND P0, PT, R21, R7, PT ;  /* 0x000000071500220c */ /* 0x000fc80003f06070 */
[----:B------:R-:W-:-:S13]  /*4730*/  @P2 ISETP.GE.AND.EX P0, PT, R23, R8, PT, P0 ;  /* 0x000000081700220c */ /* 0x000fda0003f06300 */
[----:B------:R-:W-:-:S06]  /*4740*/  @P2 DSETP.LT.OR P0, PT, R10, R16, !P0 ;  /* 0x000000100a00222a */ /* 0x000fcc0004701400 */
[----:B------:R-:W-:Y:S02]  /*4750*/  @P2 FSEL R17, R17, R11, P0 ;  /* 0x0000000b11112208 */ /* 0x000fe40000000000 */
[----:B------:R-:W-:Y:S02]  /*4760*/  @P2 SEL R7, R21, R7, P0 ;  /* 0x0000000715072207 */ /* 0x000fe40000000000 */
[----:B------:R-:W-:Y:S01]  /*4770*/  @P2 SEL R8, R23, R8, P0 ;  /* 0x0000000817082207 */ /* 0x000fe20000000000 */
[----:B------:R-:W-:-:S04]  /*4780*/  @P2 IMAD.MOV.U32 R11, RZ, RZ, R17 ;  /* 0x000000ffff0b2224 */ /* 0x000fc800078e0011 */
[----:B------:R-:W-:Y:S01]  /*4790*/  IMAD.MOV.U32 R21, RZ, RZ, R11 ;  /* 0x000000ffff157224 */ /* 0x000fe200078e000b */
[----:B0-----:R-:W-:-:S04]  /*47a0*/  IADD3 R14, P3, PT, R18, 0x500, RZ ;  /* 0x00000500120e7810 */ /* 0x001fc80007f7e0ff */
[----:B------:R-:W-:Y:S01]  /*47b0*/  ISETP.GT.U32.AND P1, PT, R14, R25, PT ;  /* 0x000000190e00720c */ /* 0x000fe20003f24070 */
[----:B------:R-:W-:Y:S01]  /*47c0*/  IMAD.X R15, RZ, RZ, R19, P3 ;  /* 0x000000ffff0f7224 */ /* 0x000fe200018e0613 */
[----:B------:R-:W-:Y:S01]  /*47d0*/  @P2 FSEL R14, R16, R10, P0 ;  /* 0x0000000a100e2208 */ /* 0x000fe20000000000 */
[----:B------:R-:W-:-:S04]  /*47e0*/  IMAD.U32 R16, RZ, RZ, UR9 ;  /* 0x00000009ff107e24 */ /* 0x000fc8000f8e00ff */
[----:B------:R-:W-:Y:S01]  /*47f0*/  @P2 IMAD.MOV.U32 R10, RZ, RZ, R14 ;  /* 0x000000ffff0a2224 */ /* 0x000fe200078e000e */
[----:B------:R-:W-:Y:S01]  /*4800*/  ISETP.GT.AND.EX P0, PT, R15, R16, PT, P1 ;  /* 0x000000100f00720c */ /* 0x000fe20003f04310 */
[----:B------:R-:W-:Y:S01]  /*4810*/  IMAD.MOV.U32 R14, RZ, RZ, R8 ;  /* 0x000000ffff0e7224 */ /* 0x000fe200078e0008 */
[----:B------:R-:W-:Y:S01]  /*4820*/  MOV R15, R7 ;  /* 0x00000007000f7202 */ /* 0x000fe20000000f00 */
[----:B------:R-:W-:-:S10]  /*4830*/  IMAD.MOV.U32 R20, RZ, RZ, R10 ;  /* 0x000000ffff147224 */ /* 0x000fd400078e000a */
[----:B------:R-:W-:Y:S05]  /*4840*/  @!P0 BRA `(.L_x_194) ;  /* 0xfffffff8006c8947 */ /* 0x000fea000383ffff */
[----:B------:R-:W-:Y:S05]  /*4850*/  BSYNC.RECONVERGENT B1 ;  /* 0x0000000000017941 */ /* 0x000fea0003800200 */
.L_x_191:
[----:B------:R-:W-:Y:S01]  /*4860*/  ISETP.GE.U32.AND P0, PT, R18, R25, PT ;  /* 0x000000191200720c */ /* 0x000fe20003f06070 */
[----:B------:R-:W-:Y:S03]  /*4870*/  BSSY.RECONVERGENT B1, `(.L_x_188) ;  /* 0x00000b1000017945 */ /* 0x000fe60003800200 */
[----:B------:R-:W-:-:S13]  /*4880*/  ISETP.GE.AND.EX P0, PT, R19, R16, PT, P0 ;  /* 0x000000101300720c */ /* 0x000fda0003f06300 */
[----:B------:R-:W-:Y:S05]  /*4890*/  @P0 BRA `(.L_x_195) ;  /* 0x0000000800b80947 */ /* 0x000fea0003800000 */
[----:B------:R-:W-:-:S05]  /*48a0*/  IMAD.IADD R20, R25, 0x1, -R18 ;  /* 0x0000000119147824 */ /* 0x000fca00078e0a12 */
[----:B------:R-:W-:-:S13]  /*48b0*/  ISETP.GE.AND P0, PT, R3, R20, PT ;  /* 0x000000140300720c */ /* 0x000fda0003f06270 */
[----:B------:R-:W-:Y:S05]  /*48c0*/  @P0 BRA `(.L_x_195) ;  /* 0x0000000800ac0947 */ /* 0x000fea0003800000 */
[----:B------:R-:W-:Y:S01]  /*48d0*/  LOP3.LUT R9, RZ, R3, RZ, 0x33, !PT ;  /* 0x00000003ff097212 */ /* 0x000fe200078e33ff */
[----:B------:R-:W-:Y:S03]  /*48e0*/  BSSY.RECONVERGENT B2, `(.L_x_196) ;  /* 0x0000035000027945 */ /* 0x000fe60003800200 */
[----:B------:R-:W-:-:S04]  /*48f0*/  IADD3 R25, PT, PT, -R18, R25, R9 ;  /* 0x0000001912197210 */ /* 0x000fc80007ffe109 */
[----:B------:R-:W-:-:S04]  /*4900*/  LOP3.LUT R9, R25, 0x300, RZ, 0xc0, !PT ;  /* 0x0000030019097812 */ /* 0x000fc800078ec0ff */
[----:B------:R-:W-:Y:S01]  /*4910*/  ISETP.NE.AND P0, PT, R9, 0x300, PT ;  /* 0x000003000900780c */ /* 0x000fe20003f05270 */
[----:B------:R-:W-:-:S12]  /*4920*/  IMAD.MOV.U32 R9, RZ, RZ, R3 ;  /* 0x000000ffff097224 */ /* 0x000fd800078e0003 */
[----:B------:R-:W-:Y:S05]  /*4930*/  @!P0 BRA `(.L_x_197) ;  /* 0x0000000000bc8947 */ /* 0x000fea0003800000 */
[----:B------:R-:W-:Y:S02]  /*4940*/  IADD3 R15, P0, PT, R3, R18, RZ ;  /* 0x00000012030f7210 */ /* 0x000fe40007f1e0ff */
[----:B------:R-:W-:Y:S02]  /*4950*/  LEA.HI R9, R25, 0x1, RZ, 0x18 ;  /* 0x0000000119097811 */ /* 0x000fe400078fc0ff */
[C---:B------:R-:W-:Y:S01]  /*4960*/  LEA R2, P1, R15.reuse, R2, 0x3 ;  /* 0x000000020f027211 */ /* 0x040fe200078218ff */
[----:B------:R-:W-:Y:S01]  /*4970*/  IMAD.X R13, RZ, RZ, R19, P0 ;  /* 0x000000ffff0d7224 */ /* 0x000fe200000e0613 */
[----:B------:R-:W-:Y:S02]  /*4980*/  IADD3 R14, P0, PT, R15, R5, RZ ;  /* 0x000000050f0e7210 */ /* 0x000fe40007f1e0ff */
[----:B------:R-:W-:Y:S01]  /*4990*/  LOP3.LUT R5, R9, 0x3, RZ, 0xc0, !PT ;  /* 0x0000000309057812 */ /* 0x000fe200078ec0ff */
[----:B------:R-:W-:Y:S01]  /*49a0*/  IMAD.MOV.U32 R9, RZ, RZ, R3 ;  /* 0x000000ffff097224 */ /* 0x000fe200078e0003 */
[----:B------:R-:W-:Y:S01]  /*49b0*/  LEA.HI.X R15, R15, R4, R13, 0x3, P1 ;  /* 0x000000040f0f7211 */ /* 0x000fe200008f1c0d */
[----:B------:R-:W-:-:S02]  /*49c0*/  IMAD.X R16, R13, 0x1, R6, P0 ;  /* 0x000000010d107824 */ /* 0x000fc400000e0606 */
[----:B------:R-:W-:-:S07]  /*49d0*/  IMAD.MOV R6, RZ, RZ, -R5 ;  /* 0x000000ffff067224 */ /* 0x000fce00078e0a05 */
.L_x_200:
        /* <DEDUP_REMOVED lines=9> */
[----:B------:R-:W-:Y:S02]  /*4a70*/  IMAD.MOV.U32 R4, RZ, RZ, R10 ;  /* 0x000000ffff047224 */ /* 0x000fe400078e000a */
        /* <DEDUP_REMOVED lines=21> */
.L_x_199:
[----:B------:R-:W-:Y:S05]  /*4bd0*/  BSYNC.RECONVERGENT B3 ;  /* 0x0000000000037941 */ /* 0x000fea0003800200 */
.L_x_198:
[----:B------:R-:W-:Y:S01]  /*4be0*/  IADD3 R14, P0, PT, R14, 0x100, RZ ;  /* 0x000001000e0e7810 */ /* 0x000fe20007f1e0ff */
[----:B------:R-:W-:Y:S02]  /*4bf0*/  VIADD R9, R9, 0x100 ;  /* 0x0000010009097836 */ /* 0x000fe40000000000 */
[----:B------:R-:W-:Y:S02]  /*4c00*/  IMAD.X R15, RZ, RZ, R15, P3 ;  /* 0x000000ffff0f7224 */ /* 0x000fe400018e060f */
[----:B------:R-:W-:Y:S01]  /*4c10*/  IMAD.X R16, RZ, RZ, R16, P0 ;  /* 0x000000ffff107224 */ /* 0x000fe200000e0610 */
[----:B------:R-:W-:Y:S07]  /*4c20*/  @P2 BRA `(.L_x_200) ;  /* 0xfffffffc006c2947 */ /* 0x000fee000383ffff */
.L_x_197:
[----:B------:R-:W-:Y:S05]  /*4c30*/  BSYNC.RECONVERGENT B2 ;  /* 0x0000000000027941 */ /* 0x000fea0003800200 */
.L_x_196:
[----:B------:R-:W-:-:S13]  /*4c40*/  ISETP.GE.U32.AND P0, PT, R25, 0x300, PT ;  /* 0x000003001900780c */ /* 0x000fda0003f06070 */
[----:B------:R-:W-:Y:S05]  /*4c50*/  @!P0 BRA `(.L_x_195) ;  /* 0x0000000400c88947 */ /* 0x000fea0003800000 */
[----:B------:R-:W0:Y:S01]  /*4c60*/  LDC.64 R16, c[0x0][0x380] ;  /* 0x0000e000ff107b82 */ /* 0x000e220000000a00 */
[----:B------:R-:W-:-:S07]  /*4c70*/  VIADD R21, R9, 0x200 ;  /* 0x0000020009157836 */ /* 0x000fce0000000000 */
[----:B------:R-:W1:Y:S02]  /*4c80*/  LDC.64 R14, c[0x0][0x388] ;  /* 0x0000e200ff0e7b82 */ /* 0x000e640000000a00 */
.L_x_209:
[----:B------:R-:W-:-:S05]  /*4c90*/  VIADD R5, R21, 0xfffffe00 ;  /* 0xfffffe0015057836 */ /* 0x000fca0000000000 */
[----:B------:R-:W-:-:S05]  /*4ca0*/  IADD3 R5, P0, PT, R5, R18, RZ ;  /* 0x0000001205057210 */ /* 0x000fca0007f1e0ff */
[----:B------:R-:W-:Y:S01]  /*4cb0*/  IMAD.X R2, RZ, RZ, R19, P0 ;  /* 0x000000ffff027224 */ /* 0x000fe200000e0613 */
[----:B0-----:R-:W-:-:S04]  /*4cc0*/  LEA R22, P0, R5, R16, 0x3 ;  /* 0x0000001005167211 */ /* 0x001fc800078018ff */
[----:B------:R-:W-:-:S05]  /*4cd0*/  LEA.HI.X R23, R5, R17, R2, 0x3, P0 ;  /* 0x0000001105177211 */ /* 0x000fca00000f1c02 */
[----:B------:R-:W2:Y:S04]  /*4ce0*/  LDG.E.64 R24, desc[UR10][R22.64] ;  /* 0x0000000a16187981 */ /* 0x000ea8000c1e1b00 */
[----:B------:R0:W5:Y:S01]  /*4cf0*/  LDG.E.64 R12, desc[UR10][R22.64+0x800] ;  /* 0x0008000a160c7981 */ /* 0x000162000c1e1b00 */
        /* <DEDUP_REMOVED lines=23> */
.L_x_202:
[----:B------:R-:W-:Y:S05]  /*4e70*/  BSYNC.RECONVERGENT B2 ;  /* 0x0000000000027941 */ /* 0x000fea0003800200 */
.L_x_201:
[----:B------:R0:W5:Y:S04]  /*4e80*/  LDG.E.64 R6, desc[UR10][R22.64+0x1000] ;  /* 0x0010000a16067981 */ /* 0x000168000c1e1b00 */
[----:B------:R0:W5:Y:S02]  /*4e90*/  LDG.E.64 R24, desc[UR10][R22.64+0x1800] ;  /* 0x0018000a16187981 */ /* 0x000164000c1e1b00 */
[----:B-----5:R-:W-:Y:S01]  /*4ea0*/  DSETP.GEU.AND P0, PT, R4, R12, PT ;  /* 0x0000000c0400722a */ /* 0x020fe20003f0e000 */
[----:B------:R-:W-:Y:S01]  /*4eb0*/  VIADD R11, R21, 0xffffff00 ;  /* 0xffffff00150b7836 */ /* 0x000fe20000000000 */
[----:B------:R-:W-:Y:S01]  /*4ec0*/  BSSY.RECONVERGENT B2, `(.L_x_203) ;  /* 0x0000016000027945 */ /* 0x000fe20003800200 */
[----:B------:R-:W-:-:S03]  /*4ed0*/  IMAD.MOV.U32 R10, RZ, RZ, R12 ;  /* 0x000000ffff0a7224 */ /* 0x000fc600078e000c */
[----:B------:R-:W-:Y:S01]  /*4ee0*/  IADD3 R28, P1, P2, R18, R14, R11 ;  /* 0x0000000e121c7210 */ /* 0x000fe20007a3e00b */
[----:B------:R-:W-:-:S03]  /*4ef0*/  IMAD.MOV.U32 R11, RZ, RZ, R13 ;  /* 0x000000ffff0b7224 */ /* 0x000fc600078e000d */
[----:B------:R-:W-:Y:S01]  /*4f00*/  IADD3.X R27, PT, PT, R19, R15, RZ, P1, P2 ;  /* 0x0000000f131b7210 */ /* 0x000fe20000fe44ff */
[----:B------:R-:W-:-:S04]  /*4f10*/  IMAD.MOV.U32 R8, RZ, RZ, R28 ;  /* 0x000000ffff087224 */ /* 0x000fc800078e001c */
        /* <DEDUP_REMOVED lines=16> */
.L_x_204:
[----:B------:R-:W-:Y:S05]  /*5020*/  BSYNC.RECONVERGENT B2 ;  /* 0x0000000000027941 */ /* 0x000fea0003800200 */
.L_x_203:
[----:B------:R-:W-:Y:S01]  /*5030*/  DSETP.GEU.AND P0, PT, R10, R6, PT ;  /* 0x000000060a00722a */ /* 0x000fe20003f0e000 */
[----:B------:R-:W-:Y:S01]  /*5040*/  IADD3 R23, P1, P2, R18, R14, R21 ;  /* 0x0000000e12177210 */ /* 0x000fe20007a3e015 */
[----:B------:R-:W-:Y:S01]  /*5050*/  BSSY.RECONVERGENT B2, `(.L_x_205) ;  /* 0x0000016000027945 */ /* 0x000fe20003800200 */
[----:B------:R-:W-:Y:S02]  /*5060*/  VIADD R13, R21, 0x100 ;  /* 0x00000100150d7836 */ /* 0x000fe40000000000 */
[----:B------:R-:W-:Y:S01]  /*5070*/  IADD3.X R27, PT, PT, R19, R15, RZ, P1, P2 ;  /* 0x0000000f131b7210 */ /* 0x000fe20000fe44ff */
[----:B------:R-:W-:Y:S02]  /*5080*/  IMAD.MOV.U32 R2, RZ, RZ, R23 ;  /* 0x000000ffff027224 */ /* 0x000fe400078e0017 */
        /* <DEDUP_REMOVED lines=18> */
.L_x_206:
[----:B------:R-:W-:Y:S05]  /*51b0*/  BSYNC.RECONVERGENT B2 ;  /* 0x0000000000027941 */ /* 0x000fea0003800200 */
.L_x_205:
[----:B------:R-:W-:Y:S01]  /*51c0*/  DSETP.GEU.AND P0, PT, R4, R24, PT ;  /* 0x000000180400722a */ /* 0x000fe20003f0e000 */
[----:B------:R-:W-:Y:S01]  /*51d0*/  IADD3 R13, P1, P2, R18, R14, R13 ;  /* 0x0000000e120d7210 */ /* 0x000fe20007a3e00d */
[----:B------:R-:W-:Y:S01]  /*51e0*/  BSSY.RECONVERGENT B2, `(.L_x_207) ;  /* 0x0000015000027945 */ /* 0x000fe20003800200 */
[----:B------:R-:W-:Y:S02]  /*51f0*/  IMAD.MOV.U32 R10, RZ, RZ, R24 ;  /* 0x000000ffff0a7224 */ /* 0x000fe400078e0018 */
[----:B------:R-:W-:Y:S01]  /*5200*/  IADD3.X R6, PT, PT, R19, R15, RZ, P1, P2 ;  /* 0x0000000f13067210 */ /* 0x000fe20000fe44ff */
[----:B------:R-:W-:Y:S02]  /*5210*/  IMAD.MOV.U32 R7, RZ, RZ, R13 ;  /* 0x000000ffff077224 */ /* 0x000fe400078e000d */
[----:B------:R-:W-:Y:S02]  /*5220*/  IMAD.MOV.U32 R11, RZ, RZ, R25 ;  /* 0x000000ffff0b7224 */ /* 0x000fe400078e0019 */
[----:B------:R-:W-:-:S04]  /*5230*/  IMAD.MOV.U32 R8, RZ, RZ, R6 ;  /* 0x000000ffff087224 */ /* 0x000fc800078e0006 */
[----:B------:R-:W-:Y:S05]  /*5240*/  @!P0 BRA `(.L_x_208) ;  /* 0x0000000000388947 */ /* 0x000fea0003800000 */
[----:B------:R-:W-:Y:S01]  /*5250*/  DSETP.GEU.AND P0, PT, R24, R4, PT ;  /* 0x000000041800722a */ /* 0x000fe20003f0e000 */
[----:B------:R-:W-:Y:S01]  /*5260*/  MOV R7, R2 ;  /* 0x0000000200077202 */ /* 0x000fe20000000f00 */
[----:B------:R-:W-:Y:S02]  /*5270*/  IMAD.MOV.U32 R8, RZ, RZ, R9 ;  /* 0x000000ffff087224 */ /* 0x000fe400078e0009 */
[----:B------:R-:W-:Y:S02]  /*5280*/  IMAD.MOV.U32 R10, RZ, RZ, R4 ;  /* 0x000000ffff0a7224 */ /* 0x000fe400078e0004 */
[----:B------:R-:W-:-:S08]  /*5290*/  IMAD.MOV.U32 R11, RZ, RZ, R5 ;  /* 0x000000ffff0b7224 */ /* 0x000fd000078e0005 */
        /* <DEDUP_REMOVED lines=9> */
.L_x_208:
[----:B------:R-:W-:Y:S05]  /*5330*/  BSYNC.RECONVERGENT B2 ;  /* 0x0000000000027941 */ /* 0x000fea0003800200 */
.L_x_207:
[C---:B------:R-:W-:Y:S02]  /*5340*/  VIADD R5, R21.reuse, 0x200 ;  /* 0x0000020015057836 */ /* 0x040fe40000000000 */
[----:B------:R-:W-:-:S03]  /*5350*/  VIADD R21, R21, 0x400 ;  /* 0x0000040015157836 */ /* 0x000fc60000000000 */
[----:B------:R-:W-:-:S13]  /*5360*/  ISETP.GE.AND P0, PT, R5, R20, PT ;  /* 0x000000140500720c */ /* 0x000fda0003f06270 */
[----:B------:R-:W-:Y:S05]  /*5370*/  @!P0 BRA `(.L_x_209) ;  /* 0xfffffff800448947 */ /* 0x000fea000383ffff */
.L_x_195:
[----:B------:R-:W-:Y:S05]  /*5380*/  BSYNC.RECONVERGENT B1 ;  /* 0x0000000000017941 */ /* 0x000fea0003800200 */
.L_x_188:
        /* <DEDUP_REMOVED lines=32> */
.L_x_211:
[----:B------:R-:W-:Y:S05]  /*5590*/  BSYNC.RECONVERGENT B1 ;  /* 0x0000000000017941 */ /* 0x000fea0003800200 */
.L_x_210:
        /* <DEDUP_REMOVED lines=31> */
.L_x_213:
[----:B------:R-:W-:Y:S05]  /*5790*/  BSYNC.RECONVERGENT B1 ;  /* 0x0000000000017941 */ /* 0x000fea0003800200 */
.L_x_212:
        /* <DEDUP_REMOVED lines=31> */
.L_x_215:
[----:B------:R-:W-:Y:S05]  /*5990*/  BSYNC.RECONVERGENT B1 ;  /* 0x0000000000017941 */ /* 0x000fea0003800200 */
.L_x_214:
[----:B------:R-:W-:Y:S01]  /*59a0*/  ISETP.GT.AND P0, PT, R2, 0x17, PT ;  /* 0x000000170200780c */ /* 0x000fe20003f04270 */
[----:B-1----:R1:W1:Y:S01]  /*59b0*/  SHFL.DOWN PT, R6, R4, 0x8, 0x1f ;  /* 0x09001f0004067f89 */ /* 0x00226200000e0000 */
[----:B------:R-:W-:Y:S01]  /*59c0*/  BSSY.RECONVERGENT B1, `(.L_x_216) ;  /* 0x000001d000017945 */ /* 0x000fe20003800200 */
[----:B--2---:R-:W-:Y:S02]  /*59d0*/  IMAD.MOV.U32 R12, RZ, RZ, R10 ;  /* 0x000000ffff0c7224 */ /* 0x004fe400078e000a */
[----:B------:R2:W1:Y:S01]  /*59e0*/  SHFL.DOWN PT, R7, R5, 0x8, 0x1f ;  /* 0x09001f0005077f89 */ /* 0x00046200000e0000 */
[----:B------:R-:W-:Y:S02]  /*59f0*/  IMAD.MOV.U32 R13, RZ, RZ, R11 ;  /* 0x000000ffff0d7224 */ /* 0x000fe400078e000b */
[----:B------:R-:W-:Y:S01]  /*5a00*/  IMAD.MOV.U32 R8, RZ, RZ, R4 ;  /* 0x000000ffff087224 */ /* 0x000fe200078e0004 */
[----:B0-----:R2:W0:Y:S01]  /*5a10*/  SHFL.DOWN PT, R15, R10, 0x8, 0x1f ;  /* 0x09001f000a0f7f89 */ /* 0x00142200000e0000 */
[----:B----4-:R-:W-:-:S03]  /*5a20*/  IMAD.MOV.U32 R9, RZ, RZ, R5 ;  /* 0x000000ffff097224 */ /* 0x010fc600078e0005 */
[----:B---3--:R2:W3:Y:S01]  /*5a30*/  SHFL.DOWN PT, R14, R11, 0x8, 0x1f ;  /* 0x09001f000b0e7f89 */ /* 0x0084e200000e0000 */
[----:B------:R-:W-:Y:S05]  /*5a40*/  @P0 BRA `(.L_x_217) ;  /* 0x0000000000500947 */ /* 0x000fea0003800000 */
[----:B-1----:R-:W-:Y:S01]  /*5a50*/  DSETP.GEU.AND P0, PT, R4, R6, PT ;  /* 0x000000060400722a */ /* 0x002fe20003f0e000 */
        /* <DEDUP_REMOVED lines=19> */
.L_x_217:
[----:B------:R-:W-:Y:S05]  /*5b90*/  BSYNC.RECONVERGENT B1 ;  /* 0x0000000000017941 */ /* 0x000fea0003800200 */
.L_x_216:
[----:B------:R-:W-:Y:S01]  /*5ba0*/  ISETP.GT.AND P0, PT, R2, 0xf, PT ;  /* 0x0000000f0200780c */ /* 0x000fe20003f04270 */
[----:B--2---:R2:W4:Y:S01]  /*5bb0*/  SHFL.DOWN PT, R10, R8, 0x10, 0x1f ;  /* 0x0a001f00080a7f89 */ /* 0x00452200000e0000 */
[----:B------:R-:W-:Y:S01]  /*5bc0*/  BSSY.RECONVERGENT B1, `(.L_x_218) ;  /* 0x000001d000017945 */ /* 0x000fe20003800200 */
[----:B-1----:R-:W-:Y:S02]  /*5bd0*/  IMAD.MOV.U32 R4, RZ, RZ, R12 ;  /* 0x000000ffff047224 */ /* 0x002fe400078e000c */
[----:B------:R2:W1:Y:S01]  /*5be0*/  SHFL.DOWN PT, R11, R9, 0x10, 0x1f ;  /* 0x0a001f00090b7f89 */ /* 0x00046200000e0000 */
[----:B------:R-:W-:Y:S02]  /*5bf0*/  IMAD.MOV.U32 R5, RZ, RZ, R13 ;  /* 0x000000ffff057224 */ /* 0x000fe400078e000d */
[----:B------:R-:W-:Y:S01]  /*5c00*/  IMAD.MOV.U32 R6, RZ, RZ, R8 ;  /* 0x000000ffff067224 */ /* 0x000fe200078e0008 */
[----:B0-----:R2:W0:Y:S01]  /*5c10*/  SHFL.DOWN PT, R15, R12, 0x10, 0x1f ;  /* 0x0a001f000c0f7f89 */ /* 0x00142200000e0000 */
[----:B------:R-:W-:-:S03]  /*5c20*/  IMAD.MOV.U32 R7, RZ, RZ, R9 ;  /* 0x000000ffff077224 */ /* 0x000fc600078e0009 */
[----:B---3--:R2:W3:Y:S01]  /*5c30*/  SHFL.DOWN PT, R14, R13, 0x10, 0x1f ;  /* 0x0a001f000d0e7f89 */ /* 0x0084e200000e0000 */
        /* <DEDUP_REMOVED lines=8> */
[----:B------:R-:W-:Y:S01]  /*5cc0*/  MOV R4, R12 ;  /* 0x0000000c00047202 */ /* 0x000fe20000000f00 */
[----:B------:R-:W-:Y:S02]  /*5cd0*/  IMAD.MOV.U32 R5, RZ, RZ, R13 ;  /* 0x000000ffff057224 */ /* 0x000fe400078e000d */
[----:B------:R-:W-:Y:S02]  /*5ce0*/  IMAD.MOV.U32 R6, RZ, RZ, R8 ;  /* 0x000000ffff067224 */ /* 0x000fe400078e0008 */
[----:B------:R-:W-:-:S08]  /*5cf0*/  IMAD.MOV.U32 R7, RZ, RZ, R9 ;  /* 0x000000ffff077224 */ /* 0x000fd000078e0009 */
        /* <DEDUP_REMOVED lines=9> */
.L_x_219:
[----:B------:R-:W-:Y:S05]  /*5d90*/  BSYNC.RECONVERGENT B1 ;  /* 0x0000000000017941 */ /* 0x000fea0003800200 */
.L_x_218:
[----:B------:R-:W-:Y:S01]  /*5da0*/  ISETP.NE.AND P0, PT, R2, RZ, PT ;  /* 0x000000ff0200720c */ /* 0x000fe20003f05270 */
[----:B------:R-:W-:-:S12]  /*5db0*/  BSSY.RECONVERGENT B1, `(.L_x_220) ;  /* 0x000000a000017945 */ /* 0x000fd80003800200 */
[----:B------:R-:W-:Y:S05]  /*5dc0*/  @P0 BRA `(.L_x_221) ;  /* 0x0000000000200947 */ /* 0x000fea0003800000 */
[----:B--2---:R-:W2:Y:S01]  /*5dd0*/  S2R R9, SR_CgaCtaId ;  /* 0x0000000000097919 */ /* 0x004ea20000008800 */
[----:B------:R-:W-:Y:S02]  /*5de0*/  MOV R8, 0x400 ;  /* 0x0000040000087802 */ /* 0x000fe40000000f00 */
[----:B------:R-:W-:-:S04]  /*5df0*/  SHF.R.U32.HI R2, RZ, 0x1, R3 ;  /* 0x00000001ff027819 */ /* 0x000fc80000011603 */
[----:B------:R-:W-:Y:S02]  /*5e00*/  LOP3.LUT R2, R2, 0x1f0, RZ, 0xc0, !PT ;  /* 0x000001f002027812 */ /* 0x000fe400078ec0ff */
[----:B--2---:R-:W-:-:S05]  /*5e10*/  LEA R9, R9, R8, 0x18 ;  /* 0x0000000809097211 */ /* 0x004fca00078ec0ff */
[----:B------:R-:W-:-:S05]  /*5e20*/  IMAD.IADD R9, R2, 0x1, R9 ;  /* 0x0000000102097824 */ /* 0x000fca00078e0209 */
[----:B------:R2:W-:Y:S04]  /*5e30*/  STS.64 [R9+0x10], R4 ;  /* 0x0000100409007388 */ /* 0x0005e80000000a00 */
[----:B------:R2:W-:Y:S02]  /*5e40*/  STS.64 [R9+0x8], R6 ;  /* 0x0000080609007388 */ /* 0x0005e40000000a00 */
.L_x_221:
[----:B------:R-:W-:Y:S05]  /*5e50*/  BSYNC.RECONVERGENT B1 ;  /* 0x0000000000017941 */ /* 0x000fea0003800200 */
.L_x_220:
[----:B------:R-:W-:Y:S01]  /*5e60*/  BAR.SYNC.DEFER_BLOCKING 0x0 ;  /* 0x0000000000007b1d */ /* 0x000fe20000010000 */
[----:B------:R-:W-:-:S13]  /*5e70*/  ISETP.NE.AND P1, PT, R3, RZ, PT ;  /* 0x000000ff0300720c */ /* 0x000fda0003f25270 */
[----:B------:R-:W-:Y:S05]  /*5e80*/  @P1 BRA `(.L_x_149) ;  /* 0x00000008008c1947 */ /* 0x000fea0003800000 */
[----:B------:R-:W5:Y:S01]  /*5e90*/  S2R R3, SR_CgaCtaId ;  /* 0x0000000000037919 */ /* 0x000f620000008800 */
[----:B------:R-:W-:Y:S01]  /*5ea0*/  MOV R20, 0x400 ;  /* 0x0000040000147802 */ /* 0x000fe20000000f00 */
[----:B------:R-:W-:Y:S03]  /*5eb0*/  BSSY.RECONVERGENT B1, `(.L_x_222) ;  /* 0x000001a000017945 */ /* 0x000fe60003800200 */
[----:B-----5:R-:W-:-:S05]  /*5ec0*/  LEA R20, R3, R20, 0x18 ;  /* 0x0000001403147211 */ /* 0x020fca00078ec0ff */
[----:B------:R-:W5:Y:S04]  /*5ed0*/  LDS.64 R16, [R20+0x18] ;  /* 0x0000180014107984 */ /* 0x000f680000000a00 */
[----:B-12-4-:R-:W1:Y:S04]  /*5ee0*/  LDS.128 R8, [R20+0x20] ;  /* 0x0000200014087984 */ /* 0x016e680000000c00 */
[----:B------:R2:W4:Y:S04]  /*5ef0*/  LDS.64 R2, [R20+0x80] ;  /* 0x0000800014027984 */ /* 0x0005280000000a00 */
[----:B0--3--:R2:W0:Y:S01]  /*5f00*/  LDS.128 R12, [R20+0x30] ;  /* 0x00003000140c7984 */ /* 0x0094220000000c00 */
[----:B-----5:R-:W-:Y:S01]  /*5f10*/  DSETP.GEU.AND P0, PT, R6, R16, PT ;  /* 0x000000100600722a */ /* 0x020fe20003f0e000 */
[----:B------:R-:W-:-:S02]  /*5f20*/  IMAD.MOV.U32 R22, RZ, RZ, R16 ;  /* 0x000000ffff167224 */ /* 0x000fc400078e0010 */
[----:B------:R-:W-:Y:S02]  /*5f30*/  IMAD.MOV.U32 R23, RZ, RZ, R17 ;  /* 0x000000ffff177224 */ /* 0x000fe400078e0011 */
[----:B-1----:R-:W-:Y:S02]  /*5f40*/  IMAD.MOV.U32 R25, RZ, RZ, R8 ;  /* 0x000000ffff197224 */ /* 0x002fe400078e0008 */
[----:B------:R-:W-:-:S07]  /*5f50*/  IMAD.MOV.U32 R21, RZ, RZ, R9 ;  /* 0x000000ffff157224 */ /* 0x000fce00078e0009 */
[----:B0-2-4-:R-:W-:Y:S05]  /*5f60*/  @!P0 BRA `(.L_x_223) ;  /* 0x0000000000388947 */ /* 0x015fea0003800000 */
        /* <DEDUP_REMOVED lines=14> */
.L_x_223:
[----:B------:R-:W-:Y:S05]  /*6050*/  BSYNC.RECONVERGENT B1 ;  /* 0x0000000000017941 */ /* 0x000fea0003800200 */
.L_x_222:
        /* <DEDUP_REMOVED lines=23> */
.L_x_225:
[----:B------:R-:W-:Y:S05]  /*61d0*/  BSYNC.RECONVERGENT B1 ;  /* 0x0000000000017941 */ /* 0x000fea0003800200 */
.L_x_224:
        /* <DEDUP_REMOVED lines=21> */
.L_x_227:
[----:B------:R-:W-:Y:S05]  /*6330*/  BSYNC.RECONVERGENT B1 ;  /* 0x0000000000017941 */ /* 0x000fea0003800200 */
.L_x_226:
        /* <DEDUP_REMOVED lines=23> */
.L_x_229:
[----:B------:R-:W-:Y:S05]  /*64b0*/  BSYNC.RECONVERGENT B1 ;  /* 0x0000000000017941 */ /* 0x000fea0003800200 */
.L_x_228:
        /* <DEDUP_REMOVED lines=21> */
.L_x_231:
[----:B------:R-:W-:Y:S05]  /*6610*/  BSYNC.RECONVERGENT B1 ;  /* 0x0000000000017941 */ /* 0x000fea0003800200 */
.L_x_230:
        /* <DEDUP_REMOVED lines=21> */
.L_x_233:
[----:B------:R-:W-:Y:S05]  /*6770*/  BSYNC.RECONVERGENT B1 ;  /* 0x0000000000017941 */ /* 0x000fea0003800200 */
.L_x_232:
        /* <DEDUP_REMOVED lines=20> */
.L_x_149:
[----:B------:R-:W-:Y:S05]  /*68c0*/  BSYNC.RECONVERGENT B0 ;  /* 0x0000000000007941 */ /* 0x000fea0003800200 */
.L_x_116:
[----:B------:R-:W-:Y:S05]  /*68d0*/  @P1 EXIT ;  /* 0x000000000000194d */ /* 0x000fea0003800000 */
[----:B01--4-:R-:W0:Y:S02]  /*68e0*/  LDC.64 R2, c[0x0][0x390] ;  /* 0x0000e400ff027b82 */ /* 0x013e240000000a00 */
[----:B0-----:R-:W-:-:S05]  /*68f0*/  IMAD.WIDE.U32 R2, R0, 0x10, R2 ;  /* 0x0000001000027825 */ /* 0x001fca00078e0002 */
[----:B------:R-:W-:Y:S04]  /*6900*/  STG.E.64 desc[UR10][R2.64], R6 ;  /* 0x0000000602007986 */ /* 0x000fe8000c101b0a */
[----:B------:R-:W-:Y:S01]  /*6910*/  STG.E.64 desc[UR10][R2.64+0x8], R4 ;  /* 0x0000080402007986 */ /* 0x000fe2000c101b0a */
[----:B------:R-:W-:Y:S05]  /*6920*/  EXIT ;  /* 0x000000000000794d */ /* 0x000fea0003800000 */
.L_x_234:
        /* <DEDUP_REMOVED lines=13> */
.L_x_738:


//--------------------- .text._ZN6thrust24THRUST_300001_SM_1000_NS8cuda_cub4core6detail13_kernel_agentINS1_8__reduce11ReduceAgentINS0_12zip_iteratorIN4cuda3std3__45tupleIJNS0_10device_ptrIdEENS0_17counting_iteratorIlNS0_11use_defaultESF_SF_EEEEEEEPNSB_IJdlEEESJ_lNS1_9__extrema9arg_max_fIdl10ComparatorEEEEJSI_SK_lSO_EEEvDpT0_ --------------------------
	.section	.text._ZN6thrust24THRUST_300001_SM_1000_NS8cuda_cub4core6detail13_kernel_agentINS1_8__reduce11ReduceAgentINS0_12zip_iteratorIN4cuda3std3__45tupleIJNS0_10device_ptrIdEENS0_17counting_iteratorIlNS0_11use_defaultESF_SF_EEEEEEEPNSB_IJdlEEESJ_lNS1_9__extrema9arg_max_fIdl10ComparatorEEEEJSI_SK_lSO_EEEvDpT0_,"ax",@progbits
	.align	128
        .global         _ZN6thrust24THRUST_300001_SM_1000_NS8cuda_cub4core6detail13_kernel_agentINS1_8__reduce11ReduceAgentINS0_12zip_iteratorIN4cuda3std3__45tupleIJNS0_10device_ptrIdEENS0_17counting_iteratorIlNS0_11use_defaultESF_SF_EEEEEEEPNSB_IJdlEEESJ_lNS1_9__extrema9arg_max_fIdl10ComparatorEEEEJSI_SK_lSO_EEEvDpT0_
        .type           _ZN6thrust24THRUST_300001_SM_1000_NS8cuda_cub4core6detail13_kernel_agentINS1_8__reduce11ReduceAgentINS0_12zip_iteratorIN4cuda3std3__45tupleIJNS0_10device_ptrIdEENS0_17counting_iteratorIlNS0_11use_defaultESF_SF_EEEEEEEPNSB_IJdlEEESJ_lNS1_9__extrema9arg_max_fIdl10ComparatorEEEEJSI_SK_lSO_EEEvDpT0_,@function
        .size           _ZN6thrust24THRUST_300001_SM_1000_NS8cuda_cub4core6detail13_kernel_agentINS1_8__reduce11ReduceAgentINS0_12zip_iteratorIN4cuda3std3__45tupleIJNS0_10device_ptrIdEENS0_17counting_iteratorIlNS0_11use_defaultESF_SF_EEEEEEEPNSB_IJdlEEESJ_lNS1_9__extrema9arg_max_fIdl10ComparatorEEEEJSI_SK_lSO_EEEvDpT0_,(.L_x_739 - _ZN6thrust24THRUST_300001_SM_1000_NS8cuda_cub4core6detail13_kernel_agentINS1_8__reduce11ReduceAgentINS0_12zip_iteratorIN4cuda3std3__45tupleIJNS0_10device_ptrIdEENS0_17counting_iteratorIlNS0_11use_defaultESF_SF_EEEEEEEPNSB_IJdlEEESJ_lNS1_9__extrema9arg_max_fIdl10ComparatorEEEEJSI_SK_lSO_EEEvDpT0_)
        .other          _ZN6thrust24THRUST_300001_SM_1000_NS8cuda_cub4core6detail13_kernel_agentINS1_8__reduce11ReduceAgentINS0_12zip_iteratorIN4cuda3std3__45tupleIJNS0_10device_ptrIdEENS0_17counting_iteratorIlNS0_11use_defaultESF_SF_EEEEEEEPNSB_IJdlEEESJ_lNS1_9__extrema9arg_max_fIdl10ComparatorEEEEJSI_SK_lSO_EEEvDpT0_,@"STO_CUDA_ENTRY STV_DEFAULT"
_ZN6thrust24THRUST_300001_SM_1000_NS8cuda_cub4core6detail13_kernel_agentINS1_8__reduce11ReduceAgentINS0_12zip_iteratorIN4cuda3std3__45tupleIJNS0_10device_ptrIdEENS0_17counting_iteratorIlNS0_11use_defaultESF_SF_EEEEEEEPNSB_IJdlEEESJ_lNS1_9__extrema9arg_max_fIdl10ComparatorEEEEJSI_SK_lSO_EEEvDpT0_:
.text._ZN6thrust24THRUST_300001_SM_1000_NS8cuda_cub4core6detail13_kernel_agentINS1_8__reduce11ReduceAgentINS0_12zip_iteratorIN4cuda3std3__45tupleIJNS0_10device_ptrIdEENS0_17counting_iteratorIlNS0_11use_defaultESF_SF_EEEEEEEPNSB_IJdlEEESJ_lNS1_9__extrema9arg_max_fIdl10ComparatorEEEEJSI_SK_lSO_EEEvDpT0_:
[----:B------:R-:W-:Y:S01]  /*0000*/  LDC R1, c[0x0][0x37c] ;  /* 0x0000df00ff017b82 */ /* 0x000fe20000000800 */
[----:B------:R-:W0:Y:S02]  /*0010*/  LDCU.64 UR4, c[0x0][0x398] ;  /* 0x00007300ff0477ac */ /* 0x000e240008000a00 */
[----:B0-----:R-:W-:-:S04]  /*0020*/  ISETP.NE.U32.AND P0, PT, RZ, UR4, PT ;  /* 0x00000004ff007c0c */ /* 0x001fc8000bf05070 */
[----:B------:R-:W-:-:S13]  /*0030*/  ISETP.NE.AND.EX P0, PT, RZ, UR5, PT, P0 ;  /* 0x00000005ff007c0c */ /* 0x000fda000bf05300 */
[----:B------:R-:W-:Y:S05]  /*0040*/  @!P0 EXIT ;  /* 0x000000000000894d */ /* 0x000fea0003800000 */
[----:B------:R-:W-:Y:S01]  /*0050*/  UISETP.GT.U32.AND UP0, UPT, UR4, 0x4ff, UPT ;  /* 0x000004ff0400788c */ /* 0x000fe2000bf04070 */
[----:B------:R-:W-:Y:S01]  /*0060*/  BSSY.RECONVERGENT B0, `(.L_x_235) ;  /* 0x0000641000007945 */ /* 0x000fe20003800200 */
[----:B------:R-:W0:Y:S02]  /*0070*/  LDCU.64 UR8, c[0x0][0x358] ;  /* 0x00006b00ff0877ac */ /* 0x000e240008000a00 */
[----:B------:R-:W-:-:S09]  /*0080*/  UISETP.GT.AND.EX UP0, UPT, UR5, URZ, UPT, UP0 ;  /* 0x000000ff0500728c */ /* 0x000fd2000bf04300 */
        /* <DEDUP_REMOVED lines=9> */
[----:B------:R-:W1:Y:S01]  /*0120*/  LDC.64 R2, c[0x0][0x380] ;  /* 0x0000e000ff027b82 */ /* 0x000e620000000a00 */
[----:B------:R-:W2:Y:S01]  /*0130*/  LDCU.64 UR6, c[0x0][0x388] ;  /* 0x00007100ff0677ac */ /* 0x000ea20008000a00 */
[----:B-1----:R-:W-:-:S06]  /*0140*/  IMAD.WIDE.U32 R2, R0, 0x8, R2 ;  /* 0x0000000800027825 */ /* 0x002fcc00078e0002 */
[----:B0-----:R-:W5:Y:S01]  /*0150*/  LDG.E.64 R2, desc[UR8][R2.64] ;  /* 0x0000000802027981 */ /* 0x001f62000c1e1b00 */
[C---:B--2---:R-:W-:Y:S01]  /*0160*/  IADD3 R9, P0, PT, R0.reuse, UR6, RZ ;  /* 0x0000000600097c10 */ /* 0x044fe2000ff1e0ff */
[----:B------:R-:W-:-:S04]  /*0170*/  VIADD R10, R0, 0x100 ;  /* 0x00000100000a7836 */ /* 0x000fc80000000000 */
[----:B------:R-:W-:-:S08]  /*0180*/  IMAD.X R8, RZ, RZ, UR7, P0 ;  /* 0x00000007ff087e24 */ /* 0x000fd000080e06ff */
.L_x_238:
[----:B0-----:R-:W-:Y:S05]  /*0190*/  BSYNC.RECONVERGENT B1 ;  /* 0x0000000000017941 */ /* 0x001fea0003800200 */
.L_x_237:
[----:B------:R-:W-:Y:S01]  /*01a0*/  ISETP.GE.AND P0, PT, R10, UR4, PT ;  /* 0x000000040a007c0c */ /* 0x000fe2000bf06270 */
[----:B------:R-:W-:-:S12]  /*01b0*/  BSSY.RECONVERGENT B1, `(.L_x_239) ;  /* 0x00000a9000017945 */ /* 0x000fd80003800200 */
[----:B------:R-:W-:Y:S05]  /*01c0*/  @P0 BRA `(.L_x_240) ;  /* 0x00000008009c0947 */ /* 0x000fea0003800000 */
[----:B------:R-:W-:Y:S01]  /*01d0*/  LOP3.LUT R4, RZ, R10, RZ, 0x33, !PT ;  /* 0x0000000aff047212 */ /* 0x000fe200078e33ff */
[----:B------:R-:W-:Y:S04]  /*01e0*/  BSSY.RECONVERGENT B2, `(.L_x_241) ;  /* 0x0000034000027945 */ /* 0x000fe80003800200 */
[----:B------:R-:W-:-:S05]  /*01f0*/  VIADD R16, R4, UR4 ;  /* 0x0000000404107c36 */ /* 0x000fca0008000000 */
[----:B------:R-:W-:-:S04]  /*0200*/  LOP3.LUT R4, R16, 0x300, RZ, 0xc0, !PT ;  /* 0x0000030010047812 */ /* 0x000fc800078ec0ff */
[----:B------:R-:W-:-:S13]  /*0210*/  ISETP.NE.AND P0, PT, R4, 0x300, PT ;  /* 0x000003000400780c */ /* 0x000fda0003f05270 */
[----:B------:R-:W-:Y:S05]  /*0220*/  @!P0 BRA `(.L_x_242) ;  /* 0x0000000000bc8947 */ /* 0x000fea0003800000 */
[----:B------:R-:W0:Y:S01]  /*0230*/  LDC.64 R4, c[0x0][0x380] ;  /* 0x0000e000ff047b82 */ /* 0x000e220000000a00 */
[----:B------:R-:W1:Y:S01]  /*0240*/  LDCU.64 UR6, c[0x0][0x388] ;  /* 0x00007100ff0677ac */ /* 0x000e620008000a00 */
[----:B------:R-:W-:-:S04]  /*0250*/  LEA.HI R6, R16, 0x1, RZ, 0x18 ;  /* 0x0000000110067811 */ /* 0x000fc800078fc0ff */
[----:B------:R-:W-:-:S05]  /*0260*/  LOP3.LUT R6, R6, 0x3, RZ, 0xc0, !PT ;  /* 0x0000000306067812 */ /* 0x000fca00078ec0ff */
[----:B------:R-:W-:Y:S01]  /*0270*/  IMAD.MOV R11, RZ, RZ, -R6 ;  /* 0x000000ffff0b7224 */ /* 0x000fe200078e0a06 */
[C---:B-1----:R-:W-:Y:S01]  /*0280*/  IADD3 R14, P0, PT, R10.reuse, UR6, RZ ;  /* 0x000000060a0e7c10 */ /* 0x042fe2000ff1e0ff */
[----:B0-----:R-:W-:-:S04]  /*0290*/  IMAD.WIDE.U32 R4, R10, 0x8, R4 ;  /* 0x000000080a047825 */ /* 0x001fc800078e0004 */
[----:B------:R-:W-:Y:S02]  /*02a0*/  IMAD.MOV.U32 R12, RZ, RZ, R4 ;  /* 0x000000ffff0c7224 */ /* 0x000fe400078e0004 */
[----:B------:R-:W-:Y:S02]  /*02b0*/  IMAD.MOV.U32 R13, RZ, RZ, R5 ;  /* 0x000000ffff0d7224 */ /* 0x000fe400078e0005 */
[----:B------:R-:W-:-:S07]  /*02c0*/  IMAD.X R15, RZ, RZ, UR7, P0 ;  /* 0x00000007ff0f7e24 */ /* 0x000fce00080e06ff */
.L_x_245:
        /* <DEDUP_REMOVED lines=31> */
.L_x_244:
[----:B------:R-:W-:Y:S05]  /*04c0*/  BSYNC.RECONVERGENT B3 ;  /* 0x0000000000037941 */ /* 0x000fea0003800200 */
.L_x_243:
[----:B------:R-:W-:Y:S01]  /*04d0*/  IADD3 R14, P0, PT, R14, 0x100, RZ ;  /* 0x000001000e0e7810 */ /* 0x000fe20007f1e0ff */
[----:B------:R-:W-:Y:S02]  /*04e0*/  VIADD R10, R10, 0x100 ;  /* 0x000001000a0a7836 */ /* 0x000fe40000000000 */
[----:B------:R-:W-:Y:S02]  /*04f0*/  IMAD.X R13, RZ, RZ, R13, P3 ;  /* 0x000000ffff0d7224 */ /* 0x000fe400018e060d */
[----:B------:R-:W-:Y:S01]  /*0500*/  IMAD.X R15, RZ, RZ, R15, P0 ;  /* 0x000000ffff0f7224 */ /* 0x000fe200000e060f */
[----:B------:R-:W-:Y:S07]  /*0510*/  @P2 BRA `(.L_x_245) ;  /* 0xfffffffc006c2947 */ /* 0x000fee000383ffff */
.L_x_242:
[----:B------:R-:W-:Y:S05]  /*0520*/  BSYNC.RECONVERGENT B2 ;  /* 0x0000000000027941 */ /* 0x000fea0003800200 */
.L_x_241:
[----:B------:R-:W-:-:S13]  /*0530*/  ISETP.GE.U32.AND P0, PT, R16, 0x300, PT ;  /* 0x000003001000780c */ /* 0x000fda0003f06070 */
[----:B------:R-:W-:Y:S05]  /*0540*/  @!P0 BRA `(.L_x_240) ;  /* 0x0000000400bc8947 */ /* 0x000fea0003800000 */
[----:B------:R-:W0:Y:S01]  /*0550*/  LDC.64 R4, c[0x0][0x380] ;  /* 0x0000e000ff047b82 */ /* 0x000e220000000a00 */
[----:B------:R-:W-:-:S07]  /*0560*/  VIADD R20, R10, 0x200 ;  /* 0x000002000a147836 */ /* 0x000fce0000000000 */
[----:B------:R-:W1:Y:S02]  /*0570*/  LDC.64 R6, c[0x0][0x388] ;  /* 0x0000e200ff067b82 */ /* 0x000e640000000a00 */
.L_x_254:
[----:B------:R-:W-:-:S04]  /*0580*/  VIADD R17, R20, 0xfffffe00 ;  /* 0xfffffe0014117836 */ /* 0x000fc80000000000 */
[----:B0-----:R-:W-:-:S05]  /*0590*/  IMAD.WIDE R24, R17, 0x8, R4 ;  /* 0x0000000811187825 */ /* 0x001fca00078e0204 */
[----:B------:R-:W2:Y:S04]  /*05a0*/  LDG.E.64 R18, desc[UR8][R24.64] ;  /* 0x0000000818127981 */ /* 0x000ea8000c1e1b00 */
[----:B-----5:R0:W5:Y:S04]  /*05b0*/  LDG.E.64 R14, desc[UR8][R24.64+0x800] ;  /* 0x00080008180e7981 */ /* 0x020168000c1e1b00 */
[----:B------:R0:W5:Y:S04]  /*05c0*/  LDG.E.64 R12, desc[UR8][R24.64+0x1000] ;  /* 0x00100008180c7981 */ /* 0x000168000c1e1b00 */
[----:B------:R0:W5:Y:S01]  /*05d0*/  LDG.E.64 R10, desc[UR8][R24.64+0x1800] ;  /* 0x00180008180a7981 */ /* 0x000162000c1e1b00 */
[----:B-1----:R-:W-:Y:S01]  /*05e0*/  IADD3 R26, P1, PT, R17, R6, RZ ;  /* 0x00000006111a7210 */ /* 0x002fe20007f3e0ff */
[----:B------:R-:W-:Y:S01]  /*05f0*/  BSSY.RECONVERGENT B2, `(.L_x_246) ;  /* 0x0000017000027945 */ /* 0x000fe20003800200 */
[----:B------:R-:W-:-:S02]  /*0600*/  VIADD R23, R20, 0xffffff00 ;  /* 0xffffff0014177836 */ /* 0x000fc40000000000 */
[----:B------:R-:W-:Y:S01]  /*0610*/  LEA.HI.X.SX32 R27, R17, R7, 0x1, P1 ;  /* 0x00000007111b7211 */ /* 0x000fe200008f0eff */
[----:B------:R-:W-:-:S04]  /*0620*/  IMAD.MOV.U32 R22, RZ, RZ, R26 ;  /* 0x000000ffff167224 */ /* 0x000fc800078e001a */
        /* <DEDUP_REMOVED lines=19> */
.L_x_247:
[----:B------:R-:W-:Y:S05]  /*0760*/  BSYNC.RECONVERGENT B2 ;  /* 0x0000000000027941 */ /* 0x000fea0003800200 */
.L_x_246:
[----:B-----5:R-:W-:Y:S01]  /*0770*/  DSETP.GEU.AND P0, PT, R16, R14, PT ;  /* 0x0000000e1000722a */ /* 0x020fe20003f0e000 */
[C---:B------:R-:W-:Y:S01]  /*0780*/  IADD3 R19, P1, PT, R23.reuse, R6, RZ ;  /* 0x0000000617137210 */ /* 0x040fe20007f3e0ff */
[----:B------:R-:W-:Y:S01]  /*0790*/  BSSY.RECONVERGENT B2, `(.L_x_248) ;  /* 0x0000015000027945 */ /* 0x000fe20003800200 */
[----:B------:R-:W-:Y:S02]  /*07a0*/  IMAD.MOV.U32 R2, RZ, RZ, R14 ;  /* 0x000000ffff027224 */ /* 0x000fe400078e000e */
[----:B------:R-:W-:Y:S01]  /*07b0*/  LEA.HI.X.SX32 R18, R23, R7, 0x1, P1 ;  /* 0x0000000717127211 */ /* 0x000fe200008f0eff */
        /* <DEDUP_REMOVED lines=18> */
.L_x_249:
[----:B------:R-:W-:Y:S05]  /*08e0*/  BSYNC.RECONVERGENT B2 ;  /* 0x0000000000027941 */ /* 0x000fea0003800200 */
.L_x_248:
[----:B------:R-:W-:Y:S01]  /*08f0*/  DSETP.GEU.AND P0, PT, R2, R12, PT ;  /* 0x0000000c0200722a */ /* 0x000fe20003f0e000 */
[CC--:B------:R-:W-:Y:S01]  /*0900*/  IADD3 R22, P1, PT, R20.reuse, R6.reuse, RZ ;  /* 0x0000000614167210 */ /* 0x0c0fe20007f3e0ff */
[C---:B------:R-:W-:Y:S01]  /*0910*/  VIADD R16, R20.reuse, 0x100 ;  /* 0x0000010014107836 */ /* 0x040fe20000000000 */
[----:B------:R-:W-:Y:S01]  /*0920*/  BSSY.RECONVERGENT B2, `(.L_x_250) ;  /* 0x0000016000027945 */ /* 0x000fe20003800200 */
[----:B------:R-:W-:Y:S01]  /*0930*/  IMAD.MOV.U32 R14, RZ, RZ, R12 ;  /* 0x000000ffff0e7224 */ /* 0x000fe200078e000c */
[----:B------:R-:W-:Y:S01]  /*0940*/  LEA.HI.X.SX32 R19, R20, R7, 0x1, P1 ;  /* 0x0000000714137211 */ /* 0x000fe200008f0eff */
[----:B------:R-:W-:Y:S01]  /*0950*/  IMAD.MOV.U32 R17, RZ, RZ, R22 ;  /* 0x000000ffff117224 */ /* 0x000fe200078e0016 */
[----:B------:R-:W-:Y:S01]  /*0960*/  IADD3 R24, P2, PT, R16, R6, RZ ;  /* 0x0000000610187210 */ /* 0x000fe20007f5e0ff */
[----:B------:R-:W-:Y:S02]  /*0970*/  IMAD.MOV.U32 R15, RZ, RZ, R13 ;  /* 0x000000ffff0f7224 */ /* 0x000fe400078e000d */
[----:B------:R-:W-:-:S04]  /*0980*/  IMAD.MOV.U32 R18, RZ, RZ, R19 ;  /* 0x000000ffff127224 */ /* 0x000fc800078e0013 */
[----:B------:R-:W-:Y:S06]  /*0990*/  @!P0 BRA `(.L_x_251) ;  /* 0x0000000000388947 */ /* 0x000fec0003800000 */
        /* <DEDUP_REMOVED lines=14> */
.L_x_251:
[----:B------:R-:W-:Y:S05]  /*0a80*/  BSYNC.RECONVERGENT B2 ;  /* 0x0000000000027941 */ /* 0x000fea0003800200 */
.L_x_250:
[----:B------:R-:W-:Y:S01]  /*0a90*/  DSETP.GEU.AND P0, PT, R14, R10, PT ;  /* 0x0000000a0e00722a */ /* 0x000fe20003f0e000 */
[----:B------:R-:W-:Y:S01]  /*0aa0*/  LEA.HI.X.SX32 R13, R16, R7, 0x1, P2 ;  /* 0x00000007100d7211 */ /* 0x000fe200010f0eff */
[----:B------:R-:W-:Y:S01]  /*0ab0*/  BSSY.RECONVERGENT B2, `(.L_x_252) ;  /* 0x0000014000027945 */ /* 0x000fe20003800200 */
[----:B------:R-:W-:Y:S02]  /*0ac0*/  IMAD.MOV.U32 R9, RZ, RZ, R24 ;  /* 0x000000ffff097224 */ /* 0x000fe400078e0018 */
[----:B------:R-:W-:Y:S02]  /*0ad0*/  IMAD.MOV.U32 R2, RZ, RZ, R10 ;  /* 0x000000ffff027224 */ /* 0x000fe400078e000a */
[----:B------:R-:W-:Y:S02]  /*0ae0*/  IMAD.MOV.U32 R8, RZ, RZ, R13 ;  /* 0x000000ffff087224 */ /* 0x000fe400078e000d */
[----:B------:R-:W-:-:S05]  /*0af0*/  IMAD.MOV.U32 R3, RZ, RZ, R11 ;  /* 0x000000ffff037224 */ /* 0x000fca00078e000b */
        /* <DEDUP_REMOVED lines=15> */
.L_x_253:
[----:B------:R-:W-:Y:S05]  /*0bf0*/  BSYNC.RECONVERGENT B2 ;  /* 0x0000000000027941 */ /* 0x000fea0003800200 */
.L_x_252:
[C---:B------:R-:W-:Y:S02]  /*0c00*/  VIADD R10, R20.reuse, 0x200 ;  /* 0x00000200140a7836 */ /* 0x040fe40000000000 */
[----:B------:R-:W-:-:S03]  /*0c10*/  VIADD R20, R20, 0x400 ;  /* 0x0000040014147836 */ /* 0x000fc60000000000 */
[----:B------:R-:W-:-:S13]  /*0c20*/  ISETP.GE.AND P0, PT, R10, UR5, PT ;  /* 0x000000050a007c0c */ /* 0x000fda000bf06270 */
[----:B------:R-:W-:Y:S05]  /*0c30*/  @!P0 BRA `(.L_x_254) ;  /* 0xfffffff800508947 */ /* 0x000fea000383ffff */
.L_x_240:
[----:B------:R-:W-:Y:S05]  /*0c40*/  BSYNC.RECONVERGENT B1 ;  /* 0x0000000000017941 */ /* 0x000fea0003800200 */
.L_x_239:
[----:B------:R-:W0:Y:S02]  /*0c50*/  LDCU UR6, c[0x0][0x398] ;  /* 0x00007300ff0677ac */ /* 0x000e240008000800 */
[----:B0-----:R-:W-:-:S09]  /*0c60*/  UISETP.GE.AND UP0, UPT, UR6, 0x100, UPT ;  /* 0x000001000600788c */ /* 0x001fd2000bf06270 */
[----:B------:R-:W-:Y:S05]  /*0c70*/  BRA.U !UP0, `(.L_x_255) ;  /* 0x0000001508507547 */ /* 0x000fea000b800000 */
        /* <DEDUP_REMOVED lines=32> */
.L_x_257:
[----:B------:R-:W-:Y:S05]  /*0e80*/  BSYNC.RECONVERGENT B1 ;  /* 0x0000000000017941 */ /* 0x000fea0003800200 */
.L_x_256:
        /* <DEDUP_REMOVED lines=12> */
[----:B---3--:R-:W-:Y:S01]  /*0f50*/  MOV R8, R14 ;  /* 0x0000000e00087202 */ /* 0x008fe20000000f00 */
[----:B----4-:R-:W-:Y:S02]  /*0f60*/  IMAD.MOV.U32 R9, RZ, RZ, R13 ;  /* 0x000000ffff097224 */ /* 0x010fe400078e000d */
[----:B------:R-:W-:Y:S02]  /*0f70*/  IMAD.MOV.U32 R2, RZ, RZ, R6 ;  /* 0x000000ffff027224 */ /* 0x000fe400078e0006 */
[----:B------:R-:W-:-:S08]  /*0f80*/  IMAD.MOV.U32 R3, RZ, RZ, R7 ;  /* 0x000000ffff037224 */ /* 0x000fd000078e0007 */
        /* <DEDUP_REMOVED lines=15> */
.L_x_259:
[----:B------:R-:W-:Y:S05]  /*1080*/  BSYNC.RECONVERGENT B1 ;  /* 0x0000000000017941 */ /* 0x000fea0003800200 */
.L_x_258:
        /* <DEDUP_REMOVED lines=31> */
.L_x_261:
[----:B------:R-:W-:Y:S05]  /*1280*/  BSYNC.RECONVERGENT B1 ;  /* 0x0000000000017941 */ /* 0x000fea0003800200 */
.L_x_260:
        /* <DEDUP_REMOVED lines=31> */
.L_x_263:
[----:B------:R-:W-:Y:S05]  /*1480*/  BSYNC.RECONVERGENT B1 ;  /* 0x0000000000017941 */ /* 0x000fea0003800200 */
.L_x_262:
        /* <DEDUP_REMOVED lines=12> */
[----:B--2---:R-:W-:Y:S01]  /*1550*/  IMAD.MOV.U32 R14, RZ, RZ, R7 ;  /* 0x000000ffff0e7224 */ /* 0x004fe200078e0007 */
[----:B------:R-:W-:Y:S01]  /*1560*/  MOV R13, R5 ;  /* 0x00000005000d7202 */ /* 0x000fe20000000f00 */
[----:B----4-:R-:W-:Y:S02]  /*1570*/  IMAD.MOV.U32 R15, RZ, RZ, R6 ;  /* 0x000000ffff0f7224 */ /* 0x010fe400078e0006 */
        /* <DEDUP_REMOVED lines=16> */
.L_x_265:
[----:B------:R-:W-:Y:S05]  /*1680*/  BSYNC.RECONVERGENT B1 ;  /* 0x0000000000017941 */ /* 0x000fea0003800200 */
.L_x_264:
        /* <DEDUP_REMOVED lines=11> */
.L_x_267:
[----:B------:R-:W-:Y:S05]  /*1740*/  BSYNC.RECONVERGENT B1 ;  /* 0x0000000000017941 */ /* 0x000fea0003800200 */
.L_x_266:
        /* <DEDUP_REMOVED lines=8> */
[----:B-1234-:R-:W1:Y:S04]  /*17d0*/  LDS.128 R4, [R0+0x20] ;  /* 0x0000200000047984 */ /* 0x01ee680000000c00 */
[----:B------:R2:W3:Y:S04]  /*17e0*/  LDS.64 R2, [R0+0x80] ;  /* 0x0000800000027984 */ /* 0x0004e80000000a00 */
[----:B------:R2:W4:Y:S01]  /*17f0*/  LDS.128 R8, [R0+0x30] ;  /* 0x0000300000087984 */ /* 0x0005220000000c00 */
        /* <DEDUP_REMOVED lines=20> */
.L_x_270:
[----:B------:R-:W-:Y:S05]  /*1940*/  BSYNC.RECONVERGENT B1 ;  /* 0x0000000000017941 */ /* 0x000fea0003800200 */
.L_x_269:
        /* <DEDUP_REMOVED lines=23> */
.L_x_272:
[----:B------:R-:W-:Y:S05]  /*1ac0*/  BSYNC.RECONVERGENT B1 ;  /* 0x0000000000017941 */ /* 0x000fea0003800200 */
.L_x_271:
        /* <DEDUP_REMOVED lines=21> */
.L_x_274:
[----:B------:R-:W-:Y:S05]  /*1c20*/  BSYNC.RECONVERGENT B1 ;  /* 0x0000000000017941 */ /* 0x000fea0003800200 */
.L_x_273:
        /* <DEDUP_REMOVED lines=23> */
.L_x_276:
[----:B------:R-:W-:Y:S05]  /*1da0*/  BSYNC.RECONVERGENT B1 ;  /* 0x0000000000017941 */ /* 0x000fea0003800200 */
.L_x_275:
[----:B------:R-:W-:Y:S01]  /*1db0*/  DSETP.GEU.AND P0, PT, R12, R18, PT ;  /* 0x000000120c00722a */ /* 0x000fe20003f0e000 */
[----:B------:R-:W-:Y:S01]  /*1dc0*/  BSSY.RECONVERGENT B1, `(.L_x_277) ;  /* 0x0000014000017945 */ /* 0x000fe20003800200 */
[----:B------:R-:W-:Y:S01]  /*1dd0*/  IMAD.MOV.U32 R14, RZ, RZ, R18 ;  /* 0x000000ffff0e7224 */ /* 0x000fe200078e0012 */
[----:B------:R-:W-:Y:S01]  /*1de0*/  MOV R15, R19 ;  /* 0x00000013000f7202 */ /* 0x000fe20000000f00 */
[----:B-1----:R-:W-:Y:S02]  /*1df0*/  IMAD.MOV.U32 R21, RZ, RZ, R8 ;  /* 0x000000ffff157224 */ /* 0x002fe400078e0008 */
[----:B------:R-:W-:-:S08]  /*1e00*/  IMAD.MOV.U32 R23, RZ, RZ, R9 ;  /* 0x000000ffff177224 */ /* 0x000fd000078e0009 */
        /* <DEDUP_REMOVED lines=15> */
.L_x_278:
[----:B------:R-:W-:Y:S05]  /*1f00*/  BSYNC.RECONVERGENT B1 ;  /* 0x0000000000017941 */ /* 0x000fea0003800200 */
.L_x_277:
        /* <DEDUP_REMOVED lines=21> */
.L_x_280:
[----:B------:R-:W-:Y:S05]  /*2060*/  BSYNC.RECONVERGENT B1 ;  /* 0x0000000000017941 */ /* 0x000fea0003800200 */
.L_x_279:
        /* <DEDUP_REMOVED lines=21> */
.L_x_255:
[----:B------:R-:W0:Y:S01]  /*21c0*/  S2R R4, SR_LANEID ;  /* 0x0000000000047919 */ /* 0x000e220000000000 */
[----:B------:R-:W-:Y:S01]  /*21d0*/  LOP3.LUT R5, R0, 0x3e0, RZ, 0xc0, !PT ;  /* 0x000003e000057812 */ /* 0x000fe200078ec0ff */
[----:B------:R-:W-:Y:S01]  /*21e0*/  BSSY.RECONVERGENT B1, `(.L_x_281) ;  /* 0x0000024000017945 */ /* 0x000fe20003800200 */
[----:B------:R-:W-:Y:S02]  /*21f0*/  IMAD.MOV.U32 R12, RZ, RZ, R9 ;  /* 0x000000ffff0c7224 */ /* 0x000fe400078e0009 */
[----:B------:R-:W-:Y:S02]  /*2200*/  IMAD.MOV.U32 R14, RZ, RZ, R8 ;  /* 0x000000ffff0e7224 */ /* 0x000fe400078e0008 */
[----:B------:R-:W-:Y:S01]  /*2210*/  VIADD R6, R5, 0x20 ;  /* 0x0000002005067836 */ /* 0x000fe20000000000 */
[----:B------:R-:W-:Y:S01]  /*2220*/  LOP3.LUT R5, RZ, R5, RZ, 0x33, !PT ;  /* 0x00000005ff057212 */ /* 0x000fe200078e33ff */
[----:B-----5:R-:W-:-:S03]  /*2230*/  IMAD.MOV.U32 R7, RZ, RZ, R3 ;  /* 0x000000ffff077224 */ /* 0x020fc600078e0003 */
[----:B------:R-:W-:Y:S01]  /*2240*/  ISETP.GT.AND P0, PT, R6, UR6, PT ;  /* 0x0000000606007c0c */ /* 0x000fe2000bf04270 */
[----:B------:R-:W-:Y:S02]  /*2250*/  VIADD R5, R5, UR6 ;  /* 0x0000000605057c36 */ /* 0x000fe40008000000 */
[----:B------:R-:W-:-:S03]  /*2260*/  IMAD.MOV.U32 R6, RZ, RZ, R2 ;  /* 0x000000ffff067224 */ /* 0x000fc600078e0002 */
[----:B------:R-:W-:-:S05]  /*2270*/  SEL R5, R5, 0x1f, P0 ;  /* 0x0000001f05057807 */ /* 0x000fca0000000000 */
[----:B------:R1:W2:Y:S04]  /*2280*/  SHFL.DOWN PT, R10, R2, 0x1, R5 ;  /* 0x08200000020a7989 */ /* 0x0002a800000e0005 */
[----:B------:R1:W3:Y:S04]  /*2290*/  SHFL.DOWN PT, R11, R3, 0x1, R5 ;  /* 0x08200000030b7989 */ /* 0x0002e800000e0005 */
[----:B------:R1:W4:Y:S01]  /*22a0*/  SHFL.DOWN PT, R16, R9, 0x1, R5 ;  /* 0x0820000009107989 */ /* 0x00032200000e0005 */
[----:B0-----:R-:W-:-:S03]  /*22b0*/  ISETP.GE.AND P0, PT, R4, R5, PT ;  /* 0x000000050400720c */ /* 0x001fc60003f06270 */
[----:B------:R1:W0:Y:S10]  /*22c0*/  SHFL.DOWN PT, R13, R8, 0x1, R5 ;  /* 0x08200000080d7989 */ /* 0x00023400000e0005 */
[----:B-1----:R-:W-:Y:S05]  /*22d0*/  @P0 BRA `(.L_x_282) ;  /* 0x0000000000500947 */ /* 0x002fea0003800000 */
[----:B--23--:R-:W-:Y:S01]  /*22e0*/  DSETP.GEU.AND P0, PT, R2, R10, PT ;  /* 0x0000000a0200722a */ /* 0x00cfe20003f0e000 */
        /* <DEDUP_REMOVED lines=19> */
.L_x_282:
[----:B------:R-:W-:Y:S05]  /*2420*/  BSYNC.RECONVERGENT B1 ;  /* 0x0000000000017941 */ /* 0x000fea0003800200 */
.L_x_281:
[----:B------:R-:W-:Y:S01]  /*2430*/  VIADD R2, R4, 0x2 ;  /* 0x0000000204027836 */ /* 0x000fe20000000000 */
[----:B------:R1:W1:Y:S01]  /*2440*/  SHFL.DOWN PT, R8, R6, 0x2, R5 ;  /* 0x0840000006087989 */ /* 0x00026200000e0005 */
[----:B------:R-:W-:Y:S01]  /*2450*/  BSSY.RECONVERGENT B1, `(.L_x_283) ;  /* 0x000001e000017945 */ /* 0x000fe20003800200 */
[----:B--2---:R-:W-:Y:S01]  /*2460*/  IMAD.MOV.U32 R10, RZ, RZ, R12 ;  /* 0x000000ffff0a7224 */ /* 0x004fe200078e000c */
[----:B----4-:R-:W-:Y:S01]  /*2470*/  MOV R16, R14 ;  /* 0x0000000e00107202 */ /* 0x010fe20000000f00 */
[----:B------:R2:W4:Y:S01]  /*2480*/  SHFL.DOWN PT, R9, R7, 0x2, R5 ;  /* 0x0840000007097989 */ /* 0x00052200000e0005 */
[----:B------:R-:W-:Y:S01]  /*2490*/  ISETP.GT.AND P0, PT, R2, R5, PT ;  /* 0x000000050200720c */ /* 0x000fe20003f04270 */
[----:B------:R-:W-:Y:S02]  /*24a0*/  IMAD.MOV.U32 R2, RZ, RZ, R6 ;  /* 0x000000ffff027224 */ /* 0x000fe400078e0006 */
[----:B---3--:R2:W3:Y:S01]  /*24b0*/  SHFL.DOWN PT, R11, R12, 0x2, R5 ;  /* 0x084000000c0b7989 */ /* 0x0084e200000e0005 */
[----:B------:R-:W-:-:S03]  /*24c0*/  IMAD.MOV.U32 R3, RZ, RZ, R7 ;  /* 0x000000ffff037224 */ /* 0x000fc600078e0007 */
[----:B0-----:R2:W0:Y:S06]  /*24d0*/  SHFL.DOWN PT, R13, R14, 0x2, R5 ;  /* 0x084000000e0d7989 */ /* 0x00142c00000e0005 */
[----:B------:R-:W-:Y:S05]  /*24e0*/  @P0 BRA `(.L_x_284) ;  /* 0x0000000000500947 */ /* 0x000fea0003800000 */
[----:B-1--4-:R-:W-:Y:S01]  /*24f0*/  DSETP.GEU.AND P0, PT, R6, R8, PT ;  /* 0x000000080600722a */ /* 0x012fe20003f0e000 */
        /* <DEDUP_REMOVED lines=19> */
.L_x_284:
[----:B------:R-:W-:Y:S05]  /*2630*/  BSYNC.RECONVERGENT B1 ;  /* 0x0000000000017941 */ /* 0x000fea0003800200 */
.L_x_283:
[----:B-1----:R-:W-:Y:S01]  /*2640*/  VIADD R6, R4, 0x4 ;  /* 0x0000000404067836 */ /* 0x002fe20000000000 */
[----:B------:R1:W1:Y:S01]  /*2650*/  SHFL.DOWN PT, R8, R2, 0x4, R5 ;  /* 0x0880000002087989 */ /* 0x00026200000e0005 */
[----:B------:R-:W-:Y:S01]  /*2660*/  BSSY.RECONVERGENT B1, `(.L_x_285) ;  /* 0x000001e000017945 */ /* 0x000fe20003800200 */
[----:B--2---:R-:W-:Y:S02]  /*2670*/  IMAD.MOV.U32 R12, RZ, RZ, R10 ;  /* 0x000000ffff0c7224 */ /* 0x004fe400078e000a */
[----:B------:R-:W-:Y:S01]  /*2680*/  ISETP.GT.AND P0, PT, R6, R5, PT ;  /* 0x000000050600720c */ /* 0x000fe20003f04270 */
[----:B----4-:R2:W4:Y:S01]  /*2690*/  SHFL.DOWN PT, R9, R3, 0x4, R5 ;  /* 0x0880000003097989 */ /* 0x01052200000e0005 */
[----:B------:R-:W-:Y:S02]  /*26a0*/  IMAD.MOV.U32 R14, RZ, RZ, R16 ;  /* 0x000000ffff0e7224 */ /* 0x000fe400078e0010 */
[----:B------:R-:W-:Y:S01]  /*26b0*/  IMAD.MOV.U32 R6, RZ, RZ, R2 ;  /* 0x000000ffff067224 */ /* 0x000fe200078e0002 */
[----:B---3--:R2:W3:Y:S01]  /*26c0*/  SHFL.DOWN PT, R11, R10, 0x4, R5 ;  /* 0x088000000a0b7989 */ /* 0x0084e200000e0005 */
[----:B------:R-:W-:-:S03]  /*26d0*/  IMAD.MOV.U32 R7, RZ, RZ, R3 ;  /* 0x000000ffff077224 */ /* 0x000fc600078e0003 */
[----:B0-----:R2:W0:Y:S04]  /*26e0*/  SHFL.DOWN PT, R13, R16, 0x4, R5 ;  /* 0x08800000100d7989 */ /* 0x00142800000e0005 */
        /* <DEDUP_REMOVED lines=21> */
.L_x_286:
[----:B------:R-:W-:Y:S05]  /*2840*/  BSYNC.RECONVERGENT B1 ;  /* 0x0000000000017941 */ /* 0x000fea0003800200 */
.L_x_285:
        /* <DEDUP_REMOVED lines=32> */
.L_x_288:
[----:B------:R-:W-:Y:S05]  /*2a50*/  BSYNC.RECONVERGENT B1 ;  /* 0x0000000000017941 */ /* 0x000fea0003800200 */
.L_x_287:
[----:B-1----:R-:W-:Y:S01]  /*2a60*/  VIADD R8, R4, 0x10 ;  /* 0x0000001004087836 */ /* 0x002fe20000000000 */
[----:B------:R1:W1:Y:S01]  /*2a70*/  SHFL.DOWN PT, R6, R2, 0x10, R5 ;  /* 0x0a00000002067989 */ /* 0x00026200000e0005 */
[----:B------:R-:W-:Y:S01]  /*2a80*/  BSSY.RECONVERGENT B1, `(.L_x_289) ;  /* 0x000001e000017945 */ /* 0x000fe20003800200 */
[----:B--2---:R-:W-:Y:S01]  /*2a90*/  IMAD.MOV.U32 R14, RZ, RZ, R10 ;  /* 0x000000ffff0e7224 */ /* 0x004fe200078e000a */
[----:B------:R-:W-:Y:S01]  /*2aa0*/  MOV R15, R16 ;  /* 0x00000010000f7202 */ /* 0x000fe20000000f00 */
[----:B------:R2:W1:Y:S01]  /*2ab0*/  SHFL.DOWN PT, R7, R3, 0x10, R5 ;  /* 0x0a00000003077989 */ /* 0x00046200000e0005 */
[----:B------:R-:W-:Y:S01]  /*2ac0*/  ISETP.GT.AND P0, PT, R8, R5, PT ;  /* 0x000000050800720c */ /* 0x000fe20003f04270 */
[----:B------:R-:W-:Y:S02]  /*2ad0*/  IMAD.MOV.U32 R12, RZ, RZ, R2 ;  /* 0x000000ffff0c7224 */ /* 0x000fe400078e0002 */
[----:B----4-:R2:W4:Y:S01]  /*2ae0*/  SHFL.DOWN PT, R9, R10, 0x10, R5 ;  /* 0x0a0000000a097989 */ /* 0x01052200000e0005 */
[----:B0-----:R-:W-:-:S03]  /*2af0*/  IMAD.MOV.U32 R13, RZ, RZ, R3 ;  /* 0x000000ffff0d7224 */ /* 0x001fc600078e0003 */
[----:B---3--:R2:W0:Y:S06]  /*2b00*/  SHFL.DOWN PT, R11, R16, 0x10, R5 ;  /* 0x0a000000100b7989 */ /* 0x00842c00000e0005 */
[----:B------:R-:W-:Y:S05]  /*2b10*/  @P0 BRA `(.L_x_290) ;  /* 0x0000000000500947 */ /* 0x000fea0003800000 */
[----:B-1----:R-:W-:Y:S01]  /*2b20*/  DSETP.GEU.AND P0, PT, R2, R6, PT ;  /* 0x000000060200722a */ /* 0x002fe20003f0e000 */
        /* <DEDUP_REMOVED lines=19> */
.L_x_290:
[----:B------:R-:W-:Y:S05]  /*2c60*/  BSYNC.RECONVERGENT B1 ;  /* 0x0000000000017941 */ /* 0x000fea0003800200 */
.L_x_289:
[----:B------:R-:W-:Y:S01]  /*2c70*/  ISETP.NE.AND P0, PT, R4, RZ, PT ;  /* 0x000000ff0400720c */ /* 0x000fe20003f05270 */
[----:B------:R-:W-:-:S12]  /*2c80*/  BSSY.RECONVERGENT B1, `(.L_x_291) ;  /* 0x000000a000017945 */ /* 0x000fd80003800200 */
[----:B------:R-:W-:Y:S05]  /*2c90*/  @P0 BRA `(.L_x_292) ;  /* 0x0000000000200947 */ /* 0x000fea0003800000 */
[----:B------:R-:W3:Y:S01]  /*2ca0*/  S2R R4, SR_CgaCtaId ;  /* 0x0000000000047919 */ /* 0x000ee20000008800 */
[----:B--2---:R-:W-:Y:S02]  /*2cb0*/  MOV R3, 0x400 ;  /* 0x0000040000037802 */ /* 0x004fe40000000f00 */
[----:B-1----:R-:W-:-:S04]  /*2cc0*/  SHF.R.U32.HI R2, RZ, 0x1, R0 ;  /* 0x00000001ff027819 */ /* 0x002fc80000011600 */
[----:B------:R-:W-:Y:S02]  /*2cd0*/  LOP3.LUT R2, R2, 0x1f0, RZ, 0xc0, !PT ;  /* 0x000001f002027812 */ /* 0x000fe400078ec0ff */
[----:B---3--:R-:W-:-:S05]  /*2ce0*/  LEA R3, R4, R3, 0x18 ;  /* 0x0000000304037211 */ /* 0x008fca00078ec0ff */
[----:B------:R-:W-:-:S05]  /*2cf0*/  IMAD.IADD R3, R2, 0x1, R3 ;  /* 0x0000000102037824 */ /* 0x000fca00078e0203 */
[----:B------:R3:W-:Y:S04]  /*2d00*/  STS.64 [R3+0x10], R14 ;  /* 0x0000100e03007388 */ /* 0x0007e80000000a00 */
[----:B------:R3:W-:Y:S02]  /*2d10*/  STS.64 [R3+0x8], R12 ;  /* 0x0000080c03007388 */ /* 0x0007e40000000a00 */
.L_x_292:
[----:B------:R-:W-:Y:S05]  /*2d20*/  BSYNC.RECONVERGENT B1 ;  /* 0x0000000000017941 */ /* 0x000fea0003800200 */
.L_x_291:
[----:B------:R-:W-:Y:S01]  /*2d30*/  BAR.SYNC.DEFER_BLOCKING 0x0 ;  /* 0x0000000000007b1d */ /* 0x000fe20000010000 */
[----:B------:R-:W-:-:S13]  /*2d40*/  ISETP.NE.AND P1, PT, R0, RZ, PT ;  /* 0x000000ff0000720c */ /* 0x000fda0003f25270 */
[----:B------:R-:W-:Y:S05]  /*2d50*/  @P1 BRA `(.L_x_268) ;  /* 0x0000003400c41947 */ /* 0x000fea0003800000 */
[----:B------:R-:W-:Y:S01]  /*2d60*/  UISETP.GE.AND UP0, UPT, UR6, 0x21, UPT ;  /* 0x000000210600788c */ /* 0x000fe2000bf06270 */
[----:B0-----:R-:W-:Y:S02]  /*2d70*/  IMAD.MOV.U32 R11, RZ, RZ, R14 ;  /* 0x000000ffff0b7224 */ /* 0x001fe400078e000e */
[----:B------:R-:W-:Y:S02]  /*2d80*/  IMAD.MOV.U32 R8, RZ, RZ, R15 ;  /* 0x000000ffff087224 */ /* 0x000fe400078e000f */
[----:B-1----:R-:W-:Y:S02]  /*2d90*/  IMAD.MOV.U32 R2, RZ, RZ, R12 ;  /* 0x000000ffff027224 */ /* 0x002fe400078e000c */
[----:B--23--:R-:W-:Y:S02]  /*2da0*/  IMAD.MOV.U32 R3, RZ, RZ, R13 ;  /* 0x000000ffff037224 */ /* 0x00cfe400078e000d */
[----:B------:R-:W-:Y:S05]  /*2db0*/  BRA.U !UP0, `(.L_x_293) ;  /* 0x00000001086c7547 */ /* 0x000fea000b800000 */
[----:B------:R-:W0:Y:S01]  /*2dc0*/  S2UR UR5, SR_CgaCtaId ;  /* 0x00000000000579c3 */ /* 0x000e220000008800 */
[----:B------:R-:W-:Y:S01]  /*2dd0*/  UMOV UR4, 0x400 ;  /* 0x0000040000047882 */ /* 0x000fe20000000000 */
[----:B------:R-:W-:Y:S01]  /*2de0*/  BSSY.RECONVERGENT B1, `(.L_x_293) ;  /* 0x0000018000017945 */ /* 0x000fe20003800200 */
[----:B0-----:R-:W-:-:S09]  /*2df0*/  ULEA UR4, UR5, UR4, 0x18 ;  /* 0x0000000405047291 */ /* 0x001fd2000f8ec0ff */
[----:B------:R-:W0:Y:S04]  /*2e00*/  LDS.64 R4, [UR4+0x18] ;  /* 0x00001804ff047984 */ /* 0x000e280008000a00 */
        /* <DEDUP_REMOVED lines=21> */
.L_x_294:
[----:B------:R-:W-:Y:S05]  /*2f60*/  BSYNC.RECONVERGENT B1 ;  /* 0x0000000000017941 */ /* 0x000fea0003800200 */
.L_x_293:
[----:B------:R-:W-:Y:S01]  /*2f70*/  UISETP.GE.AND UP0, UPT, UR6, 0x41, UPT ;  /* 0x000000410600788c */ /* 0x000fe2000bf06270 */
[----:B----4-:R-:W-:Y:S02]  /*2f80*/  IMAD.MOV.U32 R9, RZ, RZ, R11 ;  /* 0x000000ffff097224 */ /* 0x010fe400078e000b */
        /* <DEDUP_REMOVED lines=30> */
.L_x_296:
[----:B------:R-:W-:Y:S05]  /*3170*/  BSYNC.RECONVERGENT B1 ;  /* 0x0000000000017941 */ /* 0x000fea0003800200 */
.L_x_295:
[----:B------:R-:W-:Y:S01]  /*3180*/  UISETP.GE.AND UP0, UPT, UR6, 0x61, UPT ;  /* 0x000000610600788c */ /* 0x000fe2000bf06270 */
[----:B------:R-:W-:Y:S01]  /*3190*/  IMAD.MOV.U32 R11, RZ, RZ, R9 ;  /* 0x000000ffff0b7224 */ /* 0x000fe200078e0009 */
[----:B------:R-:W-:Y:S01]  /*31a0*/  MOV R3, R5 ;  /* 0x0000000500037202 */ /* 0x000fe20000000f00 */
[----:B------:R-:W-:Y:S02]  /*31b0*/  IMAD.MOV.U32 R8, RZ, RZ, R0 ;  /* 0x000000ffff087224 */ /* 0x000fe400078e0000 */
[----:B------:R-:W-:-:S04]  /*31c0*/  IMAD.MOV.U32 R2, RZ, RZ, R4 ;  /* 0x000000ffff027224 */ /* 0x000fc800078e0004 */
        /* <DEDUP_REMOVED lines=27> */
.L_x_298:
[----:B------:R-:W-:Y:S05]  /*3380*/  BSYNC.RECONVERGENT B1 ;  /* 0x0000000000017941 */ /* 0x000fea0003800200 */
.L_x_297:
        /* <DEDUP_REMOVED lines=32> */
.L_x_300:
[----:B------:R-:W-:Y:S05]  /*3590*/  BSYNC.RECONVERGENT B1 ;  /* 0x0000000000017941 */ /* 0x000fea0003800200 */
.L_x_299:
        /* <DEDUP_REMOVED lines=32> */
.L_x_302:
[----:B------:R-:W-:Y:S05]  /*37a0*/  BSYNC.RECONVERGENT B1 ;  /* 0x0000000000017941 */ /* 0x000fea0003800200 */
.L_x_301:
        /* <DEDUP_REMOVED lines=14> */
[----:B------:R-:W-:Y:S01]  /*3890*/  IMAD.MOV.U32 R5, RZ, RZ, R7 ;  /* 0x000000ffff057224 */ /* 0x000fe200078e0007 */
[----:B-1----:R-:W-:Y:S01]  /*38a0*/  MOV R9, R12 ;  /* 0x0000000c00097202 */ /* 0x002fe20000000f00 */
[----:B------:R-:W-:-:S09]  /*38b0*/  IMAD.MOV.U32 R0, RZ, RZ, R13 ;  /* 0x000000ffff007224 */ /* 0x000fd200078e000d */
        /* <DEDUP_REMOVED lines=15> */
.L_x_304:
[----:B------:R-:W-:Y:S05]  /*39b0*/  BSYNC.RECONVERGENT B1 ;  /* 0x0000000000017941 */ /* 0x000fea0003800200 */
.L_x_303:
        /* <DEDUP_REMOVED lines=32> */
.L_x_236:
[----:B------:R-:W1:Y:S01]  /*3bc0*/  S2R R0, SR_TID.X ;  /* 0x0000000000007919 */ /* 0x000e620000002100 */
[----:B------:R-:W1:Y:S01]  /*3bd0*/  LDC.64 R2, c[0x0][0x380] ;  /* 0x0000e000ff027b82 */ /* 0x000e620000000a00 */
[----:B------:R-:W2:Y:S01]  /*3be0*/  LDCU.64 UR6, c[0x0][0x388] ;  /* 0x00007100ff0677ac */ /* 0x000ea20008000a00 */
[----:B-1----:R-:W-:-:S05]  /*3bf0*/  IMAD.WIDE.U32 R2, R0, 0x8, R2 ;  /* 0x0000000800027825 */ /* 0x002fca00078e0002 */
[----:B0-----:R-:W3:Y:S04]  /*3c00*/  LDG.E.64 R4, desc[UR8][R2.64] ;  /* 0x0000000802047981 */ /* 0x001ee8000c1e1b00 */
[----:B------:R-:W3:Y:S04]  /*3c10*/  LDG.E.64 R6, desc[UR8][R2.64+0x800] ;  /* 0x0008000802067981 */ /* 0x000ee8000c1e1b00 */
[----:B------:R-:W4:Y:S04]  /*3c20*/  LDG.E.64 R8, desc[UR8][R2.64+0x1000] ;  /* 0x0010000802087981 */ /* 0x000f28000c1e1b00 */
[----:B------:R-:W5:Y:S04]  /*3c30*/  LDG.E.64 R12, desc[UR8][R2.64+0x1800] ;  /* 0x00180008020c7981 */ /* 0x000f68000c1e1b00 */
[----:B------:R-:W5:Y:S01]  /*3c40*/  LDG.E.64 R10, desc[UR8][R2.64+0x2000] ;  /* 0x00200008020a7981 */ /* 0x000f62000c1e1b00 */
[----:B------:R-:W-:Y:S01]  /*3c50*/  BSSY.RECONVERGENT B1, `(.L_x_305) ;  /* 0x000001c000017945 */ /* 0x000fe20003800200 */
[----:B---3--:R-:W-:-:S06]  /*3c60*/  DSETP.GEU.AND P0, PT, R4, R6, PT ;  /* 0x000000060400722a */ /* 0x008fcc0003f0e000 */
[----:B------:R-:W-:Y:S02]  /*3c70*/  FSEL R4, R4, R6, P0 ;  /* 0x0000000604047208 */ /* 0x000fe40000000000 */
[----:B------:R-:W-:Y:S01]  /*3c80*/  FSEL R5, R5, R7, P0 ;  /* 0x0000000705057208 */ /* 0x000fe20000000000 */
[C---:B------:R-:W-:Y:S01]  /*3c90*/  VIADD R7, R0.reuse, 0x200 ;  /* 0x0000020000077836 */ /* 0x040fe20000000000 */
[----:B------:R-:W-:-:S04]  /*3ca0*/  LOP3.LUT R6, R0, 0x400, RZ, 0xfc, !PT ;  /* 0x0000040000067812 */ /* 0x000fc800078efcff */
[----:B----4-:R-:W-:Y:S01]  /*3cb0*/  DSETP.GEU.AND P1, PT, R4, R8, PT ;  /* 0x000000080400722a */ /* 0x010fe20003f2e000 */
[----:B--2---:R-:W-:-:S05]  /*3cc0*/  IADD3 R17, P4, PT, R6, UR6, RZ ;  /* 0x0000000606117c10 */ /* 0x004fca000ff9e0ff */
[----:B------:R-:W-:Y:S01]  /*3cd0*/  FSEL R4, R4, R8, P1 ;  /* 0x0000000804047208 */ /* 0x000fe20000800000 */
[----:B------:R-:W-:Y:S01]  /*3ce0*/  IMAD.X R16, RZ, RZ, UR7, P4 ;  /* 0x00000007ff107e24 */ /* 0x000fe2000a0e06ff */
[----:B------:R-:W-:Y:S01]  /*3cf0*/  FSEL R5, R5, R9, P1 ;  /* 0x0000000905057208 */ /* 0x000fe20000800000 */
[----:B------:R-:W-:-:S05]  /*3d00*/  VIADD R9, R0, 0x100 ;  /* 0x0000010000097836 */ /* 0x000fca0000000000 */
[----:B-----5:R-:W-:Y:S01]  /*3d10*/  DSETP.GEU.AND P2, PT, R4, R12, PT ;  /* 0x0000000c0400722a */ /* 0x020fe20003f4e000 */
[----:B------:R-:W-:-:S05]  /*3d20*/  @P1 SEL R7, R0, R9, P0 ;  /* 0x0000000900071207 */ /* 0x000fca0000000000 */
[----:B------:R-:W-:Y:S02]  /*3d30*/  FSEL R4, R4, R12, P2 ;  /* 0x0000000c04047208 */ /* 0x000fe40001000000 */
[----:B------:R-:W-:-:S06]  /*3d40*/  FSEL R5, R5, R13, P2 ;  /* 0x0000000d05057208 */ /* 0x000fcc0001000000 */
[----:B------:R-:W-:Y:S01]  /*3d50*/  DSETP.GEU.AND P3, PT, R4, R10, PT ;  /* 0x0000000a0400722a */ /* 0x000fe20003f6e000 */
[----:B------:R-:W-:-:S13]  /*3d60*/  @!P2 VIADD R7, R0, 0x300 ;  /* 0x000003000007a836 */ /* 0x000fda0000000000 */
[----:B------:R-:W-:Y:S05]  /*3d70*/  @!P3 BRA `(.L_x_306) ;  /* 0x000000000024b947 */ /* 0x000fea0003800000 */
[C---:B------:R-:W-:Y:S02]  /*3d80*/  ISETP.GE.U32.AND P0, PT, R7.reuse, R6, PT ;  /* 0x000000060700720c */ /* 0x040fe40003f06070 */
[----:B------:R-:W-:Y:S02]  /*3d90*/  IADD3 R6, P1, PT, R7, UR6, RZ ;  /* 0x0000000607067c10 */ /* 0x000fe4000ff3e0ff */
[----:B------:R-:W-:-:S03]  /*3da0*/  ISETP.GE.U32.AND.EX P0, PT, RZ, RZ, PT, P0 ;  /* 0x000000ffff00720c */ /* 0x000fc60003f06100 */
[----:B------:R-:W-:-:S10]  /*3db0*/  IMAD.X R7, RZ, RZ, UR7, P1 ;  /* 0x00000007ff077e24 */ /* 0x000fd400088e06ff */
[----:B------:R-:W-:-:S06]  /*3dc0*/  DSETP.LT.OR P0, PT, R10, R4, !P0 ;  /* 0x000000040a00722a */ /* 0x000fcc0004701400 */
[----:B------:R-:W-:Y:S02]  /*3dd0*/  FSEL R10, R4, R10, P0 ;  /* 0x0000000a040a7208 */ /* 0x000fe40000000000 */
[----:B------:R-:W-:Y:S02]  /*3de0*/  FSEL R11, R5, R11, P0 ;  /* 0x0000000b050b7208 */ /* 0x000fe40000000000 */
[----:B------:R-:W-:Y:S02]  /*3df0*/  SEL R17, R6, R17, P0 ;  /* 0x0000001106117207 */ /* 0x000fe40000000000 */
[----:B------:R-:W-:-:S07]  /*3e00*/  SEL R16, R7, R16, P0 ;  /* 0x0000001007107207 */ /* 0x000fce0000000000 */
.L_x_306:
[----:B------:R-:W-:Y:S05]  /*3e10*/  BSYNC.RECONVERGENT B1 ;  /* 0x0000000000017941 */ /* 0x000fea0003800200 */
.L_x_305:
[----:B------:R-:W-:Y:S01]  /*3e20*/  UISETP.GE.U32.AND UP0, UPT, UR4, 0xa00, UPT ;  /* 0x00000a000400788c */ /* 0x000fe2000bf06070 */
[----:B------:R-:W-:Y:S02]  /*3e30*/  IMAD.MOV.U32 R19, RZ, RZ, 0x500 ;  /* 0x00000500ff137424 */ /* 0x000fe400078e00ff */
[----:B------:R-:W-:Y:S01]  /*3e40*/  IMAD.MOV.U32 R18, RZ, RZ, RZ ;  /* 0x000000ffff127224 */ /* 0x000fe200078e00ff */
[----:B------:R-:W-:-:S09]  /*3e50*/  UISETP.GE.U32.AND.EX UP0, UPT, UR5, URZ, UPT, UP0 ;  /* 0x000000ff0500728c */ /* 0x000fd2000bf06100 */
[----:B------:R-:W-:Y:S05]  /*3e60*/  BRA.U !UP0, `(.L_x_307) ;  /* 0x0000000508647547 */ /* 0x000fea000b800000 */
[----:B------:R-:W-:Y:S01]  /*3e70*/  IMAD.MOV.U32 R14, RZ, RZ, R10 ;  /* 0x000000ffff0e7224 */ /* 0x000fe200078e000a */
[----:B------:R-:W0:Y:S01]  /*3e80*/  LDCU.64 UR6, c[0x0][0x388] ;  /* 0x00007100ff0677ac */ /* 0x000e220008000a00 */
[----:B------:R-:W-:Y:S02]  /*3e90*/  IMAD.MOV.U32 R15, RZ, RZ, R11 ;  /* 0x000000ffff0f7224 */ /* 0x000fe400078e000b */
[----:B------:R-:W-:Y:S01]  /*3ea0*/  IMAD.MOV.U32 R21, RZ, RZ, 0x500 ;  /* 0x00000500ff157424 */ /* 0x000fe200078e00ff */
[----:B------:R-:W1:Y:S01]  /*3eb0*/  LDCU.64 UR4, c[0x0][0x398] ;  /* 0x00007300ff0477ac */ /* 0x000e620008000a00 */
[----:B------:R-:W-:-:S07]  /*3ec0*/  IMAD.MOV.U32 R19, RZ, RZ, RZ ;  /* 0x000000ffff137224 */ /* 0x000fce00078e00ff */
.L_x_310:
[----:B------:R-:W-:-:S04]  /*3ed0*/  LEA R24, P0, R21, R2, 0x3 ;  /* 0x0000000215187211 */ /* 0x000fc800078018ff */
[----:B------:R-:W-:-:S05]  /*3ee0*/  LEA.HI.X R25, R21, R3, R19, 0x3, P0 ;  /* 0x0000000315197211 */ /* 0x000fca00000f1c13 */
[----:B------:R-:W2:Y:S04]  /*3ef0*/  LDG.E.64 R12, desc[UR8][R24.64] ;  /* 0x00000008180c7981 */ /* 0x000ea8000c1e1b00 */
[----:B------:R-:W3:Y:S04]  /*3f00*/  LDG.E.64 R8, desc[UR8][R24.64+0x800] ;  /* 0x0008000818087981 */ /* 0x000ee8000c1e1b00 */
[----:B------:R-:W4:Y:S04]  /*3f10*/  LDG.E.64 R6, desc[UR8][R24.64+0x1000] ;  /* 0x0010000818067981 */ /* 0x000f28000c1e1b00 */
[----:B------:R1:W5:Y:S04]  /*3f20*/  LDG.E.64 R4, desc[UR8][R24.64+0x1800] ;  /* 0x0018000818047981 */ /* 0x000368000c1e1b00 */
[----:B------:R1:W5:Y:S01]  /*3f30*/  LDG.E.64 R10, desc[UR8][R24.64+0x2000] ;  /* 0x00200008180a7981 */ /* 0x000362000c1e1b00 */
[----:B0-----:R-:W-:Y:S01]  /*3f40*/  IADD3 R18, P0, P1, R21, UR6, R0 ;  /* 0x0000000615127c10 */ /* 0x001fe2000f91e000 */
[----:B------:R-:W-:Y:S03]  /*3f50*/  BSSY.RECONVERGENT B1, `(.L_x_308) ;  /* 0x0000027000017945 */ /* 0x000fe60003800200 */
[----:B------:R-:W-:Y:S01]  /*3f60*/  IADD3.X R20, PT, PT, R19, UR7, RZ, P0, P1 ;  /* 0x0000000713147c10 */ /* 0x000fe200087e24ff */
[----:B------:R-:W-:-:S04]  /*3f70*/  IMAD.MOV.U32 R22, RZ, RZ, R18 ;  /* 0x000000ffff167224 */ /* 0x000fc800078e0012 */
[----:B------:R-:W-:Y:S01]  /*3f80*/  IMAD.MOV.U32 R23, RZ, RZ, R20 ;  /* 0x000000ffff177224 */ /* 0x000fe200078e0014 */
[----:B--2---:R-:W-:-:S14]  /*3f90*/  DSETP.GEU.AND P2, PT, R14, R12, PT ;  /* 0x0000000c0e00722a */ /* 0x004fdc0003f4e000 */
[----:B------:R-:W-:-:S04]  /*3fa0*/  @P2 ISETP.GE.U32.AND P0, PT, R17, R22, PT ;  /* 0x000000161100220c */ /* 0x000fc80003f06070 */
[----:B------:R-:W-:-:S13]  /*3fb0*/  @P2 ISETP.GE.AND.EX P0, PT, R16, R23, PT, P0 ;  /* 0x000000171000220c */ /* 0x000fda0003f06300 */
[----:B------:R-:W-:-:S06]  /*3fc0*/  @P2 DSETP.LT.OR P0, PT, R12, R14, !P0 ;  /* 0x0000000e0c00222a */ /* 0x000fcc0004701400 */
[----:B------:R-:W-:Y:S02]  /*3fd0*/  @P2 FSEL R14, R14, R12, P0 ;  /* 0x0000000c0e0e2208 */ /* 0x000fe40000000000 */
[----:B------:R-:W-:Y:S02]  /*3fe0*/  @P2 FSEL R15, R15, R13, P0 ;  /* 0x0000000d0f0f2208 */ /* 0x000fe40000000000 */
[----:B------:R-:W-:Y:S01]  /*3ff0*/  @P2 SEL R22, R17, R22, P0 ;  /* 0x0000001611162207 */ /* 0x000fe20000000000 */
[----:B------:R-:W-:Y:S01]  /*4000*/  @P2 IMAD.MOV.U32 R12, RZ, RZ, R14 ;  /* 0x000000ffff0c2224 */ /* 0x000fe200078e000e */
[----:B------:R-:W-:Y:S01]  /*4010*/  @P2 SEL R23, R16, R23, P0 ;  /* 0x0000001710172207 */ /* 0x000fe20000000000 */
[----:B------:R-:W-:Y:S01]  /*4020*/  @P2 IMAD.MOV.U32 R13, RZ, RZ, R15 ;  /* 0x000000ffff0d2224 */ /* 0x000fe200078e000f */
[----:B------:R-:W-:-:S05]  /*4030*/  IADD3 R15, P3, PT, R18, 0x100, RZ ;  /* 0x00000100120f7810 */ /* 0x000fca0007f7e0ff */
[----:B---3--:R-:W-:Y:S01]  /*4040*/  DSETP.GEU.AND P1, PT, R12, R8, PT ;  /* 0x000000080c00722a */ /* 0x008fe20003f2e000 */
[----:B------:R-:W-:-:S13]  /*4050*/  IMAD.X R16, RZ, RZ, R20, P3 ;  /* 0x000000ffff107224 */ /* 0x000fda00018e0614 */
[----:B------:R-:W-:-:S04]  /*4060*/  @P1 ISETP.GE.U32.AND P0, PT, R22, R15, PT ;  /* 0x0000000f1600120c */ /* 0x000fc80003f06070 */
[----:B------:R-:W-:-:S13]  /*4070*/  @P1 ISETP.GE.AND.EX P0, PT, R23, R16, PT, P0 ;  /* 0x000000101700120c */ /* 0x000fda0003f06300 */
[----:B------:R-:W-:-:S06]  /*4080*/  @P1 DSETP.LT.OR P0, PT, R8, R12, !P0 ;  /* 0x0000000c0800122a */ /* 0x000fcc0004701400 */
[----:B------:R-:W-:Y:S02]  /*4090*/  @P1 FSEL R12, R12, R8, P0 ;  /* 0x000000080c0c1208 */ /* 0x000fe40000000000 */
[----:B------:R-:W-:Y:S02]  /*40a0*/  @P1 FSEL R13, R13, R9, P0 ;  /* 0x000000090d0d1208 */ /* 0x000fe40000000000 */
[----:B------:R-:W-:Y:S01]  /*40b0*/  @P1 SEL R15, R22, R15, P0 ;  /* 0x0000000f160f1207 */ /* 0x000fe20000000000 */
[----:B------:R-:W-:Y:S01]  /*40c0*/  @P1 IMAD.MOV.U32 R8, RZ, RZ, R12 ;  /* 0x000000ffff081224 */ /* 0x000fe200078e000c */
[----:B------:R-:W-:Y:S01]  /*40d0*/  IADD3 R12, P3, PT, R18, 0x200, RZ ;  /* 0x00000200120c7810 */ /* 0x000fe20007f7e0ff */
[----:B------:R-:W-:Y:S01]  /*40e0*/  @P1 IMAD.MOV.U32 R9, RZ, RZ, R13 ;  /* 0x000000ffff091224 */ /* 0x000fe200078e000d */
[----:B------:R-:W-:-:S03]  /*40f0*/  @P1 SEL R16, R23, R16, P0 ;  /* 0x0000001017101207 */ /* 0x000fc60000000000 */
[----:B------:R-:W-:Y:S02]  /*4100*/  IMAD.X R14, RZ, RZ, R20, P3 ;  /* 0x000000ffff0e7224 */ /* 0x000fe400018e0614 */
[----:B----4-:R-:W-:-:S14]  /*4110*/  DSETP.GEU.AND P2, PT, R8, R6, PT ;  /* 0x000000060800722a */ /* 0x010fdc0003f4e000 */
[----:B-1----:R-:W-:Y:S05]  /*4120*/  @!P2 BRA `(.L_x_309) ;  /* 0x000000000024a947 */ /* 0x002fea0003800000 */
[----:B------:R-:W-:-:S04]  /*4130*/  IADD3 R12, P1, PT, R18, 0x200, RZ ;  /* 0x00000200120c7810 */ /* 0x000fc80007f3e0ff */
[----:B------:R-:W-:Y:S01]  /*4140*/  ISETP.GE.U32.AND P0, PT, R15, R12, PT ;  /* 0x0000000c0f00720c */ /* 0x000fe20003f06070 */
[----:B------:R-:W-:-:S05]  /*4150*/  IMAD.X R13, RZ, RZ, R20, P1 ;  /* 0x000000ffff0d7224 */ /* 0x000fca00008e0614 */
[----:B------:R-:W-:-:S13]  /*4160*/  ISETP.GE.AND.EX P0, PT, R16, R13, PT, P0 ;  /* 0x0000000d1000720c */ /* 0x000fda0003f06300 */
[----:B------:R-:W-:-:S06]  /*4170*/  DSETP.LT.OR P0, PT, R6, R8, !P0 ;  /* 0x000000080600722a */ /* 0x000fcc0004701400 */
[----:B------:R-:W-:Y:S02]  /*4180*/  FSEL R6, R8, R6, P0 ;  /* 0x0000000608067208 */ /* 0x000fe40000000000 */
[----:B------:R-:W-:Y:S02]  /*4190*/  FSEL R7, R9, R7, P0 ;  /* 0x0000000709077208 */ /* 0x000fe40000000000 */
[----:B------:R-:W-:Y:S02]  /*41a0*/  SEL R12, R15, R12, P0 ;  /* 0x0000000c0f0c7207 */ /* 0x000fe40000000000 */
[----:B------:R-:W-:-:S07]  /*41b0*/  SEL R14, R16, R13, P0 ;  /* 0x0000000d100e7207 */ /* 0x000fce0000000000 */
.L_x_309:
[----:B------:R-:W-:Y:S05]  /*41c0*/  BSYNC.RECONVERGENT B1 ;  /* 0x0000000000017941 */ /* 0x000fea0003800200 */
.L_x_308:
[----:B-----5:R-:W-:Y:S01]  /*41d0*/  DSETP.GEU.AND P1, PT, R6, R4, PT ;  /* 0x000000040600722a */ /* 0x020fe20003f2e000 */
[C---:B------:R-:W-:Y:S02]  /*41e0*/  IADD3 R8, P0, PT, R18.reuse, 0x300, RZ ;  /* 0x0000030012087810 */ /* 0x040fe40007f1e0ff */
[----:B------:R-:W-:-:S03]  /*41f0*/  IADD3 R17, P3, PT, R18, 0x400, RZ ;  /* 0x0000040012117810 */ /* 0x000fc60007f7e0ff */
[--C-:B------:R-:W-:Y:S02]  /*4200*/  IMAD.X R9, RZ, RZ, R20.reuse, P0 ;  /* 0x000000ffff097224 */ /* 0x100fe400000e0614 */
[----:B------:R-:W-:-:S06]  /*4210*/  IMAD.X R16, RZ, RZ, R20, P3 ;  /* 0x000000ffff107224 */ /* 0x000fcc00018e0614 */
[----:B------:R-:W-:-:S04]  /*4220*/  @P1 ISETP.GE.U32.AND P0, PT, R12, R8, PT ;  /* 0x000000080c00120c */ /* 0x000fc80003f06070 */
[----:B------:R-:W-:-:S13]  /*4230*/  @P1 ISETP.GE.AND.EX P0, PT, R14, R9, PT, P0 ;  /* 0x000000090e00120c */ /* 0x000fda0003f06300 */
[----:B------:R-:W-:-:S06]  /*4240*/  @P1 DSETP.LT.OR P0, PT, R4, R6, !P0 ;  /* 0x000000060400122a */ /* 0x000fcc0004701400 */
[----:B------:R-:W-:Y:S02]  /*4250*/  @P1 FSEL R7, R7, R5, P0 ;  /* 0x0000000507071208 */ /* 0x000fe40000000000 */
[----:B------:R-:W-:Y:S02]  /*4260*/  @P1 FSEL R6, R6, R4, P0 ;  /* 0x0000000406061208 */ /* 0x000fe40000000000 */
[----:B------:R-:W-:Y:S01]  /*4270*/  @P1 SEL R8, R12, R8, P0 ;  /* 0x000000080c081207 */ /* 0x000fe20000000000 */
[----:B------:R-:W-:Y:S01]  /*4280*/  @P1 IMAD.MOV.U32 R5, RZ, RZ, R7 ;  /* 0x000000ffff051224 */ /* 0x000fe200078e0007 */
[----:B------:R-:W-:Y:S02]  /*4290*/  @P1 MOV R4, R6 ;  /* 0x0000000600041202 */ /* 0x000fe40000000f00 */
[----:B------:R-:W-:Y:S02]  /*42a0*/  @P1 SEL R9, R14, R9, P0 ;  /* 0x000000090e091207 */ /* 0x000fe40000000000 */
[----:B------:R-:W-:-:S02]  /*42b0*/  IADD3 R6, P1, PT, R21, 0xa00, RZ ;  /* 0x00000a0015067810 */ /* 0x000fc40007f3e0ff */
[----:B------:R-:W-:Y:S01]  /*42c0*/  DSETP.GEU.AND P2, PT, R4, R10, PT ;  /* 0x0000000a0400722a */ /* 0x000fe20003f4e000 */
[----:B------:R-:W-:Y:S02]  /*42d0*/  IADD3 R21, P3, PT, R21, 0x500, RZ ;  /* 0x0000050015157810 */ /* 0x000fe40007f7e0ff */
[----:B------:R-:W-:Y:S01]  /*42e0*/  ISETP.GT.U32.AND P4, PT, R6, UR4, PT ;  /* 0x0000000406007c0c */ /* 0x000fe2000bf84070 */
[--C-:B------:R-:W-:Y:S02]  /*42f0*/  IMAD.X R6, RZ, RZ, R19.reuse, P1 ;  /* 0x000000ffff067224 */ /* 0x100fe400008e0613 */
[----:B------:R-:W-:-:S03]  /*4300*/  IMAD.X R18, RZ, RZ, R19, P3 ;  /* 0x000000ffff127224 */ /* 0x000fc600018e0613 */
[----:B------:R-:W-:Y:S01]  /*4310*/  ISETP.GT.AND.EX P1, PT, R6, UR5, PT, P4 ;  /* 0x0000000506007c0c */ /* 0x000fe2000bf24340 */
[----:B------:R-:W-:-:S04]  /*4320*/  IMAD.MOV.U32 R19, RZ, RZ, R18 ;  /* 0x000000ffff137224 */ /* 0x000fc800078e0012 */
        /* <DEDUP_REMOVED lines=8> */
[----:B------:R-:W-:Y:S02]  /*43b0*/  @P2 IMAD.MOV.U32 R11, RZ, RZ, R5 ;  /* 0x000000ffff0b2224 */ /* 0x000fe400078e0005 */
[----:B------:R-:W-:Y:S02]  /*43c0*/  IMAD.MOV.U32 R14, RZ, RZ, R10 ;  /* 0x000000ffff0e7224 */ /* 0x000fe400078e000a */
[----:B------:R-:W-:Y:S01]  /*43d0*/  IMAD.MOV.U32 R15, RZ, RZ, R11 ;  /* 0x000000ffff0f7224 */ /* 0x000fe200078e000b */
[----:B------:R-:W-:Y:S06]  /*43e0*/  @!P1 BRA `(.L_x_310) ;  /* 0xfffffff800b89947 */ /* 0x000fec000383ffff */
[----:B------:R-:W-:-:S07]  /*43f0*/  IMAD.MOV.U32 R19, RZ, RZ, R21 ;  /* 0x000000ffff137224 */ /* 0x000fce00078e0015 */
.L_x_307:
[----:B------:R-:W-:-:S04]  /*4400*/  ISETP.GE.U32.AND P0, PT, R19, UR4, PT ;  /* 0x0000000413007c0c */ /* 0x000fc8000bf06070 */
[----:B------:R-:W-:-:S13]  /*4410*/  ISETP.GE.AND.EX P0, PT, R18, UR5, PT, P0 ;  /* 0x0000000512007c0c */ /* 0x000fda000bf06300 */
[----:B------:R-:W-:Y:S05]  /*4420*/  @P0 BRA `(.L_x_311) ;  /* 0x0000000800c40947 */ /* 0x000fea0003800000 */
[----:B------:R-:W-:Y:S01]  /*4430*/  IADD3 R21, PT, PT, -R19, UR4, RZ ;  /* 0x0000000413157c10 */ /* 0x000fe2000fffe1ff */
[----:B------:R-:W-:Y:S03]  /*4440*/  BSSY.RECONVERGENT B1, `(.L_x_311) ;  /* 0x00000af000017945 */ /* 0x000fe60003800200 */
[----:B------:R-:W-:-:S13]  /*4450*/  ISETP.GE.AND P0, PT, R0, R21, PT ;  /* 0x000000150000720c */ /* 0x000fda0003f06270 */
[----:B------:R-:W-:Y:S05]  /*4460*/  @P0 BRA `(.L_x_312) ;  /* 0x0000000800b00947 */ /* 0x000fea0003800000 */
[----:B------:R-:W-:Y:S01]  /*4470*/  LOP3.LUT R6, RZ, R0, RZ, 0x33, !PT ;  /* 0x00000000ff067212 */ /* 0x000fe200078e33ff */
[----:B------:R-:W-:Y:S01]  /*4480*/  BSSY.RECONVERGENT B2, `(.L_x_313) ;  /* 0x0000036000027945 */ /* 0x000fe20003800200 */
[----:B------:R-:W-:Y:S02]  /*4490*/  IMAD.MOV.U32 R12, RZ, RZ, R0 ;  /* 0x000000ffff0c7224 */ /* 0x000fe400078e0000 */
[----:B------:R-:W-:-:S04]  /*44a0*/  IADD3 R6, PT, PT, -R19, UR4, R6 ;  /* 0x0000000413067c10 */ /* 0x000fc8000fffe106 */
[----:B------:R-:W-:-:S04]  /*44b0*/  LOP3.LUT R2, R6, 0x300, RZ, 0xc0, !PT ;  /* 0x0000030006027812 */ /* 0x000fc800078ec0ff */
[----:B------:R-:W-:-:S13]  /*44c0*/  ISETP.NE.AND P0, PT, R2, 0x300, PT ;  /* 0x000003000200780c */ /* 0x000fda0003f05270 */
[----:B------:R-:W-:Y:S05]  /*44d0*/  @!P0 BRA `(.L_x_314) ;  /* 0x0000000000c08947 */ /* 0x000fea0003800000 */
[----:B------:R-:W0:Y:S01]  /*44e0*/  LDCU.64 UR10, c[0x0][0x380] ;  /* 0x00007000ff0a77ac */ /* 0x000e220008000a00 */
[----:B------:R-:W-:Y:S01]  /*44f0*/  IADD3 R9, P0, PT, R0, R19, RZ ;  /* 0x0000001300097210 */ /* 0x000fe20007f1e0ff */
[----:B------:R-:W-:Y:S01]  /*4500*/  IMAD.MOV.U32 R12, RZ, RZ, R0 ;  /* 0x000000ffff0c7224 */ /* 0x000fe200078e0000 */
[----:B------:R-:W-:-:S03]  /*4510*/  LEA.HI R2, R6, 0x1, RZ, 0x18 ;  /* 0x0000000106027811 */ /* 0x000fc600078fc0ff */
[----:B------:R-:W-:Y:S01]  /*4520*/  IMAD.X R14, RZ, RZ, R18, P0 ;  /* 0x000000ffff0e7224 */ /* 0x000fe200000e0612 */
[----:B------:R-:W-:Y:S02]  /*4530*/  LOP3.LUT R2, R2, 0x3, RZ, 0xc0, !PT ;  /* 0x0000000302027812 */ /* 0x000fe400078ec0ff */
[----:B------:R-:W-:-:S03]  /*4540*/  IADD3 R13, P0, PT, R9, UR6, RZ ;  /* 0x00000006090d7c10 */ /* 0x000fc6000ff1e0ff */
[----:B------:R-:W-:Y:S01]  /*4550*/  IMAD.MOV R7, RZ, RZ, -R2 ;  /* 0x000000ffff077224 */ /* 0x000fe200078e0a02 */
[----:B0-----:R-:W-:-:S04]  /*4560*/  LEA R8, P1, R9, UR10, 0x3 ;  /* 0x0000000a09087c11 */ /* 0x001fc8000f8218ff */
[----:B------:R-:W-:Y:S02]  /*4570*/  LEA.HI.X R9, R9, UR11, R14, 0x3, P1 ;  /* 0x0000000b09097c11 */ /* 0x000fe400088f1c0e */
[----:B------:R-:W-:-:S07]  /*4580*/  IADD3.X R14, PT, PT, R14, UR7, RZ, P0, !PT ;  /* 0x000000070e0e7c10 */ /* 0x000fce00087fe4ff */
.L_x_317:
        /* <DEDUP_REMOVED lines=31> */
.L_x_316:
[----:B------:R-:W-:Y:S05]  /*4780*/  BSYNC.RECONVERGENT B3 ;  /* 0x0000000000037941 */ /* 0x000fea0003800200 */
.L_x_315:
[----:B------:R-:W-:Y:S01]  /*4790*/  IADD3 R13, P0, PT, R13, 0x100, RZ ;  /* 0x000001000d0d7810 */ /* 0x000fe20007f1e0ff */
[----:B------:R-:W-:Y:S02]  /*47a0*/  VIADD R12, R12, 0x100 ;  /* 0x000001000c0c7836 */ /* 0x000fe40000000000 */
[----:B------:R-:W-:Y:S02]  /*47b0*/  IMAD.X R9, RZ, RZ, R9, P3 ;  /* 0x000000ffff097224 */ /* 0x000fe400018e0609 */
[----:B------:R-:W-:Y:S01]  /*47c0*/  IMAD.X R14, RZ, RZ, R14, P0 ;  /* 0x000000ffff0e7224 */ /* 0x000fe200000e060e */
[----:B------:R-:W-:Y:S07]  /*47d0*/  @P2 BRA `(.L_x_317) ;  /* 0xfffffffc006c2947 */ /* 0x000fee000383ffff */
.L_x_314:
[----:B------:R-:W-:Y:S05]  /*47e0*/  BSYNC.RECONVERGENT B2 ;  /* 0x0000000000027941 */ /* 0x000fea0003800200 */
.L_x_313:
[----:B------:R-:W-:-:S13]  /*47f0*/  ISETP.GE.U32.AND P0, PT, R6, 0x300, PT ;  /* 0x000003000600780c */ /* 0x000fda0003f06070 */
[----:B------:R-:W-:Y:S05]  /*4800*/  @!P0 BRA `(.L_x_312) ;  /* 0x0000000400c88947 */ /* 0x000fea0003800000 */
[----:B------:R-:W0:Y:S01]  /*4810*/  LDC.64 R8, c[0x0][0x380] ;  /* 0x0000e000ff087b82 */ /* 0x000e220000000a00 */
[----:B------:R-:W-:-:S07]  /*4820*/  VIADD R20, R12, 0x200 ;  /* 0x000002000c147836 */ /* 0x000fce0000000000 */
[----:B------:R-:W1:Y:S02]  /*4830*/  LDC.64 R6, c[0x0][0x388] ;  /* 0x0000e200ff067b82 */ /* 0x000e640000000a00 */
.L_x_326:
        /* <DEDUP_REMOVED lines=13> */
[----:B------:R-:W-:Y:S01]  /*4910*/  MOV R2, R14 ;  /* 0x0000000e00027202 */ /* 0x000fe20000000f00 */
[----:B------:R-:W-:-:S12]  /*4920*/  IMAD.MOV.U32 R3, RZ, RZ, R15 ;  /* 0x000000ffff037224 */ /* 0x000fd800078e000f */
        /* <DEDUP_REMOVED lines=15> */
.L_x_319:
[----:B------:R-:W-:Y:S05]  /*4a20*/  BSYNC.RECONVERGENT B2 ;  /* 0x0000000000027941 */ /* 0x000fea0003800200 */
.L_x_318:
        /* <DEDUP_REMOVED lines=26> */
.L_x_321:
[----:B------:R-:W-:Y:S05]  /*4bd0*/  BSYNC.RECONVERGENT B2 ;  /* 0x0000000000027941 */ /* 0x000fea0003800200 */
.L_x_320:
[----:B------:R-:W-:Y:S01]  /*4be0*/  DSETP.GEU.AND P0, PT, R16, R10, PT ;  /* 0x0000000a1000722a */ /* 0x000fe20003f0e000 */
[CC--:B------:R-:W-:Y:S01]  /*4bf0*/  IADD3 R13, P1, P4, R19.reuse, R6.reuse, R20 ;  /* 0x00000006130d7210 */ /* 0x0c0fe20007c3e014 */
[----:B------:R-:W-:Y:S01]  /*4c00*/  VIADD R4, R20, 0x100 ;  /* 0x0000010014047836 */ /* 0x000fe20000000000 */
[----:B------:R-:W-:Y:S01]  /*4c10*/  BSSY.RECONVERGENT B2, `(.L_x_322) ;  /* 0x0000016000027945 */ /* 0x000fe20003800200 */
[----:B------:R-:W-:Y:S01]  /*4c20*/  IMAD.MOV.U32 R2, RZ, RZ, R10 ;  /* 0x000000ffff027224 */ /* 0x000fe200078e000a */
[----:B------:R-:W-:Y:S01]  /*4c30*/  IADD3.X R22, PT, PT, R18, R7, RZ, P1, P4 ;  /* 0x0000000712167210 */ /* 0x000fe20000fe84ff */
[----:B------:R-:W-:Y:S01]  /*4c40*/  IMAD.MOV.U32 R5, RZ, RZ, R13 ;  /* 0x000000ffff057224 */ /* 0x000fe200078e000d */
[----:B------:R-:W-:Y:S01]  /*4c50*/  IADD3 R4, P2, P3, R19, R6, R4 ;  /* 0x0000000613047210 */ /* 0x000fe20007b5e004 */
        /* <DEDUP_REMOVED lines=17> */
.L_x_323:
[----:B------:R-:W-:Y:S05]  /*4d70*/  BSYNC.RECONVERGENT B2 ;  /* 0x0000000000027941 */ /* 0x000fea0003800200 */
.L_x_322:
[----:B------:R-:W-:Y:S01]  /*4d80*/  DSETP.GEU.AND P0, PT, R2, R14, PT ;  /* 0x0000000e0200722a */ /* 0x000fe20003f0e000 */
[----:B------:R-:W-:Y:S01]  /*4d90*/  IADD3.X R13, PT, PT, R18, R7, RZ, P2, P3 ;  /* 0x00000007120d7210 */ /* 0x000fe200017e64ff */
        /* <DEDUP_REMOVED lines=20> */
.L_x_325:
[----:B------:R-:W-:Y:S05]  /*4ee0*/  BSYNC.RECONVERGENT B2 ;  /* 0x0000000000027941 */ /* 0x000fea0003800200 */
.L_x_324:
[C---:B------:R-:W-:Y:S02]  /*4ef0*/  VIADD R2, R20.reuse, 0x200 ;  /* 0x0000020014027836 */ /* 0x040fe40000000000 */
[----:B------:R-:W-:-:S03]  /*4f00*/  VIADD R20, R20, 0x400 ;  /* 0x0000040014147836 */ /* 0x000fc60000000000 */
[----:B------:R-:W-:-:S13]  /*4f10*/  ISETP.GE.AND P0, PT, R2, R21, PT ;  /* 0x000000150200720c */ /* 0x000fda0003f06270 */
[----:B------:R-:W-:Y:S05]  /*4f20*/  @!P0 BRA `(.L_x_326) ;  /* 0xfffffff800448947 */ /* 0x000fea000383ffff */
.L_x_312:
[----:B------:R-:W-:Y:S05]  /*4f30*/  BSYNC.RECONVERGENT B1 ;  /* 0x0000000000017941 */ /* 0x000fea0003800200 */
.L_x_311:
        /* <DEDUP_REMOVED lines=13> */
[----:B------:R-:W-:Y:S01]  /*5010*/  MOV R12, R6 ;  /* 0x00000006000c7202 */ /* 0x000fe20000000f00 */
[----:B------:R-:W-:Y:S02]  /*5020*/  IMAD.MOV.U32 R13, RZ, RZ, R7 ;  /* 0x000000ffff0d7224 */ /* 0x000fe400078e0007 */
        /* <DEDUP_REMOVED lines=17> */
.L_x_328:
[----:B------:R-:W-:Y:S05]  /*5140*/  BSYNC.RECONVERGENT B1 ;  /* 0x0000000000017941 */ /* 0x000fea0003800200 */
.L_x_327:
        /* <DEDUP_REMOVED lines=31> */
.L_x_330:
[----:B------:R-:W-:Y:S05]  /*5340*/  BSYNC.RECONVERGENT B1 ;  /* 0x0000000000017941 */ /* 0x000fea0003800200 */
.L_x_329:
        /* <DEDUP_REMOVED lines=31> */
.L_x_332:
[----:B------:R-:W-:Y:S05]  /*5540*/  BSYNC.RECONVERGENT B1 ;  /* 0x0000000000017941 */ /* 0x000fea0003800200 */
.L_x_331:
[----:B------:R-:W-:Y:S01]  /*5550*/  ISETP.GT.AND P0, PT, R8, 0x17, PT ;  /* 0x000000170800780c */ /* 0x000fe20003f04270 */
[----:B-1----:R1:W1:Y:S01]  /*5560*/  SHFL.DOWN PT, R6, R2, 0x8, 0x1f ;  /* 0x09001f0002067f89 */ /* 0x00226200000e0000 */
[----:B------:R-:W-:Y:S01]  /*5570*/  BSSY.RECONVERGENT B1, `(.L_x_333) ;  /* 0x000001d000017945 */ /* 0x000fe20003800200 */
[----:B--2---:R-:W-:Y:S02]  /*5580*/  IMAD.MOV.U32 R9, RZ, RZ, R11 ;  /* 0x000000ffff097224 */ /* 0x004fe400078e000b */
[----:B---3--:R2:W3:Y:S01]  /*5590*/  SHFL.DOWN PT, R7, R3, 0x8, 0x1f ;  /* 0x09001f0003077f89 */ /* 0x0084e200000e0000 */
[----:B------:R-:W-:Y:S02]  /*55a0*/  IMAD.MOV.U32 R10, RZ, RZ, R12 ;  /* 0x000000ffff0a7224 */ /* 0x000fe400078e000c */
[----:B------:R-:W-:Y:S01]  /*55b0*/  IMAD.MOV.U32 R4, RZ, RZ, R2 ;  /* 0x000000ffff047224 */ /* 0x000fe200078e0002 */
[----:B0-----:R2:W0:Y:S01]  /*55c0*/  SHFL.DOWN PT, R14, R11, 0x8, 0x1f ;  /* 0x09001f000b0e7f89 */ /* 0x00142200000e0000 */
[----:B------:R-:W-:-:S03]  /*55d0*/  IMAD.MOV.U32 R5, RZ, RZ, R3 ;  /* 0x000000ffff057224 */ /* 0x000fc600078e0003 */
[----:B----4-:R2:W4:Y:S01]  /*55e0*/  SHFL.DOWN PT, R13, R12, 0x8, 0x1f ;  /* 0x09001f000c0d7f89 */ /* 0x01052200000e0000 */
[----:B------:R-:W-:Y:S05]  /*55f0*/  @P0 BRA `(.L_x_334) ;  /* 0x0000000000500947 */ /* 0x000fea0003800000 */
[----:B-1-3--:R-:W-:Y:S01]  /*5600*/  DSETP.GEU.AND P0, PT, R2, R6, PT ;  /* 0x000000060200722a */ /* 0x00afe20003f0e000 */
[----:B0-----:R-:W-:Y:S01]  /*5610*/  IMAD.MOV.U32 R9, RZ, RZ, R14 ;  /* 0x000000ffff097224 */ /* 0x001fe200078e000e */
        /* <DEDUP_REMOVED lines=18> */
.L_x_334:
[----:B------:R-:W-:Y:S05]  /*5740*/  BSYNC.RECONVERGENT B1 ;  /* 0x0000000000017941 */ /* 0x000fea0003800200 */
.L_x_333:
        /* <DEDUP_REMOVED lines=8> */
[----:B----4-:R-:W-:-:S03]  /*57d0*/  IMAD.MOV.U32 R13, RZ, RZ, R5 ;  /* 0x000000ffff0d7224 */ /* 0x010fc600078e0005 */
[----:B---3--:R3:W4:Y:S01]  /*57e0*/  SHFL.DOWN PT, R7, R10, 0x10, 0x1f ;  /* 0x0a001f000a077f89 */ /* 0x00872200000e0000 */
[----:B------:R-:W-:Y:S05]  /*57f0*/  @P0 BRA `(.L_x_336) ;  /* 0x0000000000500947 */ /* 0x000fea0003800000 */
[----:B-12---:R-:W-:Y:S01]  /*5800*/  DSETP.GEU.AND P0, PT, R4, R2, PT ;  /* 0x000000020400722a */ /* 0x006fe20003f0e000 */
        /* <DEDUP_REMOVED lines=19> */
.L_x_336:
[----:B------:R-:W-:Y:S05]  /*5940*/  BSYNC.RECONVERGENT B1 ;  /* 0x0000000000017941 */ /* 0x000fea0003800200 */
.L_x_335:
[----:B------:R-:W-:Y:S01]  /*5950*/  ISETP.NE.AND P0, PT, R8, RZ, PT ;  /* 0x000000ff0800720c */ /* 0x000fe20003f05270 */
[----:B------:R-:W-:-:S12]  /*5960*/  BSSY.RECONVERGENT B1, `(.L_x_337) ;  /* 0x000000a000017945 */ /* 0x000fd80003800200 */
[----:B------:R-:W-:Y:S05]  /*5970*/  @P0 BRA `(.L_x_338) ;  /* 0x0000000000200947 */ /* 0x000fea0003800000 */
[----:B-1----:R-:W1:Y:S01]  /*5980*/  S2R R4, SR_CgaCtaId ;  /* 0x0000000000047919 */ /* 0x002e620000008800 */
[----:B--2---:R-:W-:Y:S02]  /*5990*/  MOV R3, 0x400 ;  /* 0x0000040000037802 */ /* 0x004fe40000000f00 */
[----:B------:R-:W-:-:S04]  /*59a0*/  SHF.R.U32.HI R2, RZ, 0x1, R0 ;  /* 0x00000001ff027819 */ /* 0x000fc80000011600 */
[----:B------:R-:W-:Y:S02]  /*59b0*/  LOP3.LUT R2, R2, 0x1f0, RZ, 0xc0, !PT ;  /* 0x000001f002027812 */ /* 0x000fe400078ec0ff */
[----:B-1----:R-:W-:-:S05]  /*59c0*/  LEA R3, R4, R3, 0x18 ;  /* 0x0000000304037211 */ /* 0x002fca00078ec0ff */
[----:B------:R-:W-:-:S05]  /*59d0*/  IMAD.IADD R3, R2, 0x1, R3 ;  /* 0x0000000102037824 */ /* 0x000fca00078e0203 */
[----:B------:R1:W-:Y:S04]  /*59e0*/  STS.64 [R3+0x10], R14 ;  /* 0x0000100e03007388 */ /* 0x0003e80000000a00 */
[----:B------:R1:W-:Y:S02]  /*59f0*/  STS.64 [R3+0x8], R12 ;  /* 0x0000080c03007388 */ /* 0x0003e40000000a00 */
.L_x_338:
[----:B------:R-:W-:Y:S05]  /*5a00*/  BSYNC.RECONVERGENT B1 ;  /* 0x0000000000017941 */ /* 0x000fea0003800200 */
.L_x_337:
[----:B------:R-:W-:Y:S01]  /*5a10*/  BAR.SYNC.DEFER_BLOCKING 0x0 ;  /* 0x0000000000007b1d */ /* 0x000fe20000010000 */
[----:B------:R-:W-:-:S13]  /*5a20*/  ISETP.NE.AND P1, PT, R0, RZ, PT ;  /* 0x000000ff0000720c */ /* 0x000fda0003f25270 */
[----:B------:R-:W-:Y:S05]  /*5a30*/  @P1 BRA `(.L_x_268) ;  /* 0x00000008008c1947 */ /* 0x000fea0003800000 */
[----:B-12---:R-:W1:Y:S01]  /*5a40*/  S2R R3, SR_CgaCtaId ;  /* 0x0000000000037919 */ /* 0x006e620000008800 */
[----:B------:R-:W-:Y:S01]  /*5a50*/  MOV R0, 0x400 ;  /* 0x0000040000007802 */ /* 0x000fe20000000f00 */
[----:B------:R-:W-:Y:S03]  /*5a60*/  BSSY.RECONVERGENT B1, `(.L_x_339) ;  /* 0x000001a000017945 */ /* 0x000fe60003800200 */
[----:B-1----:R-:W-:-:S05]  /*5a70*/  LEA R0, R3, R0, 0x18 ;  /* 0x0000000003007211 */ /* 0x002fca00078ec0ff */
[----:B------:R-:W1:Y:S04]  /*5a80*/  LDS.64 R16, [R0+0x18] ;  /* 0x0000180000107984 */ /* 0x000e680000000a00 */
[----:B0---4-:R-:W0:Y:S04]  /*5a90*/  LDS.128 R4, [R0+0x20] ;  /* 0x0000200000047984 */ /* 0x011e280000000c00 */
[----:B------:R2:W4:Y:S04]  /*5aa0*/  LDS.64 R2, [R0+0x80] ;  /* 0x0000800000027984 */ /* 0x0005280000000a00 */
[----:B---3--:R2:W3:Y:S01]  /*5ab0*/  LDS.128 R8, [R0+0x30] ;  /* 0x0000300000087984 */ /* 0x0084e20000000c00 */
        /* <DEDUP_REMOVED lines=20> */
.L_x_340:
[----:B------:R-:W-:Y:S05]  /*5c00*/  BSYNC.RECONVERGENT B1 ;  /* 0x0000000000017941 */ /* 0x000fea0003800200 */
.L_x_339:
        /* <DEDUP_REMOVED lines=23> */
.L_x_342:
[----:B------:R-:W-:Y:S05]  /*5d80*/  BSYNC.RECONVERGENT B1 ;  /* 0x0000000000017941 */ /* 0x000fea0003800200 */
.L_x_341:
[----:B------:R-:W-:Y:S01]  /*5d90*/  DSETP.GEU.AND P0, PT, R4, R10, PT ;  /* 0x0000000a0400722a */ /* 0x000fe20003f0e000 */
[----:B------:R-:W-:Y:S01]  /*5da0*/  BSSY.RECONVERGENT B1, `(.L_x_343) ;  /* 0x0000014000017945 */ /* 0x000fe20003800200 */
[----:B------:R-:W-:Y:S01]  /*5db0*/  IMAD.MOV.U32 R20, RZ, RZ, R10 ;  /* 0x000000ffff147224 */ /* 0x000fe200078e000a */
[----:B-1----:R-:W-:Y:S01]  /*5dc0*/  MOV R23, R13 ;  /* 0x0000000d00177202 */ /* 0x002fe20000000f00 */
[----:B------:R-:W-:Y:S02]  /*5dd0*/  IMAD.MOV.U32 R21, RZ, RZ, R11 ;  /* 0x000000ffff157224 */ /* 0x000fe400078e000b */
        /* <DEDUP_REMOVED lines=16> */
.L_x_344:
[----:B------:R-:W-:Y:S05]  /*5ee0*/  BSYNC.RECONVERGENT B1 ;  /* 0x0000000000017941 */ /* 0x000fea0003800200 */
.L_x_343:
        /* <DEDUP_REMOVED lines=23> */
.L_x_346:
[----:B------:R-:W-:Y:S05]  /*6060*/  BSYNC.RECONVERGENT B1 ;  /* 0x0000000000017941 */ /* 0x000fea0003800200 */
.L_x_345:
        /* <DEDUP_REMOVED lines=21> */
.L_x_348:
[----:B------:R-:W-:Y:S05]  /*61c0*/  BSYNC.RECONVERGENT B1 ;  /* 0x0000000000017941 */ /* 0x000fea0003800200 */
.L_x_347:
        /* <DEDUP_REMOVED lines=21> */
.L_x_350:
[----:B------:R-:W-:Y:S05]  /*6320*/  BSYNC.RECONVERGENT B1 ;  /* 0x0000000000017941 */ /* 0x000fea0003800200 */
.L_x_349:
        /* <DEDUP_REMOVED lines=20> */
.L_x_268:
[----:B------:R-:W-:Y:S05]  /*6470*/  BSYNC.RECONVERGENT B0 ;  /* 0x0000000000007941 */ /* 0x000fea0003800200 */
.L_x_235:
[----:B------:R-:W-:Y:S05]  /*6480*/  @P1 EXIT ;  /* 0x000000000000194d */ /* 0x000fea0003800000 */
[----:B0123--:R-:W0:Y:S02]  /*6490*/  LDC.64 R2, c[0x0][0x390] ;  /* 0x0000e400ff027b82 */ /* 0x00fe240000000a00 */
[----:B0-----:R-:W-:Y:S04]  /*64a0*/  STG.E.64 desc[UR8][R2.64], R12 ;  /* 0x0000000c02007986 */ /* 0x001fe8000c101b08 */
[----:B------:R-:W-:Y:S01]  /*64b0*/  STG.E.64 desc[UR8][R2.64+0x8], R14 ;  /* 0x0000080e02007986 */ /* 0x000fe2000c101b08 */
[----:B------:R-:W-:Y:S05]  /*64c0*/  EXIT ;  /* 0x000000000000794d */ /* 0x000fea0003800000 */
.L_x_351:
        /* <DEDUP_REMOVED lines=11> */
.L_x_739:


//--------------------- .text._ZN6thrust24THRUST_300001_SM_1000_NS8cuda_cub4core6detail13_kernel_agentINS1_8__reduce11ReduceAgentIPN4cuda3std3__45tupleIJdlEEESC_SB_iNS1_9__extrema9arg_max_fIdl10ComparatorEEEEJSC_SC_iSG_EEEvDpT0_ --------------------------
	.section	.text._ZN6thrust24THRUST_300001_SM_1000_NS8cuda_cub4core6detail13_kernel_agentINS1_8__reduce11ReduceAgentIPN4cuda3std3__45tupleIJdlEEESC_SB_iNS1_9__extrema9arg_max_fIdl10ComparatorEEEEJSC_SC_iSG_EEEvDpT0_,"ax",@progbits
	.align	128
        .global         _ZN6thrust24THRUST_300001_SM_1000_NS8cuda_cub4core6detail13_kernel_agentINS1_8__reduce11ReduceAgentIPN4cuda3std3__45tupleIJdlEEESC_SB_iNS1_9__extrema9arg_max_fIdl10ComparatorEEEEJSC_SC_iSG_EEEvDpT0_
        .type           _ZN6thrust24THRUST_300001_SM_1000_NS8cuda_cub4core6detail13_kernel_agentINS1_8__reduce11ReduceAgentIPN4cuda3std3__45tupleIJdlEEESC_SB_iNS1_9__extrema9arg_max_fIdl10ComparatorEEEEJSC_SC_iSG_EEEvDpT0_,@function
        .size           _ZN6thrust24THRUST_300001_SM_1000_NS8cuda_cub4core6detail13_kernel_agentINS1_8__reduce11ReduceAgentIPN4cuda3std3__45tupleIJdlEEESC_SB_iNS1_9__extrema9arg_max_fIdl10ComparatorEEEEJSC_SC_iSG_EEEvDpT0_,(.L_x_740 - _ZN6thrust24THRUST_300001_SM_1000_NS8cuda_cub4core6detail13_kernel_agentINS1_8__reduce11ReduceAgentIPN4cuda3std3__45tupleIJdlEEESC_SB_iNS1_9__extrema9arg_max_fIdl10ComparatorEEEEJSC_SC_iSG_EEEvDpT0_)
        .other          _ZN6thrust24THRUST_300001_SM_1000_NS8cuda_cub4core6detail13_kernel_agentINS1_8__reduce11ReduceAgentIPN4cuda3std3__45tupleIJdlEEESC_SB_iNS1_9__extrema9arg_max_fIdl10ComparatorEEEEJSC_SC_iSG_EEEvDpT0_,@"STO_CUDA_ENTRY STV_DEFAULT"
_ZN6thrust24THRUST_300001_SM_1000_NS8cuda_cub4core6detail13_kernel_agentINS1_8__reduce11ReduceAgentIPN4cuda3std3__45tupleIJdlEEESC_SB_iNS1_9__extrema9arg_max_fIdl10ComparatorEEEEJSC_SC_iSG_EEEvDpT0_:
.text._ZN6thrust24THRUST_300001_SM_1000_NS8cuda_cub4core6detail13_kernel_agentINS1_8__reduce11ReduceAgentIPN4cuda3std3__45tupleIJdlEEESC_SB_iNS1_9__extrema9arg_max_fIdl10ComparatorEEEEJSC_SC_iSG_EEEvDpT0_:
        /* <DEDUP_REMOVED lines=21> */
.L_x_355:
[----:B0-----:R-:W-:Y:S05]  /*0150*/  BSYNC.RECONVERGENT B1 ;  /* 0x0000000000017941 */ /* 0x001fea0003800200 */
.L_x_354:
        /* <DEDUP_REMOVED lines=15> */
.L_x_362:
        /* <DEDUP_REMOVED lines=31> */
.L_x_361:
[----:B------:R-:W-:Y:S05]  /*0440*/  BSYNC.RECONVERGENT B3 ;  /* 0x0000000000037941 */ /* 0x000fea0003800200 */
.L_x_360:
[----:B------:R-:W-:Y:S02]  /*0450*/  IMAD.X R3, RZ, RZ, R3, P3 ;  /* 0x000000ffff037224 */ /* 0x000fe400018e0603 */
[----:B------:R-:W-:Y:S01]  /*0460*/  VIADD R19, R19, 0x100 ;  /* 0x0000010013137836 */ /* 0x000fe20000000000 */
[----:B------:R-:W-:Y:S06]  /*0470*/  @P2 BRA `(.L_x_362) ;  /* 0xfffffffc00742947 */ /* 0x000fec000383ffff */
.L_x_359:
[----:B------:R-:W-:Y:S05]  /*0480*/  BSYNC.RECONVERGENT B2 ;  /* 0x0000000000027941 */ /* 0x000fea0003800200 */
.L_x_358:
[----:B------:R-:W0:Y:S01]  /*0490*/  LDC.64 R8, c[0x0][0x380] ;  /* 0x0000e000ff087b82 */ /* 0x000e220000000a00 */
[----:B------:R-:W-:-:S13]  /*04a0*/  ISETP.GE.U32.AND P0, PT, R4, 0x300, PT ;  /* 0x000003000400780c */ /* 0x000fda0003f06070 */
[----:B------:R-:W-:Y:S05]  /*04b0*/  @!P0 BRA `(.L_x_357) ;  /* 0x0000000400908947 */ /* 0x000fea0003800000 */
.L_x_371:
        /* <DEDUP_REMOVED lines=13> */
[----:B------:R-:W-:Y:S01]  /*0590*/  IMAD.MOV.U32 R23, RZ, RZ, R12 ;  /* 0x000000ffff177224 */ /* 0x000fe200078e000c */
[----:B------:R-:W-:Y:S01]  /*05a0*/  MOV R25, R13 ;  /* 0x0000000d00197202 */ /* 0x000fe20000000f00 */
[----:B------:R-:W-:Y:S02]  /*05b0*/  IMAD.MOV.U32 R2, RZ, RZ, R14 ;  /* 0x000000ffff027224 */ /* 0x000fe400078e000e */
[----:B------:R-:W-:-:S09]  /*05c0*/  IMAD.MOV.U32 R3, RZ, RZ, R15 ;  /* 0x000000ffff037224 */ /* 0x000fd200078e000f */
        /* <DEDUP_REMOVED lines=9> */
.L_x_364:
[----:B------:R-:W-:Y:S05]  /*0660*/  BSYNC.RECONVERGENT B2 ;  /* 0x0000000000027941 */ /* 0x000fea0003800200 */
.L_x_363:
        /* <DEDUP_REMOVED lines=25> */
.L_x_366:
[----:B------:R-:W-:Y:S05]  /*0800*/  BSYNC.RECONVERGENT B2 ;  /* 0x0000000000027941 */ /* 0x000fea0003800200 */
.L_x_365:
        /* <DEDUP_REMOVED lines=21> */
.L_x_368:
[----:B------:R-:W-:Y:S05]  /*0960*/  BSYNC.RECONVERGENT B2 ;  /* 0x0000000000027941 */ /* 0x000fea0003800200 */
.L_x_367:
        /* <DEDUP_REMOVED lines=8> */
[----:B------:R-:W-:Y:S01]  /*09f0*/  IMAD.MOV.U32 R14, RZ, RZ, R2 ;  /* 0x000000ffff0e7224 */ /* 0x000fe200078e0002 */
[----:B------:R-:W-:Y:S01]  /*0a00*/  MOV R13, R7 ;  /* 0x00000007000d7202 */ /* 0x000fe20000000f00 */
[----:B------:R-:W-:Y:S02]  /*0a10*/  IMAD.MOV.U32 R15, RZ, RZ, R3 ;  /* 0x000000ffff0f7224 */ /* 0x000fe400078e0003 */
[----:B------:R-:W-:-:S09]  /*0a20*/  IMAD.MOV.U32 R12, RZ, RZ, R5 ;  /* 0x000000ffff0c7224 */ /* 0x000fd200078e0005 */
        /* <DEDUP_REMOVED lines=9> */
.L_x_370:
[----:B------:R-:W-:Y:S05]  /*0ac0*/  BSYNC.RECONVERGENT B2 ;  /* 0x0000000000027941 */ /* 0x000fea0003800200 */
.L_x_369:
[----:B------:R-:W-:-:S05]  /*0ad0*/  VIADD R19, R19, 0x400 ;  /* 0x0000040013137836 */ /* 0x000fca0000000000 */
[----:B------:R-:W-:-:S13]  /*0ae0*/  ISETP.GE.AND P0, PT, R19, UR5, PT ;  /* 0x0000000513007c0c */ /* 0x000fda000bf06270 */
[----:B------:R-:W-:Y:S05]  /*0af0*/  @!P0 BRA `(.L_x_371) ;  /* 0xfffffff800708947 */ /* 0x000fea000383ffff */
.L_x_357:
[----:B------:R-:W-:Y:S05]  /*0b00*/  BSYNC.RECONVERGENT B1 ;  /* 0x0000000000017941 */ /* 0x000fea0003800200 */
.L_x_356:
        /* <DEDUP_REMOVED lines=35> */
.L_x_374:
[----:B------:R-:W-:Y:S05]  /*0d40*/  BSYNC.RECONVERGENT B1 ;  /* 0x0000000000017941 */ /* 0x000fea0003800200 */
.L_x_373:
        /* <DEDUP_REMOVED lines=31> */
.L_x_376:
[----:B------:R-:W-:Y:S05]  /*0f40*/  BSYNC.RECONVERGENT B1 ;  /* 0x0000000000017941 */ /* 0x000fea0003800200 */
.L_x_375:
        /* <DEDUP_REMOVED lines=31> */
.L_x_378:
[----:B------:R-:W-:Y:S05]  /*1140*/  BSYNC.RECONVERGENT B1 ;  /* 0x0000000000017941 */ /* 0x000fea0003800200 */
.L_x_377:
        /* <DEDUP_REMOVED lines=31> */
.L_x_380:
[----:B------:R-:W-:Y:S05]  /*1340*/  BSYNC.RECONVERGENT B1 ;  /* 0x0000000000017941 */ /* 0x000fea0003800200 */
.L_x_379:
[----:B------:R-:W-:Y:S01]  /*1350*/  ISETP.GT.AND P0, PT, R9, 0xf, PT ;  /* 0x0000000f0900780c */ /* 0x000fe20003f04270 */
[----:B-1----:R1:W1:Y:S01]  /*1360*/  SHFL.DOWN PT, R6, R4, 0x10, 0x1f ;  /* 0x0a001f0004067f89 */ /* 0x00226200000e0000 */
[----:B------:R-:W-:Y:S01]  /*1370*/  BSSY.RECONVERGENT B1, `(.L_x_381) ;  /* 0x000001d000017945 */ /* 0x000fe20003800200 */
[----:B0-----:R-:W-:Y:S01]  /*1380*/  MOV R14, R8 ;  /* 0x00000008000e7202 */ /* 0x001fe20000000f00 */
[----:B----4-:R-:W-:Y:S01]  /*1390*/  IMAD.MOV.U32 R15, RZ, RZ, R10 ;  /* 0x000000ffff0f7224 */ /* 0x010fe200078e000a */
[----:B--2---:R0:W2:Y:S01]  /*13a0*/  SHFL.DOWN PT, R7, R5, 0x10, 0x1f ;  /* 0x0a001f0005077f89 */ /* 0x0040a200000e0000 */
[----:B------:R-:W-:Y:S02]  /*13b0*/  IMAD.MOV.U32 R2, RZ, RZ, R4 ;  /* 0x000000ffff027224 */ /* 0x000fe400078e0004 */
[----:B------:R-:W-:Y:S01]  /*13c0*/  IMAD.MOV.U32 R3, RZ, RZ, R5 ;  /* 0x000000ffff037224 */ /* 0x000fe200078e0005 */
[----:B------:R0:W4:Y:S04]  /*13d0*/  SHFL.DOWN PT, R11, R8, 0x10, 0x1f ;  /* 0x0a001f00080b7f89 */ /* 0x00012800000e0000 */
[----:B------:R0:W0:Y:S01]  /*13e0*/  SHFL.DOWN PT, R13, R10, 0x10, 0x1f ;  /* 0x0a001f000a0d7f89 */ /* 0x00002200000e0000 */
[----:B------:R-:W-:Y:S05]  /*13f0*/  @P0 BRA `(.L_x_382) ;  /* 0x0000000000500947 */ /* 0x000fea0003800000 */
[----:B-12---:R-:W-:Y:S01]  /*1400*/  DSETP.GEU.AND P0, PT, R4, R6, PT ;  /* 0x000000060400722a */ /* 0x006fe20003f0e000 */
        /* <DEDUP_REMOVED lines=19> */
.L_x_382:
[----:B------:R-:W-:Y:S05]  /*1540*/  BSYNC.RECONVERGENT B1 ;  /* 0x0000000000017941 */ /* 0x000fea0003800200 */
.L_x_381:
        /* <DEDUP_REMOVED lines=11> */
.L_x_384:
[----:B------:R-:W-:Y:S05]  /*1600*/  BSYNC.RECONVERGENT B1 ;  /* 0x0000000000017941 */ /* 0x000fea0003800200 */
.L_x_383:
        /* <DEDUP_REMOVED lines=8> */
[----:B-12---:R-:W1:Y:S04]  /*1690*/  LDS.128 R4, [R0+0x20] ;  /* 0x0000200000047984 */ /* 0x006e680000000c00 */
[----:B---3--:R2:W3:Y:S04]  /*16a0*/  LDS.64 R12, [R0+0x80] ;  /* 0x00008000000c7984 */ /* 0x0084e80000000a00 */
[----:B----4-:R2:W4:Y:S01]  /*16b0*/  LDS.128 R8, [R0+0x30] ;  /* 0x0000300000087984 */ /* 0x0105220000000c00 */
        /* <DEDUP_REMOVED lines=20> */
.L_x_387:
[----:B------:R-:W-:Y:S05]  /*1800*/  BSYNC.RECONVERGENT B1 ;  /* 0x0000000000017941 */ /* 0x000fea0003800200 */
.L_x_386:
        /* <DEDUP_REMOVED lines=10> */
[----:B------:R-:W-:Y:S01]  /*18b0*/  MOV R15, R26 ;  /* 0x0000001a000f7202 */ /* 0x000fe20000000f00 */
[----:B------:R-:W-:Y:S02]  /*18c0*/  IMAD.MOV.U32 R29, RZ, RZ, R27 ;  /* 0x000000ffff1d7224 */ /* 0x000fe400078e001b */
[----:B------:R-:W-:Y:S02]  /*18d0*/  IMAD.MOV.U32 R4, RZ, RZ, R24 ;  /* 0x000000ffff047224 */ /* 0x000fe400078e0018 */
[----:B------:R-:W-:-:S08]  /*18e0*/  IMAD.MOV.U32 R5, RZ, RZ, R25 ;  /* 0x000000ffff057224 */ /* 0x000fd000078e0019 */
        /* <DEDUP_REMOVED lines=9> */
.L_x_389:
[----:B------:R-:W-:Y:S05]  /*1980*/  BSYNC.RECONVERGENT B1 ;  /* 0x0000000000017941 */ /* 0x000fea0003800200 */
.L_x_388:
        /* <DEDUP_REMOVED lines=21> */
.L_x_391:
[----:B------:R-:W-:Y:S05]  /*1ae0*/  BSYNC.RECONVERGENT B1 ;  /* 0x0000000000017941 */ /* 0x000fea0003800200 */
.L_x_390:
        /* <DEDUP_REMOVED lines=23> */
.L_x_393:
[----:B------:R-:W-:Y:S05]  /*1c60*/  BSYNC.RECONVERGENT B1 ;  /* 0x0000000000017941 */ /* 0x000fea0003800200 */
.L_x_392:
        /* <DEDUP_REMOVED lines=21> */
.L_x_395:
[----:B------:R-:W-:Y:S05]  /*1dc0*/  BSYNC.RECONVERGENT B1 ;  /* 0x0000000000017941 */ /* 0x000fea0003800200 */
.L_x_394:
        /* <DEDUP_REMOVED lines=21> */
.L_x_397:
[----:B------:R-:W-:Y:S05]  /*1f20*/  BSYNC.RECONVERGENT B1 ;  /* 0x0000000000017941 */ /* 0x000fea0003800200 */
.L_x_396:
        /* <DEDUP_REMOVED lines=21> */
.L_x_372:
[----:B------:R-:W2:Y:S01]  /*2080*/  S2R R4, SR_LANEID ;  /* 0x0000000000047919 */ /* 0x000ea20000000000 */
[----:B-1----:R-:W-:Y:S01]  /*2090*/  LOP3.LUT R2, R0, 0x3e0, RZ, 0xc0, !PT ;  /* 0x000003e000027812 */ /* 0x002fe200078ec0ff */
[----:B------:R-:W-:Y:S01]  /*20a0*/  BSSY.RECONVERGENT B1, `(.L_x_398) ;  /* 0x0000024000017945 */ /* 0x000fe20003800200 */
[----:B-----5:R-:W-:Y:S02]  /*20b0*/  IMAD.MOV.U32 R16, RZ, RZ, R12 ;  /* 0x000000ffff107224 */ /* 0x020fe400078e000c */
[----:B------:R-:W-:Y:S02]  /*20c0*/  IMAD.MOV.U32 R18, RZ, RZ, R13 ;  /* 0x000000ffff127224 */ /* 0x000fe400078e000d */
[----:B------:R-:W-:Y:S01]  /*20d0*/  VIADD R3, R2, 0x20 ;  /* 0x0000002002037836 */ /* 0x000fe20000000000 */
[----:B------:R-:W-:-:S04]  /*20e0*/  LOP3.LUT R2, RZ, R2, RZ, 0x33, !PT ;  /* 0x00000002ff027212 */ /* 0x000fc800078e33ff */
[----:B------:R-:W-:Y:S01]  /*20f0*/  ISETP.GT.AND P0, PT, R3, UR8, PT ;  /* 0x0000000803007c0c */ /* 0x000fe2000bf04270 */
[----:B------:R-:W-:Y:S02]  /*2100*/  VIADD R2, R2, UR8 ;  /* 0x0000000802027c36 */ /* 0x000fe40008000000 */
[----:B------:R-:W-:-:S03]  /*2110*/  IMAD.MOV.U32 R3, RZ, RZ, R15 ;  /* 0x000000ffff037224 */ /* 0x000fc600078e000f */
[----:B------:R-:W-:Y:S01]  /*2120*/  SEL R5, R2, 0x1f, P0 ;  /* 0x0000001f02057807 */ /* 0x000fe20000000000 */
[----:B------:R-:W-:-:S04]  /*2130*/  IMAD.MOV.U32 R2, RZ, RZ, R14 ;  /* 0x000000ffff027224 */ /* 0x000fc800078e000e */
[----:B------:R1:W3:Y:S04]  /*2140*/  SHFL.DOWN PT, R6, R14, 0x1, R5 ;  /* 0x082000000e067989 */ /* 0x0002e800000e0005 */
[----:B------:R1:W4:Y:S04]  /*2150*/  SHFL.DOWN PT, R7, R15, 0x1, R5 ;  /* 0x082000000f077989 */ /* 0x00032800000e0005 */
[----:B0-----:R1:W0:Y:S01]  /*2160*/  SHFL.DOWN PT, R9, R12, 0x1, R5 ;  /* 0x082000000c097989 */ /* 0x00122200000e0005 */
[----:B--2---:R-:W-:-:S03]  /*2170*/  ISETP.GE.AND P0, PT, R4, R5, PT ;  /* 0x000000050400720c */ /* 0x004fc60003f06270 */
[----:B------:R1:W2:Y:S10]  /*2180*/  SHFL.DOWN PT, R11, R13, 0x1, R5 ;  /* 0x082000000d0b7989 */ /* 0x0002b400000e0005 */
[----:B-1----:R-:W-:Y:S05]  /*2190*/  @P0 BRA `(.L_x_399) ;  /* 0x0000000000500947 */ /* 0x002fea0003800000 */
[----:B---34-:R-:W-:Y:S01]  /*21a0*/  DSETP.GEU.AND P0, PT, R14, R6, PT ;  /* 0x000000060e00722a */ /* 0x018fe20003f0e000 */
[----:B0-----:R-:W-:Y:S01]  /*21b0*/  MOV R16, R9 ;  /* 0x0000000900107202 */ /* 0x001fe20000000f00 */
[----:B--2---:R-:W-:Y:S02]  /*21c0*/  IMAD.MOV.U32 R18, RZ, RZ, R11 ;  /* 0x000000ffff127224 */ /* 0x004fe400078e000b */
        /* <DEDUP_REMOVED lines=17> */
.L_x_399:
[----:B------:R-:W-:Y:S05]  /*22e0*/  BSYNC.RECONVERGENT B1 ;  /* 0x0000000000017941 */ /* 0x000fea0003800200 */
.L_x_398:
        /* <DEDUP_REMOVED lines=8> */
[----:B--2---:R1:W2:Y:S01]  /*2370*/  SHFL.DOWN PT, R11, R16, 0x2, R5 ;  /* 0x08400000100b7989 */ /* 0x0042a200000e0005 */
[----:B----4-:R-:W-:-:S03]  /*2380*/  IMAD.MOV.U32 R7, RZ, RZ, R3 ;  /* 0x000000ffff077224 */ /* 0x010fc600078e0003 */
[----:B------:R1:W4:Y:S04]  /*2390*/  SHFL.DOWN PT, R13, R18, 0x2, R5 ;  /* 0x08400000120d7989 */ /* 0x00032800000e0005 */
[----:B------:R-:W-:Y:S05]  /*23a0*/  @P0 BRA `(.L_x_401) ;  /* 0x0000000000500947 */ /* 0x000fea0003800000 */
[----:B0--3--:R-:W-:Y:S01]  /*23b0*/  DSETP.GEU.AND P0, PT, R2, R8, PT ;  /* 0x000000080200722a */ /* 0x009fe20003f0e000 */
        /* <DEDUP_REMOVED lines=19> */
.L_x_401:
[----:B------:R-:W-:Y:S05]  /*24f0*/  BSYNC.RECONVERGENT B1 ;  /* 0x0000000000017941 */ /* 0x000fea0003800200 */
.L_x_400:
[----:B-1----:R-:W-:Y:S01]  /*2500*/  VIADD R2, R4, 0x4 ;  /* 0x0000000404027836 */ /* 0x002fe20000000000 */
[----:B---3--:R1:W3:Y:S01]  /*2510*/  SHFL.DOWN PT, R8, R6, 0x4, R5 ;  /* 0x0880000006087989 */ /* 0x0082e200000e0005 */
[----:B------:R-:W-:Y:S01]  /*2520*/  BSSY.RECONVERGENT B1, `(.L_x_402) ;  /* 0x000001e000017945 */ /* 0x000fe20003800200 */
[----:B------:R-:W-:Y:S01]  /*2530*/  IMAD.MOV.U32 R14, RZ, RZ, R10 ;  /* 0x000000ffff0e7224 */ /* 0x000fe200078e000a */
[----:B------:R-:W-:Y:S01]  /*2540*/  MOV R3, R7 ;  /* 0x0000000700037202 */ /* 0x000fe20000000f00 */
[----:B0-----:R1:W0:Y:S01]  /*2550*/  SHFL.DOWN PT, R9, R7, 0x4, R5 ;  /* 0x0880000007097989 */ /* 0x00122200000e0005 */
[----:B------:R-:W-:Y:S01]  /*2560*/  ISETP.GT.AND P0, PT, R2, R5, PT ;  /* 0x000000050200720c */ /* 0x000fe20003f04270 */
[----:B------:R-:W-:Y:S02]  /*2570*/  IMAD.MOV.U32 R16, RZ, RZ, R12 ;  /* 0x000000ffff107224 */ /* 0x000fe400078e000c */
[----:B--2---:R1:W2:Y:S01]  /*2580*/  SHFL.DOWN PT, R11, R10, 0x4, R5 ;  /* 0x088000000a0b7989 */ /* 0x0042a200000e0005 */
[----:B------:R-:W-:-:S03]  /*2590*/  IMAD.MOV.U32 R2, RZ, RZ, R6 ;  /* 0x000000ffff027224 */ /* 0x000fc600078e0006 */
[----:B----4-:R1:W4:Y:S06]  /*25a0*/  SHFL.DOWN PT, R13, R12, 0x4, R5 ;  /* 0x088000000c0d7989 */ /* 0x01032c00000e0005 */
        /* <DEDUP_REMOVED lines=21> */
.L_x_403:
[----:B------:R-:W-:Y:S05]  /*2700*/  BSYNC.RECONVERGENT B1 ;  /* 0x0000000000017941 */ /* 0x000fea0003800200 */
.L_x_402:
[----:B-1----:R-:W-:Y:S01]  /*2710*/  VIADD R6, R4, 0x8 ;  /* 0x0000000804067836 */ /* 0x002fe20000000000 */
[----:B---3--:R1:W3:Y:S01]  /*2720*/  SHFL.DOWN PT, R8, R2, 0x8, R5 ;  /* 0x0900000002087989 */ /* 0x0082e200000e0005 */
[----:B------:R-:W-:Y:S01]  /*2730*/  BSSY.RECONVERGENT B1, `(.L_x_404) ;  /* 0x000001e000017945 */ /* 0x000fe20003800200 */
[----:B------:R-:W-:Y:S02]  /*2740*/  IMAD.MOV.U32 R10, RZ, RZ, R14 ;  /* 0x000000ffff0a7224 */ /* 0x000fe400078e000e */
[----:B------:R-:W-:Y:S01]  /*2750*/  ISETP.GT.AND P0, PT, R6, R5, PT ;  /* 0x000000050600720c */ /* 0x000fe20003f04270 */
[----:B0-----:R1:W0:Y:S01]  /*2760*/  SHFL.DOWN PT, R9, R3, 0x8, R5 ;  /* 0x0900000003097989 */ /* 0x00122200000e0005 */
[----:B------:R-:W-:Y:S02]  /*2770*/  IMAD.MOV.U32 R12, RZ, RZ, R16 ;  /* 0x000000ffff0c7224 */ /* 0x000fe400078e0010 */
[----:B------:R-:W-:Y:S01]  /*2780*/  IMAD.MOV.U32 R6, RZ, RZ, R2 ;  /* 0x000000ffff067224 */ /* 0x000fe200078e0002 */
[----:B--2---:R1:W2:Y:S01]  /*2790*/  SHFL.DOWN PT, R11, R14, 0x8, R5 ;  /* 0x090000000e0b7989 */ /* 0x0042a200000e0005 */
[----:B------:R-:W-:-:S03]  /*27a0*/  IMAD.MOV.U32 R7, RZ, RZ, R3 ;  /* 0x000000ffff077224 */ /* 0x000fc600078e0003 */
[----:B----4-:R1:W4:Y:S04]  /*27b0*/  SHFL.DOWN PT, R13, R16, 0x8, R5 ;  /* 0x09000000100d7989 */ /* 0x01032800000e0005 */
        /* <DEDUP_REMOVED lines=21> */
.L_x_405:
[----:B------:R-:W-:Y:S05]  /*2910*/  BSYNC.RECONVERGENT B1 ;  /* 0x0000000000017941 */ /* 0x000fea0003800200 */
.L_x_404:
[----:B-1----:R-:W-:Y:S01]  /*2920*/  VIADD R2, R4, 0x10 ;  /* 0x0000001004027836 */ /* 0x002fe20000000000 */
[----:B---3--:R1:W3:Y:S01]  /*2930*/  SHFL.DOWN PT, R8, R6, 0x10, R5 ;  /* 0x0a00000006087989 */ /* 0x0082e200000e0005 */
[----:B------:R-:W-:Y:S01]  /*2940*/  BSSY.RECONVERGENT B1, `(.L_x_406) ;  /* 0x000001e000017945 */ /* 0x000fe20003800200 */
[----:B------:R-:W-:Y:S02]  /*2950*/  IMAD.MOV.U32 R14, RZ, RZ, R10 ;  /* 0x000000ffff0e7224 */ /* 0x000fe400078e000a */
[----:B------:R-:W-:Y:S01]  /*2960*/  ISETP.GT.AND P0, PT, R2, R5, PT ;  /* 0x000000050200720c */ /* 0x000fe20003f04270 */
[----:B0-----:R1:W0:Y:S01]  /*2970*/  SHFL.DOWN PT, R9, R7, 0x10, R5 ;  /* 0x0a00000007097989 */ /* 0x00122200000e0005 */
[----:B------:R-:W-:Y:S01]  /*2980*/  IMAD.MOV.U32 R15, RZ, RZ, R12 ;  /* 0x000000ffff0f7224 */ /* 0x000fe200078e000c */
[----:B------:R-:W-:Y:S01]  /*2990*/  MOV R2, R6 ;  /* 0x0000000600027202 */ /* 0x000fe20000000f00 */
[----:B------:R-:W-:Y:S01]  /*29a0*/  IMAD.MOV.U32 R3, RZ, RZ, R7 ;  /* 0x000000ffff037224 */ /* 0x000fe200078e0007 */
[----:B--2---:R1:W2:Y:S04]  /*29b0*/  SHFL.DOWN PT, R11, R10, 0x10, R5 ;  /* 0x0a0000000a0b7989 */ /* 0x0042a800000e0005 */
        /* <DEDUP_REMOVED lines=22> */
.L_x_407:
[----:B------:R-:W-:Y:S05]  /*2b20*/  BSYNC.RECONVERGENT B1 ;  /* 0x0000000000017941 */ /* 0x000fea0003800200 */
.L_x_406:
        /* <DEDUP_REMOVED lines=11> */
.L_x_409:
[----:B------:R-:W-:Y:S05]  /*2be0*/  BSYNC.RECONVERGENT B1 ;  /* 0x0000000000017941 */ /* 0x000fea0003800200 */
.L_x_408:
[----:B------:R-:W-:Y:S01]  /*2bf0*/  BAR.SYNC.DEFER_BLOCKING 0x0 ;  /* 0x0000000000007b1d */ /* 0x000fe20000010000 */
[----:B------:R-:W-:-:S13]  /*2c00*/  ISETP.NE.AND P1, PT, R0, RZ, PT ;  /* 0x000000ff0000720c */ /* 0x000fda0003f25270 */
[----:B------:R-:W-:Y:S05]  /*2c10*/  @P1 BRA `(.L_x_385) ;  /* 0x0000003400981947 */ /* 0x000fea0003800000 */
[----:B------:R-:W-:Y:S01]  /*2c20*/  UISETP.GE.AND UP0, UPT, UR8, 0x21, UPT ;  /* 0x000000210800788c */ /* 0x000fe2000bf06270 */
[----:B--2---:R-:W-:Y:S02]  /*2c30*/  IMAD.MOV.U32 R11, RZ, RZ, R14 ;  /* 0x000000ffff0b7224 */ /* 0x004fe400078e000e */
[----:B---3--:R-:W-:Y:S02]  /*2c40*/  IMAD.MOV.U32 R8, RZ, RZ, R15 ;  /* 0x000000ffff087224 */ /* 0x008fe400078e000f */
[----:B------:R-:W-:Y:S02]  /*2c50*/  IMAD.MOV.U32 R4, RZ, RZ, R2 ;  /* 0x000000ffff047224 */ /* 0x000fe400078e0002 */
[----:B-1----:R-:W-:Y:S02]  /*2c60*/  IMAD.MOV.U32 R5, RZ, RZ, R3 ;  /* 0x000000ffff057224 */ /* 0x002fe400078e0003 */
[----:B------:R-:W-:Y:S05]  /*2c70*/  BRA.U !UP0, `(.L_x_410) ;  /* 0x00000001086c7547 */ /* 0x000fea000b800000 */
[----:B------:R-:W1:Y:S01]  /*2c80*/  S2UR UR5, SR_CgaCtaId ;  /* 0x00000000000579c3 */ /* 0x000e620000008800 */
[----:B------:R-:W-:Y:S01]  /*2c90*/  UMOV UR4, 0x400 ;  /* 0x0000040000047882 */ /* 0x000fe20000000000 */
[----:B------:R-:W-:Y:S01]  /*2ca0*/  BSSY.RECONVERGENT B1, `(.L_x_410) ;  /* 0x0000018000017945 */ /* 0x000fe20003800200 */
[----:B-1----:R-:W-:-:S09]  /*2cb0*/  ULEA UR4, UR5, UR4, 0x18 ;  /* 0x0000000405047291 */ /* 0x002fd2000f8ec0ff */
[----:B------:R-:W1:Y:S04]  /*2cc0*/  LDS.64 R6, [UR4+0x18] ;  /* 0x00001804ff067984 */ /* 0x000e680008000a00 */
[----:B----4-:R-:W2:Y:S01]  /*2cd0*/  LDS.64 R12, [UR4+0x20] ;  /* 0x00002004ff0c7984 */ /* 0x010ea20008000a00 */
[----:B-1----:R-:W-:Y:S01]  /*2ce0*/  DSETP.GEU.AND P0, PT, R2, R6, PT ;  /* 0x000000060200722a */ /* 0x002fe20003f0e000 */
        /* <DEDUP_REMOVED lines=19> */
.L_x_411:
[----:B------:R-:W-:Y:S05]  /*2e20*/  BSYNC.RECONVERGENT B1 ;  /* 0x0000000000017941 */ /* 0x000fea0003800200 */
.L_x_410:
[----:B------:R-:W-:Y:S01]  /*2e30*/  UISETP.GE.AND UP0, UPT, UR8, 0x41, UPT ;  /* 0x000000410800788c */ /* 0x000fe2000bf06270 */
[----:B0-----:R-:W-:Y:S01]  /*2e40*/  IMAD.MOV.U32 R9, RZ, RZ, R11 ;  /* 0x000000ffff097224 */ /* 0x001fe200078e000b */
        /* <DEDUP_REMOVED lines=9> */
[----:B----4-:R-:W1:Y:S01]  /*2ee0*/  LDS.64 R12, [UR4+0x30] ;  /* 0x00003004ff0c7984 */ /* 0x010e620008000a00 */
        /* <DEDUP_REMOVED lines=20> */
.L_x_413:
[----:B------:R-:W-:Y:S05]  /*3030*/  BSYNC.RECONVERGENT B1 ;  /* 0x0000000000017941 */ /* 0x000fea0003800200 */
.L_x_412:
        /* <DEDUP_REMOVED lines=32> */
.L_x_415:
[----:B------:R-:W-:Y:S05]  /*3240*/  BSYNC.RECONVERGENT B1 ;  /* 0x0000000000017941 */ /* 0x000fea0003800200 */
.L_x_414:
        /* <DEDUP_REMOVED lines=32> */
.L_x_417:
[----:B------:R-:W-:Y:S05]  /*3450*/  BSYNC.RECONVERGENT B1 ;  /* 0x0000000000017941 */ /* 0x000fea0003800200 */
.L_x_416:
        /* <DEDUP_REMOVED lines=32> */
.L_x_419:
[----:B------:R-:W-:Y:S05]  /*3660*/  BSYNC.RECONVERGENT B1 ;  /* 0x0000000000017941 */ /* 0x000fea0003800200 */
.L_x_418:
        /* <DEDUP_REMOVED lines=13> */
[----:B------:R-:W-:Y:S01]  /*3740*/  MOV R6, R2 ;  /* 0x0000000200067202 */ /* 0x000fe20000000f00 */
[----:B------:R-:W-:Y:S02]  /*3750*/  IMAD.MOV.U32 R7, RZ, RZ, R3 ;  /* 0x000000ffff077224 */ /* 0x000fe400078e0003 */
        /* <DEDUP_REMOVED lines=17> */
.L_x_421:
[----:B------:R-:W-:Y:S05]  /*3870*/  BSYNC.RECONVERGENT B1 ;  /* 0x0000000000017941 */ /* 0x000fea0003800200 */
.L_x_420:
        /* <DEDUP_REMOVED lines=32> */
.L_x_353:
        /* <DEDUP_REMOVED lines=34> */
[----:B------:R-:W-:-:S04]  /*3ca0*/  IMAD.MOV.U32 R15, RZ, RZ, 0x500 ;  /* 0x00000500ff0f7424 */ /* 0x000fc800078e00ff */
        /* <DEDUP_REMOVED lines=8> */
[----:B------:R-:W-:Y:S02]  /*3d30*/  @P2 MOV R9, R13 ;  /* 0x0000000d00092202 */ /* 0x000fe40000000f00 */
[----:B------:R-:W-:-:S04]  /*3d40*/  @P2 SEL R7, R11, R7, P0 ;  /* 0x000000070b072207 */ /* 0x000fc80000000000 */
        /* <DEDUP_REMOVED lines=11> */
[----:B------:R-:W-:Y:S01]  /*3e00*/  IMAD.MOV.U32 R27, RZ, RZ, R2 ;  /* 0x000000ffff1b7224 */ /* 0x000fe200078e0002 */
[----:B------:R-:W0:Y:S01]  /*3e10*/  LDCU UR4, c[0x0][0x390] ;  /* 0x00007200ff0477ac */ /* 0x000e220008000800 */
[----:B------:R-:W-:Y:S02]  /*3e20*/  IMAD.MOV.U32 R24, RZ, RZ, R3 ;  /* 0x000000ffff187224 */ /* 0x000fe400078e0003 */
[----:B------:R-:W-:-:S07]  /*3e30*/  IMAD.MOV.U32 R25, RZ, RZ, 0x500 ;  /* 0x00000500ff197424 */ /* 0x000fce00078e00ff */
.L_x_423:
[----:B------:R-:W1:Y:S01]  /*3e40*/  LDC.64 R22, c[0x0][0x380] ;  /* 0x0000e000ff167b82 */ /* 0x000e620000000a00 */
[----:B------:R-:W-:-:S04]  /*3e50*/  IMAD.IADD R3, R0, 0x1, R25 ;  /* 0x0000000100037824 */ /* 0x000fc800078e0219 */
[----:B-1----:R-:W-:-:S05]  /*3e60*/  IMAD.WIDE.U32 R22, R3, 0x10, R22 ;  /* 0x0000001003167825 */ /* 0x002fca00078e0016 */
        /* <DEDUP_REMOVED lines=17> */
[----:B------:R-:W-:-:S06]  /*3f80*/  @P2 IMAD.MOV.U32 R7, RZ, RZ, R29 ;  /* 0x000000ffff072224 */ /* 0x000fcc00078e001d */
[----:B----4-:R-:W-:Y:S01]  /*3f90*/  DSETP.GEU.AND P1, PT, R6, R10, PT ;  /* 0x0000000a0600722a */ /* 0x010fe20003f2e000 */
[----:B------:R-:W-:Y:S02]  /*3fa0*/  @P2 SEL R8, R27, R8, P0 ;  /* 0x000000081b082207 */ /* 0x000fe40000000000 */
[----:B------:R-:W-:-:S11]  /*3fb0*/  @P2 SEL R9, R24, R9, P0 ;  /* 0x0000000918092207 */ /* 0x000fd60000000000 */
[----:B-----5:R-:W-:-:S04]  /*3fc0*/  @P1 ISETP.GE.U32.AND P0, PT, R8, R12, PT ;  /* 0x0000000c0800120c */ /* 0x020fc80003f06070 */
        /* <DEDUP_REMOVED lines=25> */
[----:B------:R-:W-:Y:S01]  /*4160*/  @P1 IMAD.MOV.U32 R19, RZ, RZ, R15 ;  /* 0x000000ffff131224 */ /* 0x000fe200078e000f */
[----:B------:R-:W-:Y:S02]  /*4170*/  @P1 SEL R20, R16, R20, P0 ;  /* 0x0000001410141207 */ /* 0x000fe40000000000 */
[----:B------:R-:W-:Y:S01]  /*4180*/  @P1 SEL R21, R17, R21, P0 ;  /* 0x0000001511151207 */ /* 0x000fe20000000000 */
[----:B------:R-:W-:-:S05]  /*4190*/  VIADD R7, R25, 0xa00 ;  /* 0x00000a0019077836 */ /* 0x000fca0000000000 */
[----:B0-----:R-:W-:Y:S01]  /*41a0*/  ISETP.GT.AND P1, PT, R7, UR4, PT ;  /* 0x0000000407007c0c */ /* 0x001fe2000bf24270 */
[----:B------:R-:W-:-:S04]  /*41b0*/  VIADD R15, R25, 0x500 ;  /* 0x00000500190f7836 */ /* 0x000fc80000000000 */
[----:B------:R-:W-:Y:S01]  /*41c0*/  IMAD.MOV.U32 R25, RZ, RZ, R15 ;  /* 0x000000ffff197224 */ /* 0x000fe200078e000f */
[----:B--2---:R-:W-:-:S14]  /*41d0*/  DSETP.GEU.AND P2, PT, R18, R4, PT ;  /* 0x000000041200722a */ /* 0x004fdc0003f4e000 */
[----:B------:R-:W-:-:S04]  /*41e0*/  @P2 ISETP.GE.U32.AND P0, PT, R20, R2, PT ;  /* 0x000000021400220c */ /* 0x000fc80003f06070 */
[----:B------:R-:W-:-:S13]  /*41f0*/  @P2 ISETP.GE.AND.EX P0, PT, R21, R3, PT, P0 ;  /* 0x000000031500220c */ /* 0x000fda0003f06300 */
[----:B------:R-:W-:-:S06]  /*4200*/  @P2 DSETP.GT.OR P0, PT, R18, R4, !P0 ;  /* 0x000000041200222a */ /* 0x000fcc0004704400 */
[----:B------:R-:W-:Y:S02]  /*4210*/  @P2 FSEL R6, R18, R4, P0 ;  /* 0x0000000412062208 */ /* 0x000fe40000000000 */
[----:B------:R-:W-:Y:S02]  /*4220*/  @P2 FSEL R19, R19, R5, P0 ;  /* 0x0000000513132208 */ /* 0x000fe40000000000 */
[----:B------:R-:W-:Y:S02]  /*4230*/  @P2 SEL R2, R20, R2, P0 ;  /* 0x0000000214022207 */ /* 0x000fe40000000000 */
[----:B------:R-:W-:Y:S01]  /*4240*/  @P2 SEL R3, R21, R3, P0 ;  /* 0x0000000315032207 */ /* 0x000fe20000000000 */
[----:B------:R-:W-:Y:S02]  /*4250*/  @P2 IMAD.MOV.U32 R4, RZ, RZ, R6 ;  /* 0x000000ffff042224 */ /* 0x000fe400078e0006 */
[----:B------:R-:W-:Y:S02]  /*4260*/  @P2 IMAD.MOV.U32 R5, RZ, RZ, R19 ;  /* 0x000000ffff052224 */ /* 0x000fe400078e0013 */
[----:B------:R-:W-:-:S02]  /*4270*/  IMAD.MOV.U32 R27, RZ, RZ, R2 ;  /* 0x000000ffff1b7224 */ /* 0x000fc400078e0002 */
[----:B------:R-:W-:Y:S01]  /*4280*/  IMAD.MOV.U32 R24, RZ, RZ, R3 ;  /* 0x000000ffff187224 */ /* 0x000fe200078e0003 */
[----:B------:R-:W-:Y:S06]  /*4290*/  @!P1 BRA `(.L_x_423) ;  /* 0xfffffff800e89947 */ /* 0x000fec000383ffff */
.L_x_422:
[----:B------:R-:W-:-:S13]  /*42a0*/  ISETP.GE.AND P0, PT, R15, UR4, PT ;  /* 0x000000040f007c0c */ /* 0x000fda000bf06270 */
        /* <DEDUP_REMOVED lines=12> */
[----:B------:R-:W0:Y:S01]  /*4370*/  LDC.64 R6, c[0x0][0x380] ;  /* 0x0000e000ff067b82 */ /* 0x000e220000000a00 */
[----:B------:R-:W-:Y:S01]  /*4380*/  LEA.HI R8, R20, 0x1, RZ, 0x18 ;  /* 0x0000000114087811 */ /* 0x000fe200078fc0ff */
[----:B------:R-:W-:Y:S01]  /*4390*/  IMAD.IADD R21, R0, 0x1, R15 ;  /* 0x0000000100157824 */ /* 0x000fe200078e020f */
[----:B------:R-:W-:Y:S02]  /*43a0*/  MOV R12, R0 ;  /* 0x00000000000c7202 */ /* 0x000fe40000000f00 */
[----:B------:R-:W-:-:S05]  /*43b0*/  LOP3.LUT R8, R8, 0x3, RZ, 0xc0, !PT ;  /* 0x0000000308087812 */ /* 0x000fca00078ec0ff */
[----:B------:R-:W-:-:S07]  /*43c0*/  IMAD.MOV R14, RZ, RZ, -R8 ;  /* 0x000000ffff0e7224 */ /* 0x000fce00078e0a08 */
.L_x_430:
[----:B0-----:R-:W-:-:S05]  /*43d0*/  IMAD.WIDE.U32 R18, R21, 0x10, R6 ;  /* 0x0000001015127825 */ /* 0x001fca00078e0006 */
[----:B------:R-:W2:Y:S04]  /*43e0*/  LDG.E.64.CONSTANT R8, desc[UR6][R18.64] ;  /* 0x0000000612087981 */ /* 0x000ea8000c1e9b00 */
[----:B------:R-:W3:Y:S01]  /*43f0*/  LDG.E.64.CONSTANT R10, desc[UR6][R18.64+0x8] ;  /* 0x00000806120a7981 */ /* 0x000ee2000c1e9b00 */
[----:B------:R-:W-:Y:S01]  /*4400*/  VIADD R14, R14, 0x1 ;  /* 0x000000010e0e7836 */ /* 0x000fe20000000000 */
[----:B------:R-:W-:Y:S01]  /*4410*/  BSSY.RECONVERGENT B3, `(.L_x_428) ;  /* 0x000001a000037945 */ /* 0x000fe20003800200 */
[----:B------:R-:W-:Y:S02]  /*4420*/  IMAD.MOV.U32 R23, RZ, RZ, R2 ;  /* 0x000000ffff177224 */ /* 0x000fe400078e0002 */
        /* <DEDUP_REMOVED lines=24> */
.L_x_429:
[----:B------:R-:W-:Y:S05]  /*45b0*/  BSYNC.RECONVERGENT B3 ;  /* 0x0000000000037941 */ /* 0x000fea0003800200 */
.L_x_428:
[----:B------:R-:W-:Y:S02]  /*45c0*/  VIADD R12, R12, 0x100 ;  /* 0x000001000c0c7836 */ /* 0x000fe40000000000 */
[----:B------:R-:W-:Y:S01]  /*45d0*/  VIADD R21, R21, 0x100 ;  /* 0x0000010015157836 */ /* 0x000fe20000000000 */
[----:B------:R-:W-:Y:S06]  /*45e0*/  @P2 BRA `(.L_x_430) ;  /* 0xfffffffc00782947 */ /* 0x000fec000383ffff */
.L_x_427:
[----:B------:R-:W-:Y:S05]  /*45f0*/  BSYNC.RECONVERGENT B2 ;  /* 0x0000000000027941 */ /* 0x000fea0003800200 */
.L_x_426:
[----:B------:R-:W-:-:S13]  /*4600*/  ISETP.GE.U32.AND P0, PT, R20, 0x300, PT ;  /* 0x000003001400780c */ /* 0x000fda0003f06070 */
[----:B------:R-:W-:Y:S05]  /*4610*/  @!P0 BRA `(.L_x_425) ;  /* 0x0000000400c88947 */ /* 0x000fea0003800000 */
[----:B------:R-:W0:Y:S01]  /*4620*/  LDCU.64 UR8, c[0x0][0x380] ;  /* 0x00007000ff0877ac */ /* 0x000e220008000a00 */
[----:B------:R-:W1:Y:S01]  /*4630*/  LDC.64 R10, c[0x0][0x380] ;  /* 0x0000e000ff0a7b82 */ /* 0x000e620000000a00 */
[C---:B------:R-:W-:Y:S01]  /*4640*/  IADD3 R17, P0, PT, R12.reuse, R15, RZ ;  /* 0x0000000f0c117210 */ /* 0x040fe20007f1e0ff */
[----:B------:R-:W-:-:S04]  /*4650*/  IMAD.IADD R15, R12, 0x1, R15 ;  /* 0x000000010c0f7824 */ /* 0x000fc800078e020f */
[----:B------:R-:W-:Y:S01]  /*4660*/  IMAD.X R6, RZ, RZ, RZ, P0 ;  /* 0x000000ffff067224 */ /* 0x000fe200000e06ff */
[----:B0-----:R-:W-:-:S04]  /*4670*/  LEA R14, P1, R17, UR8, 0x4 ;  /* 0x00000008110e7c11 */ /* 0x001fc8000f8220ff */
[----:B------:R-:W-:Y:S02]  /*4680*/  IADD3 R14, P0, PT, R14, 0x3008, RZ ;  /* 0x000030080e0e7810 */ /* 0x000fe40007f1e0ff */
[----:B------:R-:W-:-:S05]  /*4690*/  LEA.HI.X R17, R17, UR9, R6, 0x4, P1 ;  /* 0x0000000911117c11 */ /* 0x000fca00088f2406 */
[----:B------:R-:W-:-:S07]  /*46a0*/  IMAD.X R17, RZ, RZ, R17, P0 ;  /* 0x000000ffff117224 */ /* 0x000fce00000e0611 */
.L_x_439:
[----:B-1----:R-:W-:-:S05]  /*46b0*/  IMAD.WIDE.U32 R8, R15, 0x10, R10 ;  /* 0x000000100f087825 */ /* 0x002fca00078e000a */
[----:B------:R-:W2:Y:S04]  /*46c0*/  LDG.E.64.CONSTANT R22, desc[UR6][R8.64] ;  /* 0x0000000608167981 */ /* 0x000ea8000c1e9b00 */
[----:B------:R0:W3:Y:S02]  /*46d0*/  LDG.E.64.CONSTANT R6, desc[UR6][R8.64+0x8] ;  /* 0x0000080608067981 */ /* 0x0000e4000c1e9b00 */
[----:B0-----:R-:W-:Y:S02]  /*46e0*/  IMAD.MOV.U32 R8, RZ, RZ, R14 ;  /* 0x000000ffff087224 */ /* 0x001fe400078e000e */
[----:B------:R-:W-:-:S05]  /*46f0*/  IMAD.MOV.U32 R9, RZ, RZ, R17 ;  /* 0x000000ffff097224 */ /* 0x000fca00078e0011 */
[----:B------:R0:W5:Y:S04]  /*4700*/  LDG.E.64.CONSTANT R20, desc[UR6][R8.64+-0x2008] ;  /* 0xffdff80608147981 */ /* 0x000168000c1e9b00 */
[----:B------:R0:W5:Y:S01]  /*4710*/  LDG.E.64.CONSTANT R18, desc[UR6][R8.64+-0x2000] ;  /* 0xffe0000608127981 */ /* 0x000162000c1e9b00 */
[----:B------:R-:W-:Y:S01]  /*4720*/  BSSY.RECONVERGENT B2, `(.L_x_431) ;  /* 0x0000015000027945 */ /* 0x000fe20003800200 */
[----:B--2---:R-:W-:Y:S01]  /*4730*/  DSETP.GEU.AND P0, PT, R4, R22, PT ;  /* 0x000000160400722a */ /* 0x004fe20003f0e000 */
[----:B------:R-:W-:Y:S02]  /*4740*/  IMAD.MOV.U32 R16, RZ, RZ, R22 ;  /* 0x000000ffff107224 */ /* 0x000fe400078e0016 */
[----:B------:R-:W-:Y:S01]  /*4750*/  IMAD.MOV.U32 R17, RZ, RZ, R23 ;  /* 0x000000ffff117224 */ /* 0x000fe200078e0017 */
[----:B---3--:R-:W-:Y:S01]  /*4760*/  MOV R29, R7 ;  /* 0x00000007001d7202 */ /* 0x008fe20000000f00 */
[----:B------:R-:W-:-:S09]  /*4770*/  IMAD.MOV.U32 R27, RZ, RZ, R6 ;  /* 0x000000ffff1b7224 */ /* 0x000fd200078e0006 */
        /* <DEDUP_REMOVED lines=15> */
.L_x_432:
[----:B------:R-:W-:Y:S05]  /*4870*/  BSYNC.RECONVERGENT B2 ;  /* 0x0000000000027941 */ /* 0x000fea0003800200 */
.L_x_431:
[----:B------:R0:W5:Y:S04]  /*4880*/  LDG.E.64.CONSTANT R6, desc[UR6][R8.64+-0x1008] ;  /* 0xffeff80608067981 */ /* 0x000168000c1e9b00 */
[----:B------:R0:W5:Y:S02]  /*4890*/  LDG.E.64.CONSTANT R4, desc[UR6][R8.64+-0x1000] ;  /* 0xfff0000608047981 */ /* 0x000164000c1e9b00 */
[----:B-----5:R-:W-:Y:S01]  /*48a0*/  DSETP.GEU.AND P0, PT, R16, R20, PT ;  /* 0x000000141000722a */ /* 0x020fe20003f0e000 */
[----:B------:R-:W-:Y:S01]  /*48b0*/  BSSY.RECONVERGENT B2, `(.L_x_433) ;  /* 0x0000014000027945 */ /* 0x000fe20003800200 */
[----:B------:R-:W-:Y:S02]  /*48c0*/  IMAD.MOV.U32 R2, RZ, RZ, R20 ;  /* 0x000000ffff027224 */ /* 0x000fe400078e0014 */
[----:B------:R-:W-:-:S02]  /*48d0*/  IMAD.MOV.U32 R3, RZ, RZ, R21 ;  /* 0x000000ffff037224 */ /* 0x000fc400078e0015 */
        /* <DEDUP_REMOVED lines=17> */
.L_x_434:
[----:B------:R-:W-:Y:S05]  /*49f0*/  BSYNC.RECONVERGENT B2 ;  /* 0x0000000000027941 */ /* 0x000fea0003800200 */
.L_x_433:
[----:B------:R0:W5:Y:S04]  /*4a00*/  LDG.E.64.CONSTANT R16, desc[UR6][R8.64+-0x8] ;  /* 0xfffff80608107981 */ /* 0x000168000c1e9b00 */
[----:B------:R0:W5:Y:S01]  /*4a10*/  LDG.E.64.CONSTANT R18, desc[UR6][R8.64] ;  /* 0x0000000608127981 */ /* 0x000162000c1e9b00 */
[----:B------:R-:W-:Y:S01]  /*4a20*/  DSETP.GEU.AND P0, PT, R2, R6, PT ;  /* 0x000000060200722a */ /* 0x000fe20003f0e000 */
[----:B------:R-:W-:Y:S01]  /*4a30*/  BSSY.RECONVERGENT B2, `(.L_x_435) ;  /* 0x0000014000027945 */ /* 0x000fe20003800200 */
[----:B------:R-:W-:Y:S02]  /*4a40*/  IMAD.MOV.U32 R20, RZ, RZ, R6 ;  /* 0x000000ffff147224 */ /* 0x000fe400078e0006 */
[----:B------:R-:W-:Y:S02]  /*4a50*/  IMAD.MOV.U32 R21, RZ, RZ, R7 ;  /* 0x000000ffff157224 */ /* 0x000fe400078e0007 */
[----:B------:R-:W-:-:S02]  /*4a60*/  IMAD.MOV.U32 R29, RZ, RZ, R4 ;  /* 0x000000ffff1d7224 */ /* 0x000fc400078e0004 */
        /* <DEDUP_REMOVED lines=16> */
.L_x_436:
[----:B------:R-:W-:Y:S05]  /*4b70*/  BSYNC.RECONVERGENT B2 ;  /* 0x0000000000027941 */ /* 0x000fea0003800200 */
.L_x_435:
[----:B-----5:R-:W-:Y:S01]  /*4b80*/  DSETP.GEU.AND P0, PT, R20, R16, PT ;  /* 0x000000101400722a */ /* 0x020fe20003f0e000 */
[----:B------:R-:W-:Y:S01]  /*4b90*/  BSSY.RECONVERGENT B2, `(.L_x_437) ;  /* 0x0000014000027945 */ /* 0x000fe20003800200 */
[----:B------:R-:W-:Y:S02]  /*4ba0*/  IMAD.MOV.U32 R4, RZ, RZ, R16 ;  /* 0x000000ffff047224 */ /* 0x000fe400078e0010 */
[----:B------:R-:W-:Y:S02]  /*4bb0*/  IMAD.MOV.U32 R5, RZ, RZ, R17 ;  /* 0x000000ffff057224 */ /* 0x000fe400078e0011 */
[----:B------:R-:W-:Y:S02]  /*4bc0*/  IMAD.MOV.U32 R2, RZ, RZ, R18 ;  /* 0x000000ffff027224 */ /* 0x000fe400078e0012 */
[----:B------:R-:W-:-:S06]  /*4bd0*/  IMAD.MOV.U32 R3, RZ, RZ, R19 ;  /* 0x000000ffff037224 */ /* 0x000fcc00078e0013 */
        /* <DEDUP_REMOVED lines=15> */
.L_x_438:
[----:B------:R-:W-:Y:S05]  /*4cd0*/  BSYNC.RECONVERGENT B2 ;  /* 0x0000000000027941 */ /* 0x000fea0003800200 */
.L_x_437:
[----:B------:R-:W-:Y:S01]  /*4ce0*/  VIADD R12, R12, 0x400 ;  /* 0x000004000c0c7836 */ /* 0x000fe20000000000 */
[----:B------:R-:W-:Y:S01]  /*4cf0*/  IADD3 R14, P1, PT, R8, 0x4000, RZ ;  /* 0x00004000080e7810 */ /* 0x000fe20007f3e0ff */
[----:B------:R-:W-:-:S03]  /*4d00*/  VIADD R15, R15, 0x400 ;  /* 0x000004000f0f7836 */ /* 0x000fc60000000000 */
[----:B------:R-:W-:Y:S01]  /*4d10*/  ISETP.GE.AND P0, PT, R12, R13, PT ;  /* 0x0000000d0c00720c */ /* 0x000fe20003f06270 */
[----:B------:R-:W-:-:S12]  /*4d20*/  IMAD.X R17, RZ, RZ, R9, P1 ;  /* 0x000000ffff117224 */ /* 0x000fd800008e0609 */
[----:B------:R-:W-:Y:S05]  /*4d30*/  @!P0 BRA `(.L_x_439) ;  /* 0xfffffff8005c8947 */ /* 0x000fea000383ffff */
.L_x_425:
[----:B------:R-:W-:Y:S05]  /*4d40*/  BSYNC.RECONVERGENT B1 ;  /* 0x0000000000017941 */ /* 0x000fea0003800200 */
.L_x_424:
        /* <DEDUP_REMOVED lines=32> */
.L_x_441:
[----:B------:R-:W-:Y:S05]  /*4f50*/  BSYNC.RECONVERGENT B1 ;  /* 0x0000000000017941 */ /* 0x000fea0003800200 */
.L_x_440:
        /* <DEDUP_REMOVED lines=12> */
[----:B---3--:R-:W-:Y:S01]  /*5020*/  IMAD.MOV.U32 R8, RZ, RZ, R14 ;  /* 0x000000ffff087224 */ /* 0x008fe200078e000e */
        /* <DEDUP_REMOVED lines=18> */
.L_x_443:
[----:B------:R-:W-:Y:S05]  /*5150*/  BSYNC.RECONVERGENT B1 ;  /* 0x0000000000017941 */ /* 0x000fea0003800200 */
.L_x_442:
[----:B------:R-:W-:Y:S01]  /*5160*/  ISETP.GT.AND P0, PT, R10, 0x1b, PT ;  /* 0x0000001b0a00780c */ /* 0x000fe20003f04270 */
[----:B0-----:R0:W0:Y:S01]  /*5170*/  SHFL.DOWN PT, R6, R2, 0x4, 0x1f ;  /* 0x08801f0002067f89 */ /* 0x00102200000e0000 */
[----:B------:R-:W-:Y:S01]  /*5180*/  BSSY.RECONVERGENT B1, `(.L_x_444) ;  /* 0x000001d000017945 */ /* 0x000fe20003800200 */
[----:B------:R-:W-:Y:S02]  /*5190*/  IMAD.MOV.U32 R11, RZ, RZ, R8 ;  /* 0x000000ffff0b7224 */ /* 0x000fe400078e0008 */
[----:B------:R0:W0:Y:S01]  /*51a0*/  SHFL.DOWN PT, R7, R3, 0x4, 0x1f ;  /* 0x08801f0003077f89 */ /* 0x00002200000e0000 */
[----:B------:R-:W-:Y:S02]  /*51b0*/  IMAD.MOV.U32 R12, RZ, RZ, R9 ;  /* 0x000000ffff0c7224 */ /* 0x000fe400078e0009 */
[----:B-1----:R-:W-:Y:S01]  /*51c0*/  IMAD.MOV.U32 R4, RZ, RZ, R2 ;  /* 0x000000ffff047224 */ /* 0x002fe200078e0002 */
[----:B----4-:R1:W4:Y:S01]  /*51d0*/  SHFL.DOWN PT, R13, R8, 0x4, 0x1f ;  /* 0x08801f00080d7f89 */ /* 0x01032200000e0000 */
[----:B--2---:R-:W-:-:S03]  /*51e0*/  IMAD.MOV.U32 R5, RZ, RZ, R3 ;  /* 0x000000ffff057224 */ /* 0x004fc600078e0003 */
[----:B---3--:R1:W2:Y:S01]  /*51f0*/  SHFL.DOWN PT, R14, R9, 0x4, 0x1f ;  /* 0x08801f00090e7f89 */ /* 0x0082a200000e0000 */
[----:B------:R-:W-:Y:S05]  /*5200*/  @P0 BRA `(.L_x_445) ;  /* 0x0000000000500947 */ /* 0x000fea0003800000 */
[----:B0-----:R-:W-:Y:S01]  /*5210*/  DSETP.GEU.AND P0, PT, R2, R6, PT ;  /* 0x000000060200722a */ /* 0x001fe20003f0e000 */
[----:B----4-:R-:W-:Y:S02]  /*5220*/  IMAD.MOV.U32 R11, RZ, RZ, R13 ;  /* 0x000000ffff0b7224 */ /* 0x010fe400078e000d */
[----:B--2---:R-:W-:Y:S02]  /*5230*/  IMAD.MOV.U32 R12, RZ, RZ, R14 ;  /* 0x000000ffff0c7224 */ /* 0x004fe400078e000e */
        /* <DEDUP_REMOVED lines=17> */
.L_x_445:
[----:B------:R-:W-:Y:S05]  /*5350*/  BSYNC.RECONVERGENT B1 ;  /* 0x0000000000017941 */ /* 0x000fea0003800200 */
.L_x_444:
[----:B------:R-:W-:Y:S01]  /*5360*/  ISETP.GT.AND P0, PT, R10, 0x17, PT ;  /* 0x000000170a00780c */ /* 0x000fe20003f04270 */
[----:B0-----:R0:W3:Y:S01]  /*5370*/  SHFL.DOWN PT, R2, R4, 0x8, 0x1f ;  /* 0x09001f0004027f89 */ /* 0x0010e200000e0000 */
[----:B------:R-:W-:Y:S01]  /*5380*/  BSSY.RECONVERGENT B1, `(.L_x_446) ;  /* 0x000001d000017945 */ /* 0x000fe20003800200 */
[----:B-1----:R-:W-:Y:S02]  /*5390*/  IMAD.MOV.U32 R8, RZ, RZ, R11 ;  /* 0x000000ffff087224 */ /* 0x002fe400078e000b */
[----:B------:R0:W1:Y:S01]  /*53a0*/  SHFL.DOWN PT, R3, R5, 0x8, 0x1f ;  /* 0x09001f0005037f89 */ /* 0x00006200000e0000 */
[----:B------:R-:W-:Y:S02]  /*53b0*/  IMAD.MOV.U32 R9, RZ, RZ, R12 ;  /* 0x000000ffff097224 */ /* 0x000fe400078e000c */
[----:B------:R-:W-:Y:S01]  /*53c0*/  IMAD.MOV.U32 R6, RZ, RZ, R4 ;  /* 0x000000ffff067224 */ /* 0x000fe200078e0004 */
[----:B--2---:R0:W2:Y:S01]  /*53d0*/  SHFL.DOWN PT, R14, R11, 0x8, 0x1f ;  /* 0x09001f000b0e7f89 */ /* 0x0040a200000e0000 */
[----:B------:R-:W-:-:S03]  /*53e0*/  IMAD.MOV.U32 R7, RZ, RZ, R5 ;  /* 0x000000ffff077224 */ /* 0x000fc600078e0005 */
[----:B----4-:R0:W4:Y:S01]  /*53f0*/  SHFL.DOWN PT, R13, R12, 0x8, 0x1f ;  /* 0x09001f000c0d7f89 */ /* 0x01012200000e0000 */
        /* <DEDUP_REMOVED lines=21> */
.L_x_447:
[----:B------:R-:W-:Y:S05]  /*5550*/  BSYNC.RECONVERGENT B1 ;  /* 0x0000000000017941 */ /* 0x000fea0003800200 */
.L_x_446:
[----:B------:R-:W-:Y:S01]  /*5560*/  ISETP.GT.AND P0, PT, R10, 0xf, PT ;  /* 0x0000000f0a00780c */ /* 0x000fe20003f04270 */
[----:B0-----:R0:W0:Y:S01]  /*5570*/  SHFL.DOWN PT, R4, R6, 0x10, 0x1f ;  /* 0x0a001f0006047f89 */ /* 0x00102200000e0000 */
[----:B------:R-:W-:Y:S01]  /*5580*/  BSSY.RECONVERGENT B1, `(.L_x_448) ;  /* 0x000001d000017945 */ /* 0x000fe20003800200 */
[----:B--2---:R-:W-:Y:S02]  /*5590*/  IMAD.MOV.U32 R14, RZ, RZ, R8 ;  /* 0x000000ffff0e7224 */ /* 0x004fe400078e0008 */
[----:B------:R2:W0:Y:S01]  /*55a0*/  SHFL.DOWN PT, R5, R7, 0x10, 0x1f ;  /* 0x0a001f0007057f89 */ /* 0x00042200000e0000 */
[----:B------:R-:W-:Y:S02]  /*55b0*/  IMAD.MOV.U32 R15, RZ, RZ, R9 ;  /* 0x000000ffff0f7224 */ /* 0x000fe400078e0009 */
[----:B---3--:R-:W-:Y:S01]  /*55c0*/  IMAD.MOV.U32 R2, RZ, RZ, R6 ;  /* 0x000000ffff027224 */ /* 0x008fe200078e0006 */
[----:B------:R2:W3:Y:S01]  /*55d0*/  SHFL.DOWN PT, R11, R8, 0x10, 0x1f ;  /* 0x0a001f00080b7f89 */ /* 0x0004e200000e0000 */
[----:B-1----:R-:W-:-:S03]  /*55e0*/  IMAD.MOV.U32 R3, RZ, RZ, R7 ;  /* 0x000000ffff037224 */ /* 0x002fc600078e0007 */
[----:B------:R2:W1:Y:S01]  /*55f0*/  SHFL.DOWN PT, R12, R9, 0x10, 0x1f ;  /* 0x0a001f00090c7f89 */ /* 0x00046200000e0000 */
[----:B------:R-:W-:Y:S05]  /*5600*/  @P0 BRA `(.L_x_449) ;  /* 0x0000000000500947 */ /* 0x000fea0003800000 */
[----:B0-----:R-:W-:Y:S01]  /*5610*/  DSETP.GEU.AND P0, PT, R6, R4, PT ;  /* 0x000000040600722a */ /* 0x001fe20003f0e000 */
[----:B---3--:R-:W-:Y:S02]  /*5620*/  IMAD.MOV.U32 R14, RZ, RZ, R11 ;  /* 0x000000ffff0e7224 */ /* 0x008fe400078e000b */
        /* <DEDUP_REMOVED lines=18> */
.L_x_449:
[----:B------:R-:W-:Y:S05]  /*5750*/  BSYNC.RECONVERGENT B1 ;  /* 0x0000000000017941 */ /* 0x000fea0003800200 */
.L_x_448:
        /* <DEDUP_REMOVED lines=11> */
.L_x_451:
[----:B------:R-:W-:Y:S05]  /*5810*/  BSYNC.RECONVERGENT B1 ;  /* 0x0000000000017941 */ /* 0x000fea0003800200 */
.L_x_450:
        /* <DEDUP_REMOVED lines=8> */
[----:B--2---:R-:W2:Y:S04]  /*58a0*/  LDS.128 R4, [R0+0x20] ;  /* 0x0000200000047984 */ /* 0x004ea80000000c00 */
[----:B-1--4-:R1:W4:Y:S04]  /*58b0*/  LDS.64 R12, [R0+0x80] ;  /* 0x00008000000c7984 */ /* 0x0123280000000a00 */
[----:B---3--:R1:W3:Y:S01]  /*58c0*/  LDS.128 R8, [R0+0x30] ;  /* 0x0000300000087984 */ /* 0x0082e20000000c00 */
[----:B0-----:R-:W-:Y:S01]  /*58d0*/  DSETP.GEU.AND P0, PT, R2, R16, PT ;  /* 0x000000100200722a */ /* 0x001fe20003f0e000 */
[----:B------:R-:W-:-:S02]  /*58e0*/  IMAD.MOV.U32 R24, RZ, RZ, R16 ;  /* 0x000000ffff187224 */ /* 0x000fc400078e0010 */
[----:B------:R-:W-:Y:S02]  /*58f0*/  IMAD.MOV.U32 R25, RZ, RZ, R17 ;  /* 0x000000ffff197224 */ /* 0x000fe400078e0011 */
[----:B--2---:R-:W-:Y:S02]  /*5900*/  IMAD.MOV.U32 R27, RZ, RZ, R4 ;  /* 0x000000ffff1b7224 */ /* 0x004fe400078e0004 */
[----:B------:R-:W-:-:S07]  /*5910*/  IMAD.MOV.U32 R29, RZ, RZ, R5 ;  /* 0x000000ffff1d7224 */ /* 0x000fce00078e0005 */
[----:B-1-34-:R-:W-:Y:S05]  /*5920*/  @!P0 BRA `(.L_x_453) ;  /* 0x0000000000388947 */ /* 0x01afea0003800000 */
        /* <DEDUP_REMOVED lines=14> */
.L_x_453:
[----:B------:R-:W-:Y:S05]  /*5a10*/  BSYNC.RECONVERGENT B1 ;  /* 0x0000000000017941 */ /* 0x000fea0003800200 */
.L_x_452:
        /* <DEDUP_REMOVED lines=23> */
.L_x_455:
[----:B------:R-:W-:Y:S05]  /*5b90*/  BSYNC.RECONVERGENT B1 ;  /* 0x0000000000017941 */ /* 0x000fea0003800200 */
.L_x_454:
        /* <DEDUP_REMOVED lines=21> */
.L_x_457:
[----:B------:R-:W-:Y:S05]  /*5cf0*/  BSYNC.RECONVERGENT B1 ;  /* 0x0000000000017941 */ /* 0x000fea0003800200 */
.L_x_456:
        /* <DEDUP_REMOVED lines=23> */
.L_x_459:
[----:B------:R-:W-:Y:S05]  /*5e70*/  BSYNC.RECONVERGENT B1 ;  /* 0x0000000000017941 */ /* 0x000fea0003800200 */
.L_x_458:
[----:B------:R-:W-:Y:S01]  /*5e80*/  DSETP.GEU.AND P0, PT, R14, R22, PT ;  /* 0x000000160e00722a */ /* 0x000fe20003f0e000 */
[----:B------:R-:W-:Y:S01]  /*5e90*/  BSSY.RECONVERGENT B1, `(.L_x_460) ;  /* 0x0000014000017945 */ /* 0x000fe20003800200 */
[----:B------:R-:W-:Y:S01]  /*5ea0*/  MOV R2, R22 ;  /* 0x0000001600027202 */ /* 0x000fe20000000f00 */
[----:B------:R-:W-:Y:S02]  /*5eb0*/  IMAD.MOV.U32 R3, RZ, RZ, R23 ;  /* 0x000000ffff037224 */ /* 0x000fe400078e0017 */
[----:B-1----:R-:W-:Y:S02]  /*5ec0*/  IMAD.MOV.U32 R19, RZ, RZ, R8 ;  /* 0x000000ffff137224 */ /* 0x002fe400078e0008 */
        /* <DEDUP_REMOVED lines=16> */
.L_x_461:
[----:B------:R-:W-:Y:S05]  /*5fd0*/  BSYNC.RECONVERGENT B1 ;  /* 0x0000000000017941 */ /* 0x000fea0003800200 */
.L_x_460:
        /* <DEDUP_REMOVED lines=21> */
.L_x_463:
[----:B------:R-:W-:Y:S05]  /*6130*/  BSYNC.RECONVERGENT B1 ;  /* 0x0000000000017941 */ /* 0x000fea0003800200 */
.L_x_462:
        /* <DEDUP_REMOVED lines=20> */
.L_x_385:
[----:B------:R-:W-:Y:S05]  /*6280*/  BSYNC.RECONVERGENT B0 ;  /* 0x0000000000007941 */ /* 0x000fea0003800200 */
.L_x_352:
[----:B------:R-:W-:Y:S05]  /*6290*/  @P1 EXIT ;  /* 0x000000000000194d */ /* 0x000fea0003800000 */
[----:B01----:R-:W0:Y:S02]  /*62a0*/  LDC.64 R4, c[0x0][0x388] ;  /* 0x0000e200ff047b82 */ /* 0x003e240000000a00 */
[----:B0-----:R-:W-:Y:S04]  /*62b0*/  STG.E.64 desc[UR6][R4.64], R2 ;  /* 0x0000000204007986 */ /* 0x001fe8000c101b06 */
[----:B------:R-:W-:Y:S01]  /*62c0*/  STG.E.64 desc[UR6][R4.64+0x8], R14 ;  /* 0x0000080e04007986 */ /* 0x000fe2000c101b06 */
[----:B------:R-:W-:Y:S05]  /*62d0*/  EXIT ;  /* 0x000000000000794d */ /* 0x000fea0003800000 */
.L_x_464:
        /* <DEDUP_REMOVED lines=10> */
.L_x_740:


//--------------------- .text._ZN6thrust24THRUST_300001_SM_1000_NS8cuda_cub4core6detail13_kernel_agentINS1_8__reduce10DrainAgentIiEEJN3cub18CUB_300001_SM_10009GridQueueIjEEiEEEvDpT0_ --------------------------
	.section	.text._ZN6thrust24THRUST_300001_SM_1000_NS8cuda_cub4core6detail13_kernel_agentINS1_8__reduce10DrainAgentIiEEJN3cub18CUB_300001_SM_10009GridQueueIjEEiEEEvDpT0_,"ax",@progbits
	.align	128
        .global         _ZN6thrust24THRUST_300001_SM_1000_NS8cuda_cub4core6detail13_kernel_agentINS1_8__reduce10DrainAgentIiEEJN3cub18CUB_300001_SM_10009GridQueueIjEEiEEEvDpT0_
        .type           _ZN6thrust24THRUST_300001_SM_1000_NS8cuda_cub4core6detail13_kernel_agentINS1_8__reduce10DrainAgentIiEEJN3cub18CUB_300001_SM_10009GridQueueIjEEiEEEvDpT0_,@function
        .size           _ZN6thrust24THRUST_300001_SM_1000_NS8cuda_cub4core6detail13_kernel_agentINS1_8__reduce10DrainAgentIiEEJN3cub18CUB_300001_SM_10009GridQueueIjEEiEEEvDpT0_,(.L_x_741 - _ZN6thrust24THRUST_300001_SM_1000_NS8cuda_cub4core6detail13_kernel_agentINS1_8__reduce10DrainAgentIiEEJN3cub18CUB_300001_SM_10009GridQueueIjEEiEEEvDpT0_)
        .other          _ZN6thrust24THRUST_300001_SM_1000_NS8cuda_cub4core6detail13_kernel_agentINS1_8__reduce10DrainAgentIiEEJN3cub18CUB_300001_SM_10009GridQueueIjEEiEEEvDpT0_,@"STO_CUDA_ENTRY STV_DEFAULT"
_ZN6thrust24THRUST_300001_SM_1000_NS8cuda_cub4core6detail13_kernel_agentINS1_8__reduce10DrainAgentIiEEJN3cub18CUB_300001_SM_10009GridQueueIjEEiEEEvDpT0_:
.text._ZN6thrust24THRUST_300001_SM_1000_NS8cuda_cub4core6detail13_kernel_agentINS1_8__reduce10DrainAgentIiEEJN3cub18CUB_300001_SM_10009GridQueueIjEEiEEEvDpT0_:
[----:B------:R-:W-:Y:S08]  /*0000*/  LDC R1, c[0x0][0x37c] ;  /* 0x0000df00ff017b82 */ /* 0x000ff00000000800 */
[----:B------:R-:W0:Y:S01]  /*0010*/  LDC.64 R2, c[0x0][0x380] ;  /* 0x0000e000ff027b82 */ /* 0x000e220000000a00 */
[----:B------:R-:W0:Y:S07]  /*0020*/  LDCU.64 UR4, c[0x0][0x358] ;  /* 0x00006b00ff0477ac */ /* 0x000e2e0008000a00 */
[----:B------:R-:W1:Y:S01]  /*0030*/  LDC R5, c[0x0][0x388] ;  /* 0x0000e200ff057b82 */ /* 0x000e620000000800 */
[----:B0-----:R-:W-:Y:S04]  /*0040*/  STG.E desc[UR4][R2.64+0x4], RZ ;  /* 0x000004ff02007986 */ /* 0x001fe8000c101904 */
[----:B-1----:R-:W-:Y:S01]  /*0050*/  STG.E desc[UR4][R2.64], R5 ;  /* 0x0000000502007986 */ /* 0x002fe2000c101904 */
[----:B------:R-:W-:Y:S05]  /*0060*/  EXIT ;  /* 0x000000000000794d */ /* 0x000fea0003800000 */
.L_x_465:
        /* <DEDUP_REMOVED lines=9> */
.L_x_741:


//--------------------- .text._ZN6thrust24THRUST_300001_SM_1000_NS8cuda_cub4core6detail13_kernel_agentINS1_8__reduce11ReduceAgentINS0_12zip_iteratorIN4cuda3std3__45tupleIJNS0_10device_ptrIdEENS0_17counting_iteratorIlNS0_11use_defaultESF_SF_EEEEEEEPNSB_IJdlEEESJ_iNS1_9__extrema9arg_max_fIdl10ComparatorEEEEJSI_SK_iN3cub18CUB_300001_SM_100013GridEvenShareIiEENSR_9GridQueueIjEESO_EEEvDpT0_ --------------------------
	.section	.text._ZN6thrust24THRUST_300001_SM_1000_NS8cuda_cub4core6detail13_kernel_agentINS1_8__reduce11ReduceAgentINS0_12zip_iteratorIN4cuda3std3__45tupleIJNS0_10device_ptrIdEENS0_17counting_iteratorIlNS0_11use_defaultESF_SF_EEEEEEEPNSB_IJdlEEESJ_iNS1_9__extrema9arg_max_fIdl10ComparatorEEEEJSI_SK_iN3cub18CUB_300001_SM_100013GridEvenShareIiEENSR_9GridQueueIjEESO_EEEvDpT0_,"ax",@progbits
	.align	128
        .global         _ZN6thrust24THRUST_300001_SM_1000_NS8cuda_cub4core6detail13_kernel_agentINS1_8__reduce11ReduceAgentINS0_12zip_iteratorIN4cuda3std3__45tupleIJNS0_10device_ptrIdEENS0_17counting_iteratorIlNS0_11use_defaultESF_SF_EEEEEEEPNSB_IJdlEEESJ_iNS1_9__extrema9arg_max_fIdl10ComparatorEEEEJSI_SK_iN3cub18CUB_300001_SM_100013GridEvenShareIiEENSR_9GridQueueIjEESO_EEEvDpT0_
        .type           _ZN6thrust24THRUST_300001_SM_1000_NS8cuda_cub4core6detail13_kernel_agentINS1_8__reduce11ReduceAgentINS0_12zip_iteratorIN4cuda3std3__45tupleIJNS0_10device_ptrIdEENS0_17counting_iteratorIlNS0_11use_defaultESF_SF_EEEEEEEPNSB_IJdlEEESJ_iNS1_9__extrema9arg_max_fIdl10ComparatorEEEEJSI_SK_iN3cub18CUB_300001_SM_100013GridEvenShareIiEENSR_9GridQueueIjEESO_EEEvDpT0_,@function
        .size           _ZN6thrust24THRUST_300001_SM_1000_NS8cuda_cub4core6detail13_kernel_agentINS1_8__reduce11ReduceAgentINS0_12zip_iteratorIN4cuda3std3__45tupleIJNS0_10device_ptrIdEENS0_17counting_iteratorIlNS0_11use_defaultESF_SF_EEEEEEEPNSB_IJdlEEESJ_iNS1_9__extrema9arg_max_fIdl10ComparatorEEEEJSI_SK_iN3cub18CUB_300001_SM_100013GridEvenShareIiEENSR_9GridQueueIjEESO_EEEvDpT0_,(.L_x_742 - _ZN6thrust24THRUST_300001_SM_1000_NS8cuda_cub4core6detail13_kernel_agentINS1_8__reduce11ReduceAgentINS0_12zip_iteratorIN4cuda3std3__45tupleIJNS0_10device_ptrIdEENS0_17counting_iteratorIlNS0_11use_defaultESF_SF_EEEEEEEPNSB_IJdlEEESJ_iNS1_9__extrema9arg_max_fIdl10ComparatorEEEEJSI_SK_iN3cub18CUB_300001_SM_100013GridEvenShareIiEENSR_9GridQueueIjEESO_EEEvDpT0_)
        .other          _ZN6thrust24THRUST_300001_SM_1000_NS8cuda_cub4core6detail13_kernel_agentINS1_8__reduce11ReduceAgentINS0_12zip_iteratorIN4cuda3std3__45tupleIJNS0_10device_ptrIdEENS0_17counting_iteratorIlNS0_11use_defaultESF_SF_EEEEEEEPNSB_IJdlEEESJ_iNS1_9__extrema9arg_max_fIdl10ComparatorEEEEJSI_SK_iN3cub18CUB_300001_SM_100013GridEvenShareIiEENSR_9GridQueueIjEESO_EEEvDpT0_,@"STO_CUDA_ENTRY STV_DEFAULT"
_ZN6thrust24THRUST_300001_SM_1000_NS8cuda_cub4core6detail13_kernel_agentINS1_8__reduce11ReduceAgentINS0_12zip_iteratorIN4cuda3std3__45tupleIJNS0_10device_ptrIdEENS0_17counting_iteratorIlNS0_11use_defaultESF_SF_EEEEEEEPNSB_IJdlEEESJ_iNS1_9__extrema9arg_max_fIdl10ComparatorEEEEJSI_SK_iN3cub18CUB_300001_SM_100013GridEvenShareIiEENSR_9GridQueueIjEESO_EEEvDpT0_:
.text._ZN6thrust24THRUST_300001_SM_1000_NS8cuda_cub4core6detail13_kernel_agentINS1_8__reduce11ReduceAgentINS0_12zip_iteratorIN4cuda3std3__45tupleIJNS0_10device_ptrIdEENS0_17counting_iteratorIlNS0_11use_defaultESF_SF_EEEEEEEPNSB_IJdlEEESJ_iNS1_9__extrema9arg_max_fIdl10ComparatorEEEEJSI_SK_iN3cub18CUB_300001_SM_100013GridEvenShareIiEENSR_9GridQueueIjEESO_EEEvDpT0_:
[----:B------:R-:W-:Y:S01]  /*0000*/  LDC R1, c[0x0][0x37c] ;  /* 0x0000df00ff017b82 */ /* 0x000fe20000000800 */
[----:B------:R-:W0:Y:S01]  /*0010*/  S2R R0, SR_CTAID.X ;  /* 0x0000000000007919 */ /* 0x000e220000002500 */
[----:B------:R-:W1:Y:S01]  /*0020*/  LDCU UR4, c[0x0][0x398] ;  /* 0x00007300ff0477ac */ /* 0x000e620008000800 */
[----:B------:R-:W-:Y:S01]  /*0030*/  BSSY.RECONVERGENT B0, `(.L_x_466) ;  /* 0x000066e000007945 */ /* 0x000fe20003800200 */
[----:B------:R-:W2:Y:S01]  /*0040*/  LDCU UR6, c[0x0][0x370] ;  /* 0x00006e00ff0677ac */ /* 0x000ea20008000800 */
[----:B------:R-:W3:Y:S01]  /*0050*/  LDCU.64 UR10, c[0x0][0x358] ;  /* 0x00006b00ff0a77ac */ /* 0x000ee20008000a00 */
[----:B-1----:R-:W-:Y:S01]  /*0060*/  IMAD.U32 R7, RZ, RZ, UR4 ;  /* 0x00000004ff077e24 */ /* 0x002fe2000f8e00ff */
[----:B--2---:R-:W-:Y:S01]  /*0070*/  UIMAD UR6, UR6, 0x500, URZ ;  /* 0x00000500060678a4 */ /* 0x004fe2000f8e02ff */
[----:B0-----:R-:W-:-:S04]  /*0080*/  IMAD R6, R0, 0x500, RZ ;  /* 0x0000050000067824 */ /* 0x001fc800078e02ff */
[----:B------:R-:W-:-:S05]  /*0090*/  VIADD R2, R6, 0x500 ;  /* 0x0000050006027836 */ /* 0x000fca0000000000 */
[----:B------:R-:W-:-:S13]  /*00a0*/  ISETP.GT.AND P0, PT, R2, R7, PT ;  /* 0x000000070200720c */ /* 0x000fda0003f04270 */
[----:B---3--:R-:W-:Y:S05]  /*00b0*/  @!P0 BRA `(.L_x_467) ;  /* 0x0000003800cc8947 */ /* 0x008fea0003800000 */
[----:B------:R-:W0:Y:S01]  /*00c0*/  S2R R5, SR_TID.X ;  /* 0x0000000000057919 */ /* 0x000e220000002100 */
[----:B------:R-:W-:Y:S01]  /*00d0*/  IMAD.IADD R4, R7, 0x1, -R6 ;  /* 0x0000000107047824 */ /* 0x000fe200078e0a06 */
[----:B------:R-:W1:Y:S01]  /*00e0*/  LDCU.64 UR6, c[0x0][0x388] ;  /* 0x00007100ff0677ac */ /* 0x000e620008000a00 */
[----:B------:R-:W-:Y:S01]  /*00f0*/  BSSY.RECONVERGENT B1, `(.L_x_468) ;  /* 0x000000f000017945 */ /* 0x000fe20003800200 */
[----:B------:R-:W-:Y:S02]  /*0100*/  CS2R R8, SRZ ;  /* 0x0000000000087805 */ /* 0x000fe4000001ff00 */
[----:B------:R-:W-:Y:S01]  /*0110*/  CS2R R2, SRZ ;  /* 0x0000000000027805 */ /* 0x000fe2000001ff00 */
[----:B------:R-:W2:Y:S01]  /*0120*/  LDCU.64 UR8, c[0x0][0x388] ;  /* 0x00007100ff0877ac */ /* 0x000ea20008000a00 */
[----:B0-----:R-:W-:Y:S01]  /*0130*/  ISETP.GE.AND P0, PT, R5, R4, PT ;  /* 0x000000040500720c */ /* 0x001fe20003f06270 */
[----:B------:R-:W-:-:S12]  /*0140*/  IMAD.MOV.U32 R11, RZ, RZ, R5 ;  /* 0x000000ffff0b7224 */ /* 0x000fd800078e0005 */
[----:B-12---:R-:W-:Y:S05]  /*0150*/  @P0 BRA `(.L_x_469) ;  /* 0x0000000000200947 */ /* 0x006fea0003800000 */
[----:B------:R-:W0:Y:S01]  /*0160*/  LDC.64 R2, c[0x0][0x380] ;  /* 0x0000e000ff027b82 */ /* 0x000e220000000a00 */
[----:B------:R-:W-:Y:S01]  /*0170*/  IMAD.IADD R13, R6, 0x1, R5 ;  /* 0x00000001060d7824 */ /* 0x000fe200078e0205 */
[----:B------:R-:W1:Y:S03]  /*0180*/  LDCU.64 UR4, c[0x0][0x388] ;  /* 0x00007100ff0477ac */ /* 0x000e660008000a00 */
[----:B0-----:R-:W-:-:S06]  /*0190*/  IMAD.WIDE R2, R13, 0x8, R2 ;  /* 0x000000080d027825 */ /* 0x001fcc00078e0202 */
[----:B------:R-:W5:Y:S01]  /*01a0*/  LDG.E.64 R2, desc[UR10][R2.64] ;  /* 0x0000000a02027981 */ /* 0x000f62000c1e1b00 */
[----:B-1----:R-:W-:Y:S01]  /*01b0*/  IADD3 R9, P0, PT, R13, UR4, RZ ;  /* 0x000000040d097c10 */ /* 0x002fe2000ff1e0ff */
[----:B------:R-:W-:-:S03]  /*01c0*/  VIADD R11, R5, 0x100 ;  /* 0x00000100050b7836 */ /* 0x000fc60000000000 */
[----:B------:R-:W-:-:S09]  /*01d0*/  LEA.HI.X.SX32 R8, R13, UR5, 0x1, P0 ;  /* 0x000000050d087c11 */ /* 0x000fd200080f0eff */
.L_x_469:
[----:B------:R-:W-:Y:S05]  /*01e0*/  BSYNC.RECONVERGENT B1 ;  /* 0x0000000000017941 */ /* 0x000fea0003800200 */
.L_x_468:
        /* <DEDUP_REMOVED lines=9> */
[----:B------:R-:W0:Y:S01]  /*0280*/  LDC.64 R12, c[0x0][0x380] ;  /* 0x0000e000ff0c7b82 */ /* 0x000e220000000a00 */
[----:B------:R-:W-:Y:S01]  /*0290*/  LEA.HI R7, R10, 0x1, RZ, 0x18 ;  /* 0x000000010a077811 */ /* 0x000fe200078fc0ff */
[----:B------:R-:W-:-:S03]  /*02a0*/  IMAD.IADD R19, R6, 0x1, R11 ;  /* 0x0000000106137824 */ /* 0x000fc600078e020b */
[----:B------:R-:W-:-:S05]  /*02b0*/  LOP3.LUT R7, R7, 0x3, RZ, 0xc0, !PT ;  /* 0x0000000307077812 */ /* 0x000fca00078ec0ff */
[----:B------:R-:W-:-:S07]  /*02c0*/  IMAD.MOV R7, RZ, RZ, -R7 ;  /* 0x000000ffff077224 */ /* 0x000fce00078e0a07 */
.L_x_476:
[----:B0-----:R-:W-:-:S06]  /*02d0*/  IMAD.WIDE R14, R19, 0x8, R12 ;  /* 0x00000008130e7825 */ /* 0x001fcc00078e020c */
[----:B------:R-:W2:Y:S01]  /*02e0*/  LDG.E.64 R14, desc[UR10][R14.64] ;  /* 0x0000000a0e0e7981 */ /* 0x000ea2000c1e1b00 */
[----:B------:R-:W-:Y:S01]  /*02f0*/  IADD3 R21, P1, PT, R19, UR6, RZ ;  /* 0x0000000613157c10 */ /* 0x000fe2000ff3e0ff */
[----:B------:R-:W-:Y:S01]  /*0300*/  VIADD R7, R7, 0x1 ;  /* 0x0000000107077836 */ /* 0x000fe20000000000 */
[----:B------:R-:W-:Y:S01]  /*0310*/  BSSY.RECONVERGENT B3, `(.L_x_474) ;  /* 0x000001b000037945 */ /* 0x000fe20003800200 */
[----:B------:R-:W-:Y:S01]  /*0320*/  IMAD.MOV.U32 R18, RZ, RZ, R9 ;  /* 0x000000ffff127224 */ /* 0x000fe200078e0009 */
[----:B------:R-:W-:Y:S01]  /*0330*/  LEA.HI.X.SX32 R23, R19, UR7, 0x1, P1 ;  /* 0x0000000713177c11 */ /* 0x000fe200088f0eff */
[----:B------:R-:W-:Y:S01]  /*0340*/  IMAD.MOV.U32 R20, RZ, RZ, R8 ;  /* 0x000000ffff147224 */ /* 0x000fe200078e0008 */
[----:B------:R-:W-:Y:S01]  /*0350*/  ISETP.NE.AND P2, PT, R7, RZ, PT ;  /* 0x000000ff0700720c */ /* 0x000fe20003f45270 */
[----:B-----5:R-:W-:Y:S02]  /*0360*/  IMAD.MOV.U32 R16, RZ, RZ, R2 ;  /* 0x000000ffff107224 */ /* 0x020fe400078e0002 */
[----:B------:R-:W-:-:S02]  /*0370*/  IMAD.MOV.U32 R17, RZ, RZ, R3 ;  /* 0x000000ffff117224 */ /* 0x000fc400078e0003 */
[----:B------:R-:W-:Y:S02]  /*0380*/  IMAD.MOV.U32 R9, RZ, RZ, R21 ;  /* 0x000000ffff097224 */ /* 0x000fe400078e0015 */
        /* <DEDUP_REMOVED lines=19> */
.L_x_475:
[----:B------:R-:W-:Y:S05]  /*04c0*/  BSYNC.RECONVERGENT B3 ;  /* 0x0000000000037941 */ /* 0x000fea0003800200 */
.L_x_474:
[----:B------:R-:W-:Y:S02]  /*04d0*/  VIADD R11, R11, 0x100 ;  /* 0x000001000b0b7836 */ /* 0x000fe40000000000 */
[----:B------:R-:W-:Y:S01]  /*04e0*/  VIADD R19, R19, 0x100 ;  /* 0x0000010013137836 */ /* 0x000fe20000000000 */
[----:B------:R-:W-:Y:S06]  /*04f0*/  @P2 BRA `(.L_x_476) ;  /* 0xfffffffc00742947 */ /* 0x000fec000383ffff */
.L_x_473:
[----:B------:R-:W-:Y:S05]  /*0500*/  BSYNC.RECONVERGENT B2 ;  /* 0x0000000000027941 */ /* 0x000fea0003800200 */
.L_x_472:
[----:B------:R-:W-:-:S13]  /*0510*/  ISETP.GE.U32.AND P0, PT, R10, 0x300, PT ;  /* 0x000003000a00780c */ /* 0x000fda0003f06070 */
[----:B------:R-:W-:Y:S05]  /*0520*/  @!P0 BRA `(.L_x_471) ;  /* 0x0000000400cc8947 */ /* 0x000fea0003800000 */
[----:B------:R-:W0:Y:S01]  /*0530*/  LDC.64 R12, c[0x0][0x380] ;  /* 0x0000e000ff0c7b82 */ /* 0x000e220000000a00 */
[----:B------:R-:W-:-:S04]  /*0540*/  IMAD.IADD R23, R6, 0x1, R11 ;  /* 0x0000000106177824 */ /* 0x000fc800078e020b */
[C---:B------:R-:W-:Y:S02]  /*0550*/  VIADD R27, R23.reuse, 0x100 ;  /* 0x00000100171b7836 */ /* 0x040fe40000000000 */
[C---:B------:R-:W-:Y:S02]  /*0560*/  VIADD R26, R23.reuse, 0x200 ;  /* 0x00000200171a7836 */ /* 0x040fe40000000000 */
[----:B------:R-:W-:Y:S01]  /*0570*/  VIADD R22, R23, 0x300 ;  /* 0x0000030017167836 */ /* 0x000fe20000000000 */
[----:B0-----:R-:W-:-:S05]  /*0580*/  IADD3 R6, P0, PT, R12, 0x1000, RZ ;  /* 0x000010000c067810 */ /* 0x001fca0007f1e0ff */
[----:B------:R-:W-:-:S08]  /*0590*/  IMAD.X R7, RZ, RZ, R13, P0 ;  /* 0x000000ffff077224 */ /* 0x000fd000000e060d */
.L_x_485:
[----:B------:R-:W-:-:S05]  /*05a0*/  IMAD.WIDE R24, R23, 0x8, R6 ;  /* 0x0000000817187825 */ /* 0x000fca00078e0206 */
[----:B------:R-:W2:Y:S04]  /*05b0*/  LDG.E.64 R20, desc[UR10][R24.64+-0x1000] ;  /* 0xfff0000a18147981 */ /* 0x000ea8000c1e1b00 */
[----:B-----5:R0:W5:Y:S04]  /*05c0*/  LDG.E.64 R16, desc[UR10][R24.64+-0x800] ;  /* 0xfff8000a18107981 */ /* 0x020168000c1e1b00 */
[----:B------:R0:W5:Y:S04]  /*05d0*/  LDG.E.64 R14, desc[UR10][R24.64] ;  /* 0x0000000a180e7981 */ /* 0x000168000c1e1b00 */
[----:B------:R0:W5:Y:S01]  /*05e0*/  LDG.E.64 R12, desc[UR10][R24.64+0x800] ;  /* 0x0008000a180c7981 */ /* 0x000162000c1e1b00 */
[C---:B------:R-:W-:Y:S01]  /*05f0*/  IADD3 R30, P1, PT, R23.reuse, UR8, RZ ;  /* 0x00000008171e7c10 */ /* 0x040fe2000ff3e0ff */
[----:B------:R-:W-:Y:S03]  /*0600*/  BSSY.RECONVERGENT B2, `(.L_x_477) ;  /* 0x0000016000027945 */ /* 0x000fe60003800200 */
[----:B------:R-:W-:Y:S01]  /*0610*/  LEA.HI.X.SX32 R29, R23, UR9, 0x1, P1 ;  /* 0x00000009171d7c11 */ /* 0x000fe200088f0eff */
        /* <DEDUP_REMOVED lines=20> */
.L_x_478:
[----:B------:R-:W-:Y:S05]  /*0760*/  BSYNC.RECONVERGENT B2 ;  /* 0x0000000000027941 */ /* 0x000fea0003800200 */
.L_x_477:
[----:B-----5:R-:W-:Y:S01]  /*0770*/  DSETP.GEU.AND P0, PT, R18, R16, PT ;  /* 0x000000101200722a */ /* 0x020fe20003f0e000 */
[C---:B------:R-:W-:Y:S01]  /*0780*/  IADD3 R21, P1, PT, R27.reuse, UR8, RZ ;  /* 0x000000081b157c10 */ /* 0x040fe2000ff3e0ff */
[----:B------:R-:W-:Y:S01]  /*0790*/  BSSY.RECONVERGENT B2, `(.L_x_479) ;  /* 0x0000015000027945 */ /* 0x000fe20003800200 */
[----:B------:R-:W-:Y:S01]  /*07a0*/  IMAD.MOV.U32 R2, RZ, RZ, R16 ;  /* 0x000000ffff027224 */ /* 0x000fe200078e0010 */
[----:B------:R-:W-:Y:S02]  /*07b0*/  MOV R3, R17 ;  /* 0x0000001100037202 */ /* 0x000fe40000000f00 */
[----:B------:R-:W-:Y:S01]  /*07c0*/  LEA.HI.X.SX32 R25, R27, UR9, 0x1, P1 ;  /* 0x000000091b197c11 */ /* 0x000fe200088f0eff */
[----:B------:R-:W-:-:S04]  /*07d0*/  IMAD.MOV.U32 R8, RZ, RZ, R21 ;  /* 0x000000ffff087224 */ /* 0x000fc800078e0015 */
[----:B------:R-:W-:-:S03]  /*07e0*/  IMAD.MOV.U32 R9, RZ, RZ, R25 ;  /* 0x000000ffff097224 */ /* 0x000fc600078e0019 */
        /* <DEDUP_REMOVED lines=15> */
.L_x_480:
[----:B------:R-:W-:Y:S05]  /*08e0*/  BSYNC.RECONVERGENT B2 ;  /* 0x0000000000027941 */ /* 0x000fea0003800200 */
.L_x_479:
[----:B------:R-:W-:Y:S01]  /*08f0*/  DSETP.GEU.AND P0, PT, R2, R14, PT ;  /* 0x0000000e0200722a */ /* 0x000fe20003f0e000 */
[----:B------:R-:W-:Y:S01]  /*0900*/  IADD3 R19, P1, PT, R26, UR8, RZ ;  /* 0x000000081a137c10 */ /* 0x000fe2000ff3e0ff */
[----:B------:R-:W-:Y:S01]  /*0910*/  BSSY.RECONVERGENT B2, `(.L_x_481) ;  /* 0x0000016000027945 */ /* 0x000fe20003800200 */
[----:B------:R-:W-:Y:S01]  /*0920*/  IADD3 R21, P2, PT, R22, UR8, RZ ;  /* 0x0000000816157c10 */ /* 0x000fe2000ff5e0ff */
[----:B------:R-:W-:Y:S01]  /*0930*/  IMAD.MOV.U32 R16, RZ, RZ, R14 ;  /* 0x000000ffff107224 */ /* 0x000fe200078e000e */
[----:B------:R-:W-:Y:S01]  /*0940*/  LEA.HI.X.SX32 R20, R26, UR9, 0x1, P1 ;  /* 0x000000091a147c11 */ /* 0x000fe200088f0eff */
[----:B------:R-:W-:Y:S02]  /*0950*/  IMAD.MOV.U32 R10, RZ, RZ, R19 ;  /* 0x000000ffff0a7224 */ /* 0x000fe400078e0013 */
[----:B------:R-:W-:Y:S02]  /*0960*/  IMAD.MOV.U32 R17, RZ, RZ, R15 ;  /* 0x000000ffff117224 */ /* 0x000fe400078e000f */
[----:B------:R-:W-:-:S04]  /*0970*/  IMAD.MOV.U32 R18, RZ, RZ, R20 ;  /* 0x000000ffff127224 */ /* 0x000fc800078e0014 */
        /* <DEDUP_REMOVED lines=15> */
.L_x_482:
[----:B------:R-:W-:Y:S05]  /*0a70*/  BSYNC.RECONVERGENT B2 ;  /* 0x0000000000027941 */ /* 0x000fea0003800200 */
.L_x_481:
[----:B------:R-:W-:Y:S01]  /*0a80*/  DSETP.GEU.AND P0, PT, R16, R12, PT ;  /* 0x0000000c1000722a */ /* 0x000fe20003f0e000 */
[----:B------:R-:W-:Y:S01]  /*0a90*/  LEA.HI.X.SX32 R15, R22, UR9, 0x1, P2 ;  /* 0x00000009160f7c11 */ /* 0x000fe200090f0eff */
        /* <DEDUP_REMOVED lines=20> */
.L_x_484:
[----:B------:R-:W-:Y:S05]  /*0be0*/  BSYNC.RECONVERGENT B2 ;  /* 0x0000000000027941 */ /* 0x000fea0003800200 */
.L_x_483:
[----:B------:R-:W-:Y:S02]  /*0bf0*/  VIADD R11, R11, 0x400 ;  /* 0x000004000b0b7836 */ /* 0x000fe40000000000 */
[----:B------:R-:W-:Y:S02]  /*0c00*/  VIADD R27, R27, 0x400 ;  /* 0x000004001b1b7836 */ /* 0x000fe40000000000 */
[----:B------:R-:W-:Y:S01]  /*0c10*/  VIADD R26, R26, 0x400 ;  /* 0x000004001a1a7836 */ /* 0x000fe20000000000 */
[----:B------:R-:W-:Y:S01]  /*0c20*/  ISETP.GE.AND P0, PT, R11, R4, PT ;  /* 0x000000040b00720c */ /* 0x000fe20003f06270 */
[----:B------:R-:W-:Y:S02]  /*0c30*/  VIADD R22, R22, 0x400 ;  /* 0x0000040016167836 */ /* 0x000fe40000000000 */
[----:B------:R-:W-:-:S10]  /*0c40*/  VIADD R23, R23, 0x400 ;  /* 0x0000040017177836 */ /* 0x000fd40000000000 */
[----:B------:R-:W-:Y:S05]  /*0c50*/  @!P0 BRA `(.L_x_485) ;  /* 0xfffffff800508947 */ /* 0x000fea000383ffff */
.L_x_471:
[----:B------:R-:W-:Y:S05]  /*0c60*/  BSYNC.RECONVERGENT B1 ;  /* 0x0000000000017941 */ /* 0x000fea0003800200 */
.L_x_470:
        /* <DEDUP_REMOVED lines=34> */
.L_x_488:
[----:B------:R-:W-:Y:S05]  /*0e90*/  BSYNC.RECONVERGENT B1 ;  /* 0x0000000000017941 */ /* 0x000fea0003800200 */
.L_x_487:
        /* <DEDUP_REMOVED lines=31> */
.L_x_490:
[----:B------:R-:W-:Y:S05]  /*1090*/  BSYNC.RECONVERGENT B1 ;  /* 0x0000000000017941 */ /* 0x000fea0003800200 */
.L_x_489:
[----:B------:R-:W-:Y:S01]  /*10a0*/  ISETP.GT.AND P0, PT, R14, 0x1b, PT ;  /* 0x0000001b0e00780c */ /* 0x000fe20003f04270 */
[----:B-1----:R1:W1:Y:S01]  /*10b0*/  SHFL.DOWN PT, R8, R2, 0x4, 0x1f ;  /* 0x08801f0002087f89 */ /* 0x00226200000e0000 */
[----:B------:R-:W-:Y:S01]  /*10c0*/  BSSY.RECONVERGENT B1, `(.L_x_491) ;  /* 0x000001d000017945 */ /* 0x000fe20003800200 */
[----:B---3--:R-:W-:Y:S02]  /*10d0*/  IMAD.MOV.U32 R11, RZ, RZ, R4 ;  /* 0x000000ffff0b7224 */ /* 0x008fe400078e0004 */
[----:B--2---:R2:W3:Y:S01]  /*10e0*/  SHFL.DOWN PT, R9, R3, 0x4, 0x1f ;  /* 0x08801f0003097f89 */ /* 0x0044e200000e0000 */
[----:B0-----:R-:W-:Y:S02]  /*10f0*/  IMAD.MOV.U32 R12, RZ, RZ, R10 ;  /* 0x000000ffff0c7224 */ /* 0x001fe400078e000a */
[----:B------:R-:W-:Y:S01]  /*1100*/  IMAD.MOV.U32 R6, RZ, RZ, R2 ;  /* 0x000000ffff067224 */ /* 0x000fe200078e0002 */
[----:B------:R2:W0:Y:S01]  /*1110*/  SHFL.DOWN PT, R13, R4, 0x4, 0x1f ;  /* 0x08801f00040d7f89 */ /* 0x00042200000e0000 */
[----:B------:R-:W-:-:S03]  /*1120*/  IMAD.MOV.U32 R7, RZ, RZ, R3 ;  /* 0x000000ffff077224 */ /* 0x000fc600078e0003 */
[----:B------:R2:W0:Y:S01]  /*1130*/  SHFL.DOWN PT, R15, R10, 0x4, 0x1f ;  /* 0x08801f000a0f7f89 */ /* 0x00042200000e0000 */
[----:B------:R-:W-:Y:S05]  /*1140*/  @P0 BRA `(.L_x_492) ;  /* 0x0000000000500947 */ /* 0x000fea0003800000 */
[----:B-1-3--:R-:W-:Y:S01]  /*1150*/  DSETP.GEU.AND P0, PT, R2, R8, PT ;  /* 0x000000080200722a */ /* 0x00afe20003f0e000 */
        /* <DEDUP_REMOVED lines=19> */
.L_x_492:
[----:B------:R-:W-:Y:S05]  /*1290*/  BSYNC.RECONVERGENT B1 ;  /* 0x0000000000017941 */ /* 0x000fea0003800200 */
.L_x_491:
[----:B------:R-:W-:Y:S01]  /*12a0*/  ISETP.GT.AND P0, PT, R14, 0x17, PT ;  /* 0x000000170e00780c */ /* 0x000fe20003f04270 */
[----:B-1----:R1:W1:Y:S01]  /*12b0*/  SHFL.DOWN PT, R8, R6, 0x8, 0x1f ;  /* 0x09001f0006087f89 */ /* 0x00226200000e0000 */
[----:B------:R-:W-:Y:S01]  /*12c0*/  BSSY.RECONVERGENT B1, `(.L_x_493) ;  /* 0x000001d000017945 */ /* 0x000fe20003800200 */
[----:B--2---:R-:W-:Y:S02]  /*12d0*/  IMAD.MOV.U32 R4, RZ, RZ, R11 ;  /* 0x000000ffff047224 */ /* 0x004fe400078e000b */
[----:B---3--:R2:W3:Y:S01]  /*12e0*/  SHFL.DOWN PT, R9, R7, 0x8, 0x1f ;  /* 0x09001f0007097f89 */ /* 0x0084e200000e0000 */
[----:B------:R-:W-:Y:S02]  /*12f0*/  IMAD.MOV.U32 R10, RZ, RZ, R12 ;  /* 0x000000ffff0a7224 */ /* 0x000fe400078e000c */
[----:B------:R-:W-:Y:S01]  /*1300*/  IMAD.MOV.U32 R2, RZ, RZ, R6 ;  /* 0x000000ffff027224 */ /* 0x000fe200078e0006 */
[----:B----4-:R2:W4:Y:S01]  /*1310*/  SHFL.DOWN PT, R16, R11, 0x8, 0x1f ;  /* 0x09001f000b107f89 */ /* 0x01052200000e0000 */
[----:B------:R-:W-:-:S03]  /*1320*/  IMAD.MOV.U32 R3, RZ, RZ, R7 ;  /* 0x000000ffff037224 */ /* 0x000fc600078e0007 */
[----:B0-----:R2:W0:Y:S01]  /*1330*/  SHFL.DOWN PT, R13, R12, 0x8, 0x1f ;  /* 0x09001f000c0d7f89 */ /* 0x00142200000e0000 */
[----:B------:R-:W-:Y:S05]  /*1340*/  @P0 BRA `(.L_x_494) ;  /* 0x0000000000500947 */ /* 0x000fea0003800000 */
[----:B-1-3--:R-:W-:Y:S01]  /*1350*/  DSETP.GEU.AND P0, PT, R6, R8, PT ;  /* 0x000000080600722a */ /* 0x00afe20003f0e000 */
        /* <DEDUP_REMOVED lines=19> */
.L_x_494:
[----:B------:R-:W-:Y:S05]  /*1490*/  BSYNC.RECONVERGENT B1 ;  /* 0x0000000000017941 */ /* 0x000fea0003800200 */
.L_x_493:
[----:B------:R-:W-:Y:S01]  /*14a0*/  ISETP.GT.AND P0, PT, R14, 0xf, PT ;  /* 0x0000000f0e00780c */ /* 0x000fe20003f04270 */
[----:B-1----:R1:W1:Y:S01]  /*14b0*/  SHFL.DOWN PT, R6, R2, 0x10, 0x1f ;  /* 0x0a001f0002067f89 */ /* 0x00226200000e0000 */
[----:B------:R-:W-:Y:S01]  /*14c0*/  BSSY.RECONVERGENT B1, `(.L_x_495) ;  /* 0x000001d000017945 */ /* 0x000fe20003800200 */
[----:B------:R-:W-:Y:S01]  /*14d0*/  MOV R17, R4 ;  /* 0x0000000400117202 */ /* 0x000fe20000000f00 */
[----:B------:R-:W-:Y:S01]  /*14e0*/  IMAD.MOV.U32 R19, RZ, RZ, R10 ;  /* 0x000000ffff137224 */ /* 0x000fe200078e000a */
[----:B--2---:R2:W1:Y:S01]  /*14f0*/  SHFL.DOWN PT, R7, R3, 0x10, 0x1f ;  /* 0x0a001f0003077f89 */ /* 0x00446200000e0000 */
[----:B------:R-:W-:Y:S02]  /*1500*/  IMAD.MOV.U32 R12, RZ, RZ, R2 ;  /* 0x000000ffff0c7224 */ /* 0x000fe400078e0002 */
[----:B0-----:R-:W-:Y:S01]  /*1510*/  IMAD.MOV.U32 R13, RZ, RZ, R3 ;  /* 0x000000ffff0d7224 */ /* 0x001fe200078e0003 */
[----:B---3--:R2:W0:Y:S04]  /*1520*/  SHFL.DOWN PT, R9, R4, 0x10, 0x1f ;  /* 0x0a001f0004097f89 */ /* 0x00842800000e0000 */
[----:B------:R2:W3:Y:S01]  /*1530*/  SHFL.DOWN PT, R11, R10, 0x10, 0x1f ;  /* 0x0a001f000a0b7f89 */ /* 0x0004e200000e0000 */
        /* <DEDUP_REMOVED lines=21> */
.L_x_496:
[----:B------:R-:W-:Y:S05]  /*1690*/  BSYNC.RECONVERGENT B1 ;  /* 0x0000000000017941 */ /* 0x000fea0003800200 */
.L_x_495:
[----:B------:R-:W-:Y:S01]  /*16a0*/  ISETP.NE.AND P0, PT, R14, RZ, PT ;  /* 0x000000ff0e00720c */ /* 0x000fe20003f05270 */
[----:B------:R-:W-:-:S12]  /*16b0*/  BSSY.RECONVERGENT B1, `(.L_x_497) ;  /* 0x000000b000017945 */ /* 0x000fd80003800200 */
[----:B------:R-:W-:Y:S05]  /*16c0*/  @P0 BRA `(.L_x_498) ;  /* 0x0000000000240947 */ /* 0x000fea0003800000 */
[----:B--2---:R-:W2:Y:S01]  /*16d0*/  S2R R4, SR_CgaCtaId ;  /* 0x0000000000047919 */ /* 0x004ea20000008800 */
[----:B------:R-:W-:Y:S01]  /*16e0*/  MOV R3, 0x400 ;  /* 0x0000040000037802 */ /* 0x000fe20000000f00 */
[----:B------:R-:W-:Y:S01]  /*16f0*/  IMAD.MOV.U32 R18, RZ, RZ, R17 ;  /* 0x000000ffff127224 */ /* 0x000fe200078e0011 */
[----:B-1----:R-:W-:-:S04]  /*1700*/  SHF.R.U32.HI R2, RZ, 0x1, R5 ;  /* 0x00000001ff027819 */ /* 0x002fc80000011605 */
[----:B------:R-:W-:Y:S02]  /*1710*/  LOP3.LUT R2, R2, 0x1f0, RZ, 0xc0, !PT ;  /* 0x000001f002027812 */ /* 0x000fe400078ec0ff */
[----:B--2---:R-:W-:-:S05]  /*1720*/  LEA R3, R4, R3, 0x18 ;  /* 0x0000000304037211 */ /* 0x004fca00078ec0ff */
[----:B------:R-:W-:-:S05]  /*1730*/  IMAD.IADD R3, R2, 0x1, R3 ;  /* 0x0000000102037824 */ /* 0x000fca00078e0203 */
[----:B------:R1:W-:Y:S04]  /*1740*/  STS.64 [R3+0x10], R18 ;  /* 0x0000101203007388 */ /* 0x0003e80000000a00 */
[----:B------:R1:W-:Y:S02]  /*1750*/  STS.64 [R3+0x8], R12 ;  /* 0x0000080c03007388 */ /* 0x0003e40000000a00 */
.L_x_498:
[----:B------:R-:W-:Y:S05]  /*1760*/  BSYNC.RECONVERGENT B1 ;  /* 0x0000000000017941 */ /* 0x000fea0003800200 */
.L_x_497:
        /* <DEDUP_REMOVED lines=8> */
[----:B0--3--:R-:W0:Y:S04]  /*17f0*/  LDS.128 R8, [R32+0x20] ;  /* 0x0000200020087984 */ /* 0x009e280000000c00 */
[----:B------:R2:W3:Y:S04]  /*1800*/  LDS.64 R2, [R32+0x80] ;  /* 0x0000800020027984 */ /* 0x0004e80000000a00 */
[----:B------:R2:W2:Y:S01]  /*1810*/  LDS.128 R4, [R32+0x30] ;  /* 0x0000300020047984 */ /* 0x0004a20000000c00 */
[----:B-1----:R-:W-:Y:S01]  /*1820*/  DSETP.GEU.AND P0, PT, R12, R14, PT ;  /* 0x0000000e0c00722a */ /* 0x002fe20003f0e000 */
[----:B------:R-:W-:-:S02]  /*1830*/  IMAD.MOV.U32 R28, RZ, RZ, R14 ;  /* 0x000000ffff1c7224 */ /* 0x000fc400078e000e */
[----:B------:R-:W-:Y:S02]  /*1840*/  IMAD.MOV.U32 R29, RZ, RZ, R15 ;  /* 0x000000ffff1d7224 */ /* 0x000fe400078e000f */
[----:B0-----:R-:W-:Y:S02]  /*1850*/  IMAD.MOV.U32 R30, RZ, RZ, R8 ;  /* 0x000000ffff1e7224 */ /* 0x001fe400078e0008 */
[----:B------:R-:W-:-:S07]  /*1860*/  IMAD.MOV.U32 R31, RZ, RZ, R9 ;  /* 0x000000ffff1f7224 */ /* 0x000fce00078e0009 */
[----:B--23--:R-:W-:Y:S05]  /*1870*/  @!P0 BRA `(.L_x_501) ;  /* 0x0000000000388947 */ /* 0x00cfea0003800000 */
        /* <DEDUP_REMOVED lines=14> */
.L_x_501:
[----:B------:R-:W-:Y:S05]  /*1960*/  BSYNC.RECONVERGENT B1 ;  /* 0x0000000000017941 */ /* 0x000fea0003800200 */
.L_x_500:
[----:B------:R0:W1:Y:S01]  /*1970*/  LDS.128 R12, [R32+0x40] ;  /* 0x00004000200c7984 */ /* 0x0000620000000c00 */
[----:B------:R-:W-:Y:S01]  /*1980*/  DSETP.GEU.AND P0, PT, R28, R10, PT ;  /* 0x0000000a1c00722a */ /* 0x000fe20003f0e000 */
[----:B------:R-:W-:Y:S01]  /*1990*/  BSSY.RECONVERGENT B1, `(.L_x_502) ;  /* 0x0000017000017945 */ /* 0x000fe20003800200 */
[----:B------:R-:W-:Y:S01]  /*19a0*/  IMAD.MOV.U32 R33, RZ, RZ, R4 ;  /* 0x000000ffff217224 */ /* 0x000fe200078e0004 */
[----:B----4-:R0:W2:Y:S01]  /*19b0*/  LDS.128 R16, [R32+0x50] ;  /* 0x0000500020107984 */ /* 0x0100a20000000c00 */
[----:B------:R-:W-:Y:S02]  /*19c0*/  IMAD.MOV.U32 R35, RZ, RZ, R5 ;  /* 0x000000ffff237224 */ /* 0x000fe400078e0005 */
[----:B------:R-:W-:Y:S01]  /*19d0*/  IMAD.MOV.U32 R8, RZ, RZ, R10 ;  /* 0x000000ffff087224 */ /* 0x000fe200078e000a */
[----:B------:R0:W3:Y:S01]  /*19e0*/  LDS.128 R20, [R32+0x60] ;  /* 0x0000600020147984 */ /* 0x0000e20000000c00 */
[----:B------:R-:W-:-:S03]  /*19f0*/  IMAD.MOV.U32 R9, RZ, RZ, R11 ;  /* 0x000000ffff097224 */ /* 0x000fc600078e000b */
[----:B------:R0:W4:Y:S03]  /*1a00*/  LDS.128 R24, [R32+0x70] ;  /* 0x0000700020187984 */ /* 0x0001260000000c00 */
[----:B------:R-:W-:Y:S05]  /*1a10*/  @!P0 BRA `(.L_x_503) ;  /* 0x0000000000388947 */ /* 0x000fea0003800000 */
        /* <DEDUP_REMOVED lines=14> */
.L_x_503:
[----:B------:R-:W-:Y:S05]  /*1b00*/  BSYNC.RECONVERGENT B1 ;  /* 0x0000000000017941 */ /* 0x000fea0003800200 */
.L_x_502:
        /* <DEDUP_REMOVED lines=21> */
.L_x_505:
[----:B------:R-:W-:Y:S05]  /*1c60*/  BSYNC.RECONVERGENT B1 ;  /* 0x0000000000017941 */ /* 0x000fea0003800200 */
.L_x_504:
[----:B------:R-:W-:Y:S01]  /*1c70*/  DSETP.GEU.AND P0, PT, R4, R14, PT ;  /* 0x0000000e0400722a */ /* 0x000fe20003f0e000 */
[----:B------:R-:W-:Y:S01]  /*1c80*/  BSSY.RECONVERGENT B1, `(.L_x_506) ;  /* 0x0000014000017945 */ /* 0x000fe20003800200 */
[----:B------:R-:W-:Y:S02]  /*1c90*/  IMAD.MOV.U32 R6, RZ, RZ, R14 ;  /* 0x000000ffff067224 */ /* 0x000fe400078e000e */
[----:B------:R-:W-:Y:S02]  /*1ca0*/  IMAD.MOV.U32 R7, RZ, RZ, R15 ;  /* 0x000000ffff077224 */ /* 0x000fe400078e000f */
[----:B--2---:R-:W-:Y:S02]  /*1cb0*/  IMAD.MOV.U32 R9, RZ, RZ, R16 ;  /* 0x000000ffff097224 */ /* 0x004fe400078e0010 */
        /* <DEDUP_REMOVED lines=16> */
.L_x_507:
[----:B------:R-:W-:Y:S05]  /*1dc0*/  BSYNC.RECONVERGENT B1 ;  /* 0x0000000000017941 */ /* 0x000fea0003800200 */
.L_x_506:
        /* <DEDUP_REMOVED lines=21> */
.L_x_509:
[----:B------:R-:W-:Y:S05]  /*1f20*/  BSYNC.RECONVERGENT B1 ;  /* 0x0000000000017941 */ /* 0x000fea0003800200 */
.L_x_508:
[----:B------:R-:W-:Y:S01]  /*1f30*/  DSETP.GEU.AND P0, PT, R4, R22, PT ;  /* 0x000000160400722a */ /* 0x000fe20003f0e000 */
[----:B------:R-:W-:Y:S01]  /*1f40*/  BSSY.RECONVERGENT B1, `(.L_x_510) ;  /* 0x0000014000017945 */ /* 0x000fe20003800200 */
[----:B------:R-:W-:Y:S02]  /*1f50*/  IMAD.MOV.U32 R6, RZ, RZ, R22 ;  /* 0x000000ffff067224 */ /* 0x000fe400078e0016 */
[----:B------:R-:W-:Y:S02]  /*1f60*/  IMAD.MOV.U32 R7, RZ, RZ, R23 ;  /* 0x000000ffff077224 */ /* 0x000fe400078e0017 */
[----:B----4-:R-:W-:Y:S02]  /*1f70*/  IMAD.MOV.U32 R9, RZ, RZ, R24 ;  /* 0x000000ffff097224 */ /* 0x010fe400078e0018 */
        /* <DEDUP_REMOVED lines=16> */
.L_x_511:
[----:B------:R-:W-:Y:S05]  /*2080*/  BSYNC.RECONVERGENT B1 ;  /* 0x0000000000017941 */ /* 0x000fea0003800200 */
.L_x_510:
        /* <DEDUP_REMOVED lines=21> */
.L_x_486:
[----:B------:R-:W0:Y:S01]  /*21e0*/  S2R R6, SR_LANEID ;  /* 0x0000000000067919 */ /* 0x000e220000000000 */
[----:B------:R-:W-:Y:S01]  /*21f0*/  LOP3.LUT R7, R5, 0x3e0, RZ, 0xc0, !PT ;  /* 0x000003e005077812 */ /* 0x000fe200078ec0ff */
[----:B------:R-:W-:Y:S01]  /*2200*/  BSSY.RECONVERGENT B1, `(.L_x_512) ;  /* 0x0000024000017945 */ /* 0x000fe20003800200 */
[----:B------:R-:W-:Y:S01]  /*2210*/  IMAD.MOV.U32 R18, RZ, RZ, R9 ;  /* 0x000000ffff127224 */ /* 0x000fe200078e0009 */
[----:B-----5:R-:W-:Y:S01]  /*2220*/  MOV R10, R2 ;  /* 0x00000002000a7202 */ /* 0x020fe20000000f00 */
[----:B------:R-:W-:Y:S02]  /*2230*/  IMAD.MOV.U32 R20, RZ, RZ, R8 ;  /* 0x000000ffff147224 */ /* 0x000fe400078e0008 */
[----:B------:R-:W-:Y:S01]  /*2240*/  VIADD R11, R7, 0x20 ;  /* 0x00000020070b7836 */ /* 0x000fe20000000000 */
[----:B------:R-:W-:-:S04]  /*2250*/  LOP3.LUT R7, RZ, R7, RZ, 0x33, !PT ;  /* 0x00000007ff077212 */ /* 0x000fc800078e33ff */
[----:B------:R-:W-:Y:S01]  /*2260*/  ISETP.GT.AND P0, PT, R11, R4, PT ;  /* 0x000000040b00720c */ /* 0x000fe20003f04270 */
[----:B------:R-:W-:Y:S02]  /*2270*/  IMAD.IADD R7, R4, 0x1, R7 ;  /* 0x0000000104077824 */ /* 0x000fe400078e0207 */
        /* <DEDUP_REMOVED lines=28> */
.L_x_513:
[----:B------:R-:W-:Y:S05]  /*2440*/  BSYNC.RECONVERGENT B1 ;  /* 0x0000000000017941 */ /* 0x000fea0003800200 */
.L_x_512:
[----:B------:R-:W-:Y:S01]  /*2450*/  VIADD R2, R6, 0x2 ;  /* 0x0000000206027836 */ /* 0x000fe20000000000 */
[----:B------:R1:W1:Y:S01]  /*2460*/  SHFL.DOWN PT, R8, R10, 0x2, R7 ;  /* 0x084000000a087989 */ /* 0x00026200000e0007 */
[----:B------:R-:W-:Y:S01]  /*2470*/  BSSY.RECONVERGENT B1, `(.L_x_514) ;  /* 0x000001e000017945 */ /* 0x000fe20003800200 */
[----:B----4-:R-:W-:Y:S02]  /*2480*/  IMAD.MOV.U32 R14, RZ, RZ, R18 ;  /* 0x000000ffff0e7224 */ /* 0x010fe400078e0012 */
[----:B------:R-:W-:Y:S01]  /*2490*/  ISETP.GT.AND P0, PT, R2, R7, PT ;  /* 0x000000070200720c */ /* 0x000fe20003f04270 */
[----:B------:R4:W1:Y:S01]  /*24a0*/  SHFL.DOWN PT, R9, R11, 0x2, R7 ;  /* 0x084000000b097989 */ /* 0x00086200000e0007 */
[----:B------:R-:W-:Y:S02]  /*24b0*/  IMAD.MOV.U32 R16, RZ, RZ, R20 ;  /* 0x000000ffff107224 */ /* 0x000fe400078e0014 */
[----:B------:R-:W-:Y:S01]  /*24c0*/  IMAD.MOV.U32 R2, RZ, RZ, R10 ;  /* 0x000000ffff027224 */ /* 0x000fe200078e000a */
[----:B---3--:R4:W3:Y:S01]  /*24d0*/  SHFL.DOWN PT, R13, R18, 0x2, R7 ;  /* 0x08400000120d7989 */ /* 0x0088e200000e0007 */
[----:B------:R-:W-:-:S03]  /*24e0*/  IMAD.MOV.U32 R3, RZ, RZ, R11 ;  /* 0x000000ffff037224 */ /* 0x000fc600078e000b */
[----:B0-----:R4:W0:Y:S04]  /*24f0*/  SHFL.DOWN PT, R15, R20, 0x2, R7 ;  /* 0x08400000140f7989 */ /* 0x00182800000e0007 */
        /* <DEDUP_REMOVED lines=21> */
.L_x_515:
[----:B------:R-:W-:Y:S05]  /*2650*/  BSYNC.RECONVERGENT B1 ;  /* 0x0000000000017941 */ /* 0x000fea0003800200 */
.L_x_514:
        /* <DEDUP_REMOVED lines=32> */
.L_x_517:
[----:B------:R-:W-:Y:S05]  /*2860*/  BSYNC.RECONVERGENT B1 ;  /* 0x0000000000017941 */ /* 0x000fea0003800200 */
.L_x_516:
[----:B-1----:R-:W-:Y:S01]  /*2870*/  VIADD R2, R6, 0x8 ;  /* 0x0000000806027836 */ /* 0x002fe20000000000 */
[----:B------:R1:W1:Y:S01]  /*2880*/  SHFL.DOWN PT, R10, R8, 0x8, R7 ;  /* 0x09000000080a7989 */ /* 0x00026200000e0007 */
[----:B------:R-:W-:Y:S01]  /*2890*/  BSSY.RECONVERGENT B1, `(.L_x_518) ;  /* 0x000001e000017945 */ /* 0x000fe20003800200 */
[----:B--2---:R-:W-:Y:S01]  /*28a0*/  MOV R14, R12 ;  /* 0x0000000c000e7202 */ /* 0x004fe20000000f00 */
[----:B------:R-:W-:Y:S01]  /*28b0*/  IMAD.MOV.U32 R16, RZ, RZ, R18 ;  /* 0x000000ffff107224 */ /* 0x000fe200078e0012 */
[----:B------:R-:W-:Y:S01]  /*28c0*/  ISETP.GT.AND P0, PT, R2, R7, PT ;  /* 0x000000070200720c */ /* 0x000fe20003f04270 */
[----:B----4-:R2:W4:Y:S01]  /*28d0*/  SHFL.DOWN PT, R11, R9, 0x8, R7 ;  /* 0x09000000090b7989 */ /* 0x01052200000e0007 */
[----:B------:R-:W-:Y:S02]  /*28e0*/  IMAD.MOV.U32 R2, RZ, RZ, R8 ;  /* 0x000000ffff027224 */ /* 0x000fe400078e0008 */
[----:B------:R-:W-:Y:S01]  /*28f0*/  IMAD.MOV.U32 R3, RZ, RZ, R9 ;  /* 0x000000ffff037224 */ /* 0x000fe200078e0009 */
[----:B---3--:R2:W3:Y:S04]  /*2900*/  SHFL.DOWN PT, R13, R12, 0x8, R7 ;  /* 0x090000000c0d7989 */ /* 0x0084e800000e0007 */
        /* <DEDUP_REMOVED lines=22> */
.L_x_519:
[----:B------:R-:W-:Y:S05]  /*2a70*/  BSYNC.RECONVERGENT B1 ;  /* 0x0000000000017941 */ /* 0x000fea0003800200 */
.L_x_518:
[----:B-1----:R-:W-:Y:S01]  /*2a80*/  VIADD R10, R6, 0x10 ;  /* 0x00000010060a7836 */ /* 0x002fe20000000000 */
[----:B------:R1:W1:Y:S01]  /*2a90*/  SHFL.DOWN PT, R8, R2, 0x10, R7 ;  /* 0x0a00000002087989 */ /* 0x00026200000e0007 */
[----:B------:R-:W-:Y:S01]  /*2aa0*/  BSSY.RECONVERGENT B1, `(.L_x_520) ;  /* 0x000001e000017945 */ /* 0x000fe20003800200 */
[----:B------:R-:W-:Y:S02]  /*2ab0*/  IMAD.MOV.U32 R17, RZ, RZ, R14 ;  /* 0x000000ffff117224 */ /* 0x000fe400078e000e */
[----:B------:R-:W-:Y:S01]  /*2ac0*/  ISETP.GT.AND P0, PT, R10, R7, PT ;  /* 0x000000070a00720c */ /* 0x000fe20003f04270 */
[----:B--2---:R2:W1:Y:S01]  /*2ad0*/  SHFL.DOWN PT, R9, R3, 0x10, R7 ;  /* 0x0a00000003097989 */ /* 0x00446200000e0007 */
[----:B------:R-:W-:Y:S02]  /*2ae0*/  IMAD.MOV.U32 R19, RZ, RZ, R16 ;  /* 0x000000ffff137224 */ /* 0x000fe400078e0010 */
[----:B------:R-:W-:Y:S01]  /*2af0*/  IMAD.MOV.U32 R12, RZ, RZ, R2 ;  /* 0x000000ffff0c7224 */ /* 0x000fe200078e0002 */
[----:B----4-:R2:W4:Y:S01]  /*2b00*/  SHFL.DOWN PT, R11, R14, 0x10, R7 ;  /* 0x0a0000000e0b7989 */ /* 0x01052200000e0007 */
[----:B---3--:R-:W-:-:S03]  /*2b10*/  IMAD.MOV.U32 R13, RZ, RZ, R3 ;  /* 0x000000ffff0d7224 */ /* 0x008fc600078e0003 */
[----:B0-----:R2:W0:Y:S04]  /*2b20*/  SHFL.DOWN PT, R15, R16, 0x10, R7 ;  /* 0x0a000000100f7989 */ /* 0x00142800000e0007 */
        /* <DEDUP_REMOVED lines=21> */
.L_x_521:
[----:B------:R-:W-:Y:S05]  /*2c80*/  BSYNC.RECONVERGENT B1 ;  /* 0x0000000000017941 */ /* 0x000fea0003800200 */
.L_x_520:
[----:B------:R-:W-:Y:S01]  /*2c90*/  ISETP.NE.AND P0, PT, R6, RZ, PT ;  /* 0x000000ff0600720c */ /* 0x000fe20003f05270 */
[----:B------:R-:W-:-:S12]  /*2ca0*/  BSSY.RECONVERGENT B1, `(.L_x_522) ;  /* 0x000000b000017945 */ /* 0x000fd80003800200 */
[----:B------:R-:W-:Y:S05]  /*2cb0*/  @P0 BRA `(.L_x_523) ;  /* 0x0000000000240947 */ /* 0x000fea0003800000 */
[----:B------:R-:W3:Y:S01]  /*2cc0*/  S2R R6, SR_CgaCtaId ;  /* 0x0000000000067919 */ /* 0x000ee20000008800 */
[----:B--2---:R-:W-:Y:S01]  /*2cd0*/  MOV R3, 0x400 ;  /* 0x0000040000037802 */ /* 0x004fe20000000f00 */
[----:B------:R-:W-:Y:S01]  /*2ce0*/  IMAD.MOV.U32 R18, RZ, RZ, R17 ;  /* 0x000000ffff127224 */ /* 0x000fe200078e0011 */
[----:B-1----:R-:W-:-:S04]  /*2cf0*/  SHF.R.U32.HI R2, RZ, 0x1, R5 ;  /* 0x00000001ff027819 */ /* 0x002fc80000011605 */
[----:B------:R-:W-:Y:S02]  /*2d00*/  LOP3.LUT R2, R2, 0x1f0, RZ, 0xc0, !PT ;  /* 0x000001f002027812 */ /* 0x000fe400078ec0ff */
[----:B---3--:R-:W-:-:S05]  /*2d10*/  LEA R3, R6, R3, 0x18 ;  /* 0x0000000306037211 */ /* 0x008fca00078ec0ff */
[----:B------:R-:W-:-:S05]  /*2d20*/  IMAD.IADD R3, R2, 0x1, R3 ;  /* 0x0000000102037824 */ /* 0x000fca00078e0203 */
[----:B------:R3:W-:Y:S04]  /*2d30*/  STS.64 [R3+0x10], R18 ;  /* 0x0000101203007388 */ /* 0x0007e80000000a00 */
[----:B------:R3:W-:Y:S02]  /*2d40*/  STS.64 [R3+0x8], R12 ;  /* 0x0000080c03007388 */ /* 0x0007e40000000a00 */
.L_x_523:
[----:B------:R-:W-:Y:S05]  /*2d50*/  BSYNC.RECONVERGENT B1 ;  /* 0x0000000000017941 */ /* 0x000fea0003800200 */
.L_x_522:
[----:B------:R-:W-:Y:S01]  /*2d60*/  BAR.SYNC.DEFER_BLOCKING 0x0 ;  /* 0x0000000000007b1d */ /* 0x000fe20000010000 */
[----:B------:R-:W-:-:S13]  /*2d70*/  ISETP.NE.AND P1, PT, R5, RZ, PT ;  /* 0x000000ff0500720c */ /* 0x000fda0003f25270 */
[----:B------:R-:W-:Y:S05]  /*2d80*/  @P1 BRA `(.L_x_499) ;  /* 0x0000003800601947 */ /* 0x000fea0003800000 */
[----:B------:R-:W-:Y:S01]  /*2d90*/  ISETP.GE.AND P0, PT, R4, 0x21, PT ;  /* 0x000000210400780c */ /* 0x000fe20003f06270 */
[----:B----4-:R-:W-:Y:S02]  /*2da0*/  IMAD.MOV.U32 R11, RZ, RZ, R17 ;  /* 0x000000ffff0b7224 */ /* 0x010fe400078e0011 */
[----:B--2---:R-:W-:Y:S02]  /*2db0*/  IMAD.MOV.U32 R14, RZ, RZ, R19 ;  /* 0x000000ffff0e7224 */ /* 0x004fe400078e0013 */
[----:B-1----:R-:W-:Y:S02]  /*2dc0*/  IMAD.MOV.U32 R2, RZ, RZ, R12 ;  /* 0x000000ffff027224 */ /* 0x002fe400078e000c */
[----:B---3--:R-:W-:-:S06]  /*2dd0*/  IMAD.MOV.U32 R3, RZ, RZ, R13 ;  /* 0x000000ffff037224 */ /* 0x008fcc00078e000d */
[----:B------:R-:W-:Y:S05]  /*2de0*/  @!P0 BRA `(.L_x_524) ;  /* 0x00000000006c8947 */ /* 0x000fea0003800000 */
[----:B------:R-:W1:Y:S01]  /*2df0*/  S2UR UR5, SR_CgaCtaId ;  /* 0x00000000000579c3 */ /* 0x000e620000008800 */
[----:B------:R-:W-:Y:S01]  /*2e00*/  UMOV UR4, 0x400 ;  /* 0x0000040000047882 */ /* 0x000fe20000000000 */
[----:B------:R-:W-:Y:S01]  /*2e10*/  BSSY.RECONVERGENT B1, `(.L_x_524) ;  /* 0x0000018000017945 */ /* 0x000fe20003800200 */
[----:B-1----:R-:W-:-:S09]  /*2e20*/  ULEA UR4, UR5, UR4, 0x18 ;  /* 0x0000000405047291 */ /* 0x002fd2000f8ec0ff */
[----:B------:R-:W1:Y:S04]  /*2e30*/  LDS.64 R6, [UR4+0x18] ;  /* 0x00001804ff067984 */ /* 0x000e680008000a00 */
[----:B------:R-:W2:Y:S01]  /*2e40*/  LDS.64 R8, [UR4+0x20] ;  /* 0x00002004ff087984 */ /* 0x000ea20008000a00 */
[----:B-1----:R-:W-:Y:S01]  /*2e50*/  DSETP.GEU.AND P0, PT, R12, R6, PT ;  /* 0x000000060c00722a */ /* 0x002fe20003f0e000 */
[----:B------:R-:W-:Y:S02]  /*2e60*/  IMAD.MOV.U32 R2, RZ, RZ, R6 ;  /* 0x000000ffff027224 */ /* 0x000fe400078e0006 */
[----:B------:R-:W-:Y:S02]  /*2e70*/  IMAD.MOV.U32 R3, RZ, RZ, R7 ;  /* 0x000000ffff037224 */ /* 0x000fe400078e0007 */
[----:B--2---:R-:W-:-:S02]  /*2e80*/  IMAD.MOV.U32 R11, RZ, RZ, R8 ;  /* 0x000000ffff0b7224 */ /* 0x004fc400078e0008 */
        /* <DEDUP_REMOVED lines=16> */
.L_x_525:
[----:B------:R-:W-:Y:S05]  /*2f90*/  BSYNC.RECONVERGENT B1 ;  /* 0x0000000000017941 */ /* 0x000fea0003800200 */
.L_x_524:
[----:B------:R-:W-:Y:S01]  /*2fa0*/  ISETP.GE.AND P0, PT, R4, 0x41, PT ;  /* 0x000000410400780c */ /* 0x000fe20003f06270 */
[----:B------:R-:W-:Y:S02]  /*2fb0*/  IMAD.MOV.U32 R5, RZ, RZ, R11 ;  /* 0x000000ffff057224 */ /* 0x000fe400078e000b */
[----:B------:R-:W-:Y:S02]  /*2fc0*/  IMAD.MOV.U32 R10, RZ, RZ, R14 ;  /* 0x000000ffff0a7224 */ /* 0x000fe400078e000e */
[----:B------:R-:W-:Y:S02]  /*2fd0*/  IMAD.MOV.U32 R6, RZ, RZ, R2 ;  /* 0x000000ffff067224 */ /* 0x000fe400078e0002 */
[----:B------:R-:W-:-:S06]  /*2fe0*/  IMAD.MOV.U32 R7, RZ, RZ, R3 ;  /* 0x000000ffff077224 */ /* 0x000fcc00078e0003 */
        /* <DEDUP_REMOVED lines=27> */
.L_x_527:
[----:B------:R-:W-:Y:S05]  /*31a0*/  BSYNC.RECONVERGENT B1 ;  /* 0x0000000000017941 */ /* 0x000fea0003800200 */
.L_x_526:
        /* <DEDUP_REMOVED lines=11> */
[----:B0-----:R-:W0:Y:S01]  /*3260*/  LDS.64 R14, [UR4+0x40] ;  /* 0x00004004ff0e7984 */ /* 0x001e220008000a00 */
[----:B-1----:R-:W-:Y:S01]  /*3270*/  DSETP.GEU.AND P0, PT, R6, R8, PT ;  /* 0x000000080600722a */ /* 0x002fe20003f0e000 */
[----:B------:R-:W-:Y:S02]  /*3280*/  IMAD.MOV.U32 R2, RZ, RZ, R8 ;  /* 0x000000ffff027224 */ /* 0x000fe400078e0008 */
[----:B------:R-:W-:Y:S02]  /*3290*/  IMAD.MOV.U32 R3, RZ, RZ, R9 ;  /* 0x000000ffff037224 */ /* 0x000fe400078e0009 */
[----:B0-----:R-:W-:-:S02]  /*32a0*/  IMAD.MOV.U32 R11, RZ, RZ, R14 ;  /* 0x000000ffff0b7224 */ /* 0x001fc400078e000e */
        /* <DEDUP_REMOVED lines=16> */
.L_x_529:
[----:B------:R-:W-:Y:S05]  /*33b0*/  BSYNC.RECONVERGENT B1 ;  /* 0x0000000000017941 */ /* 0x000fea0003800200 */
.L_x_528:
        /* <DEDUP_REMOVED lines=32> */
.L_x_531:
[----:B------:R-:W-:Y:S05]  /*35c0*/  BSYNC.RECONVERGENT B1 ;  /* 0x0000000000017941 */ /* 0x000fea0003800200 */
.L_x_530:
        /* <DEDUP_REMOVED lines=32> */
.L_x_533:
[----:B------:R-:W-:Y:S05]  /*37d0*/  BSYNC.RECONVERGENT B1 ;  /* 0x0000000000017941 */ /* 0x000fea0003800200 */
.L_x_532:
        /* <DEDUP_REMOVED lines=32> */
.L_x_535:
[----:B------:R-:W-:Y:S05]  /*39e0*/  BSYNC.RECONVERGENT B1 ;  /* 0x0000000000017941 */ /* 0x000fea0003800200 */
.L_x_534:
[----:B------:R-:W-:Y:S01]  /*39f0*/  ISETP.GE.AND P0, PT, R4, 0xe1, PT ;  /* 0x000000e10400780c */ /* 0x000fe20003f06270 */
[----:B------:R-:W-:Y:S02]  /*3a00*/  IMAD.MOV.U32 R17, RZ, RZ, R5 ;  /* 0x000000ffff117224 */ /* 0x000fe400078e0005 */
[----:B------:R-:W-:Y:S02]  /*3a10*/  IMAD.MOV.U32 R19, RZ, RZ, R10 ;  /* 0x000000ffff137224 */ /* 0x000fe400078e000a */
[----:B------:R-:W-:Y:S02]  /*3a20*/  IMAD.MOV.U32 R12, RZ, RZ, R6 ;  /* 0x000000ffff0c7224 */ /* 0x000fe400078e0006 */
[----:B------:R-:W-:-:S06]  /*3a30*/  IMAD.MOV.U32 R13, RZ, RZ, R7 ;  /* 0x000000ffff0d7224 */ /* 0x000fcc00078e0007 */
[----:B------:R-:W-:Y:S05]  /*3a40*/  @!P0 BRA `(.L_x_499) ;  /* 0x0000002c00308947 */ /* 0x000fea0003800000 */
[----:B------:R-:W1:Y:S01]  /*3a50*/  S2UR UR5, SR_CgaCtaId ;  /* 0x00000000000579c3 */ /* 0x000e620000008800 */
[----:B------:R-:W-:Y:S02]  /*3a60*/  UMOV UR4, 0x400 ;  /* 0x0000040000047882 */ /* 0x000fe40000000000 */
        /* <DEDUP_REMOVED lines=24> */
.L_x_467:
[----:B------:R-:W0:Y:S01]  /*3bf0*/  S2R R4, SR_TID.X ;  /* 0x0000000000047919 */ /* 0x000e220000002100 */
[----:B------:R-:W1:Y:S01]  /*3c00*/  LDCU.128 UR12, c[0x0][0x380] ;  /* 0x00007000ff0c77ac */ /* 0x000e620008000c00 */
[----:B------:R-:W-:Y:S02]  /*3c10*/  SHF.R.S32.HI R5, RZ, 0x1f, R6 ;  /* 0x0000001fff057819 */ /* 0x000fe40000011406 */
[----:B0-----:R-:W-:-:S04]  /*3c20*/  IADD3 R2, P0, PT, R6, R4, RZ ;  /* 0x0000000406027210 */ /* 0x001fc80007f1e0ff */
[----:B-1----:R-:W-:Y:S02]  /*3c30*/  LEA R8, P1, R2, UR12, 0x3 ;  /* 0x0000000c02087c11 */ /* 0x002fe4000f8218ff */
[----:B------:R-:W-:-:S04]  /*3c40*/  IADD3.X R3, PT, PT, RZ, R5, RZ, P0, !PT ;  /* 0x00000005ff037210 */ /* 0x000fc800007fe4ff */
[----:B------:R-:W-:-:S05]  /*3c50*/  LEA.HI.X R9, R2, UR13, R3, 0x3, P1 ;  /* 0x0000000d02097c11 */ /* 0x000fca00088f1c03 */
[----:B------:R-:W2:Y:S04]  /*3c60*/  LDG.E.64 R10, desc[UR10][R8.64] ;  /* 0x0000000a080a7981 */ /* 0x000ea8000c1e1b00 */
[----:B------:R-:W2:Y:S04]  /*3c70*/  LDG.E.64 R12, desc[UR10][R8.64+0x800] ;  /* 0x0008000a080c7981 */ /* 0x000ea8000c1e1b00 */
[----:B------:R-:W3:Y:S04]  /*3c80*/  LDG.E.64 R14, desc[UR10][R8.64+0x1000] ;  /* 0x0010000a080e7981 */ /* 0x000ee8000c1e1b00 */
[----:B------:R-:W4:Y:S04]  /*3c90*/  LDG.E.64 R16, desc[UR10][R8.64+0x1800] ;  /* 0x0018000a08107981 */ /* 0x000f28000c1e1b00 */
[----:B------:R0:W5:Y:S01]  /*3ca0*/  LDG.E.64 R2, desc[UR10][R8.64+0x2000] ;  /* 0x0020000a08027981 */ /* 0x000162000c1e1b00 */
[----:B------:R-:W-:Y:S01]  /*3cb0*/  BSSY.RECONVERGENT B1, `(.L_x_536) ;  /* 0x000001f000017945 */ /* 0x000fe20003800200 */
[----:B------:R-:W-:-:S02]  /*3cc0*/  ISETP.LE.AND P1, PT, R7, UR6, PT ;  /* 0x0000000607007c0c */ /* 0x000fc4000bf23270 */
[C---:B0-----:R-:W-:Y:S01]  /*3cd0*/  LOP3.LUT R8, R4.reuse, 0x400, RZ, 0xfc, !PT ;  /* 0x0000040004087812 */ /* 0x041fe200078efcff */
[----:B------:R-:W-:Y:S01]  /*3ce0*/  VIADD R9, R4, 0x200 ;  /* 0x0000020004097836 */ /* 0x000fe20000000000 */
[----:B--2---:R-:W-:-:S06]  /*3cf0*/  DSETP.GEU.AND P3, PT, R10, R12, PT ;  /* 0x0000000c0a00722a */ /* 0x004fcc0003f6e000 */
[----:B------:R-:W-:Y:S02]  /*3d00*/  FSEL R10, R10, R12, P3 ;  /* 0x0000000c0a0a7208 */ /* 0x000fe40001800000 */
[----:B------:R-:W-:Y:S02]  /*3d10*/  FSEL R11, R11, R13, P3 ;  /* 0x0000000d0b0b7208 */ /* 0x000fe40001800000 */
[----:B------:R-:W-:-:S04]  /*3d20*/  IADD3 R12, P5, PT, R6, UR14, RZ ;  /* 0x0000000e060c7c10 */ /* 0x000fc8000ffbe0ff */
[----:B---3--:R-:W-:Y:S01]  /*3d30*/  DSETP.GEU.AND P4, PT, R10, R14, PT ;  /* 0x0000000e0a00722a */ /* 0x008fe20003f8e000 */
[----:B------:R-:W-:Y:S02]  /*3d40*/  IADD3.X R13, PT, PT, R5, UR15, RZ, P5, !PT ;  /* 0x0000000f050d7c10 */ /* 0x000fe4000affe4ff */
[----:B------:R-:W-:-:S03]  /*3d50*/  IADD3 R6, P5, PT, R8, R12, RZ ;  /* 0x0000000c08067210 */ /* 0x000fc60007fbe0ff */
[----:B------:R-:W-:Y:S02]  /*3d60*/  FSEL R10, R10, R14, P4 ;  /* 0x0000000e0a0a7208 */ /* 0x000fe40002000000 */
[----:B------:R-:W-:Y:S01]  /*3d70*/  FSEL R11, R11, R15, P4 ;  /* 0x0000000f0b0b7208 */ /* 0x000fe20002000000 */
[----:B------:R-:W-:Y:S02]  /*3d80*/  VIADD R15, R4, 0x100 ;  /* 0x00000100040f7836 */ /* 0x000fe40000000000 */
[----:B------:R-:W-:-:S03]  /*3d90*/  IMAD.X R5, RZ, RZ, R13, P5 ;  /* 0x000000ffff057224 */ /* 0x000fc600028e060d */
[----:B----4-:R-:W-:Y:S01]  /*3da0*/  DSETP.GEU.AND P2, PT, R10, R16, PT ;  /* 0x000000100a00722a */ /* 0x010fe20003f4e000 */
[----:B------:R-:W-:-:S05]  /*3db0*/  @P4 SEL R9, R4, R15, P3 ;  /* 0x0000000f04094207 */ /* 0x000fca0001800000 */
[----:B------:R-:W-:Y:S02]  /*3dc0*/  FSEL R10, R10, R16, P2 ;  /* 0x000000100a0a7208 */ /* 0x000fe40001000000 */
[----:B------:R-:W-:-:S06]  /*3dd0*/  FSEL R11, R11, R17, P2 ;  /* 0x000000110b0b7208 */ /* 0x000fcc0001000000 */
[----:B-----5:R-:W-:Y:S01]  /*3de0*/  DSETP.GEU.AND P0, PT, R10, R2, PT ;  /* 0x000000020a00722a */ /* 0x020fe20003f0e000 */
[----:B------:R-:W-:-:S13]  /*3df0*/  @!P2 VIADD R9, R4, 0x300 ;  /* 0x000003000409a836 */ /* 0x000fda0000000000 */
        /* <DEDUP_REMOVED lines=10> */
.L_x_537:
[----:B------:R-:W-:Y:S05]  /*3ea0*/  BSYNC.RECONVERGENT B1 ;  /* 0x0000000000017941 */ /* 0x000fea0003800200 */
.L_x_536:
        /* <DEDUP_REMOVED lines=12> */
[----:B------:R-:W-:-:S05]  /*3f70*/  IMAD.MOV.U32 R11, RZ, RZ, 0x500 ;  /* 0x00000500ff0b7424 */ /* 0x000fca00078e00ff */
[----:B------:R-:W2:Y:S01]  /*3f80*/  ATOMG.E.ADD.STRONG.GPU PT, R10, desc[UR10][R8.64], R11 ;  /* 0x8000000b080a79a8 */ /* 0x000ea200081ef10a */
[----:B------:R-:W0:Y:S01]  /*3f90*/  S2UR UR5, SR_CgaCtaId ;  /* 0x00000000000579c3 */ /* 0x000e220000008800 */
[----:B------:R-:W-:Y:S02]  /*3fa0*/  UMOV UR4, 0x400 ;  /* 0x0000040000047882 */ /* 0x000fe40000000000 */
[----:B0-----:R-:W-:Y:S01]  /*3fb0*/  ULEA UR4, UR5, UR4, 0x18 ;  /* 0x0000000405047291 */ /* 0x001fe2000f8ec0ff */
[----:B--2---:R-:W-:-:S08]  /*3fc0*/  VIADD R10, R10, UR6 ;  /* 0x000000060a0a7c36 */ /* 0x004fd00008000000 */
[----:B------:R0:W-:Y:S03]  /*3fd0*/  STS [UR4+0x98], R10 ;  /* 0x0000980aff007988 */ /* 0x0001e60008000804 */
.L_x_540:
[----:B------:R-:W-:Y:S05]  /*3fe0*/  BSYNC.RECONVERGENT B1 ;  /* 0x0000000000017941 */ /* 0x000fea0003800200 */
.L_x_539:
[----:B------:R-:W1:Y:S08]  /*3ff0*/  S2UR UR5, SR_CgaCtaId ;  /* 0x00000000000579c3 */ /* 0x000e700000008800 */
[----:B------:R-:W-:Y:S06]  /*4000*/  BAR.SYNC.DEFER_BLOCKING 0x0 ;  /* 0x0000000000007b1d */ /* 0x000fec0000010000 */
[----:B------:R-:W-:-:S02]  /*4010*/  UMOV UR4, 0x400 ;  /* 0x0000040000047882 */ /* 0x000fc40000000000 */
[----:B-1----:R-:W-:-:S06]  /*4020*/  ULEA UR4, UR5, UR4, 0x18 ;  /* 0x0000000405047291 */ /* 0x002fcc000f8ec0ff */
[----:B------:R-:W-:-:S05]  /*4030*/  IMAD.U32 R11, RZ, RZ, UR4 ;  /* 0x00000004ff0b7e24 */ /* 0x000fca000f8e00ff */
[----:B0-----:R-:W0:Y:S02]  /*4040*/  LDS R10, [R11+0x98] ;  /* 0x000098000b0a7984 */ /* 0x001e240000000800 */
[----:B0-----:R-:W-:-:S05]  /*4050*/  VIADD R12, R10, 0x500 ;  /* 0x000005000a0c7836 */ /* 0x001fca0000000000 */
[----:B------:R-:W-:-:S13]  /*4060*/  ISETP.GT.AND P0, PT, R12, R7, PT ;  /* 0x000000070c00720c */ /* 0x000fda0003f04270 */
[----:B------:R-:W-:Y:S05]  /*4070*/  @P0 BRA `(.L_x_541) ;  /* 0x0000000400980947 */ /* 0x000fea0003800000 */
[----:B------:R-:W-:Y:S01]  /*4080*/  BSSY.RECONVERGENT B1, `(.L_x_541) ;  /* 0x0000065000017945 */ /* 0x000fe20003800200 */
[----:B------:R-:W-:Y:S01]  /*4090*/  IMAD.MOV.U32 R20, RZ, RZ, R2 ;  /* 0x000000ffff147224 */ /* 0x000fe200078e0002 */
[----:B------:R-:W0:Y:S01]  /*40a0*/  LDCU UR7, c[0x0][0x398] ;  /* 0x00007300ff0777ac */ /* 0x000e220008000800 */
[----:B------:R-:W-:Y:S01]  /*40b0*/  IMAD.MOV.U32 R21, RZ, RZ, R3 ;  /* 0x000000ffff157224 */ /* 0x000fe200078e0003 */
[----:B------:R-:W1:Y:S06]  /*40c0*/  LDCU.128 UR12, c[0x0][0x380] ;  /* 0x00007000ff0c77ac */ /* 0x000e6c0008000c00 */
.L_x_544:
[----:B------:R-:W-:Y:S02]  /*40d0*/  SHF.R.S32.HI R2, RZ, 0x1f, R10 ;  /* 0x0000001fff027819 */ /* 0x000fe4000001140a */
[----:B------:R-:W-:-:S05]  /*40e0*/  IADD3 R7, P0, PT, R4, R10, RZ ;  /* 0x0000000a04077210 */ /* 0x000fca0007f1e0ff */
[----:B------:R-:W-:Y:S01]  /*40f0*/  IMAD.X R24, RZ, RZ, R2, P0 ;  /* 0x000000ffff187224 */ /* 0x000fe200000e0602 */
[----:B-1----:R-:W-:-:S04]  /*4100*/  LEA R22, P0, R7, UR12, 0x3 ;  /* 0x0000000c07167c11 */ /* 0x002fc8000f8018ff */
[----:B------:R-:W-:-:S05]  /*4110*/  LEA.HI.X R23, R7, UR13, R24, 0x3, P0 ;  /* 0x0000000d07177c11 */ /* 0x000fca00080f1c18 */
[----:B------:R-:W2:Y:S04]  /*4120*/  LDG.E.64 R18, desc[UR10][R22.64] ;  /* 0x0000000a16127981 */ /* 0x000ea8000c1e1b00 */
[----:B------:R-:W3:Y:S04]  /*4130*/  LDG.E.64 R16, desc[UR10][R22.64+0x800] ;  /* 0x0008000a16107981 */ /* 0x000ee8000c1e1b00 */
[----:B------:R-:W4:Y:S04]  /*4140*/  LDG.E.64 R14, desc[UR10][R22.64+0x1000] ;  /* 0x0010000a160e7981 */ /* 0x000f28000c1e1b00 */
[----:B------:R-:W4:Y:S01]  /*4150*/  LDG.E.64 R12, desc[UR10][R22.64+0x1800] ;  /* 0x0018000a160c7981 */ /* 0x000f22000c1e1b00 */
[----:B------:R-:W-:Y:S01]  /*4160*/  IADD3 R25, P0, PT, R7, UR14, RZ ;  /* 0x0000000e07197c10 */ /* 0x000fe2000ff1e0ff */
[----:B------:R-:W-:Y:S02]  /*4170*/  BSSY.RECONVERGENT B2, `(.L_x_542) ;  /* 0x000003d000027945 */ /* 0x000fe40003800200 */
[----:B------:R1:W5:Y:S01]  /*4180*/  LDG.E.64 R2, desc[UR10][R22.64+0x2000] ;  /* 0x0020000a16027981 */ /* 0x000362000c1e1b00 */
[----:B------:R-:W-:Y:S01]  /*4190*/  IADD3.X R24, PT, PT, R24, UR15, RZ, P0, !PT ;  /* 0x0000000f18187c10 */ /* 0x000fe200087fe4ff */
[----:B------:R-:W-:Y:S06]  /*41a0*/  BAR.SYNC.DEFER_BLOCKING 0x0 ;  /* 0x0000000000007b1d */ /* 0x000fec0000010000 */
[----:B--2---:R-:W-:-:S14]  /*41b0*/  DSETP.GEU.AND P1, PT, R20, R18, PT ;  /* 0x000000121400722a */ /* 0x004fdc0003f2e000 */
[----:B------:R-:W-:-:S04]  /*41c0*/  @P1 ISETP.GE.U32.AND P0, PT, R6, R25, PT ;  /* 0x000000190600120c */ /* 0x000fc80003f06070 */
[----:B------:R-:W-:-:S13]  /*41d0*/  @P1 ISETP.GE.AND.EX P0, PT, R5, R24, PT, P0 ;  /* 0x000000180500120c */ /* 0x000fda0003f06300 */
[----:B------:R-:W-:-:S06]  /*41e0*/  @P1 DSETP.LT.OR P0, PT, R18, R20, !P0 ;  /* 0x000000141200122a */ /* 0x000fcc0004701400 */
[----:B------:R-:W-:Y:S02]  /*41f0*/  @P1 FSEL R7, R20, R18, P0 ;  /* 0x0000001214071208 */ /* 0x000fe40000000000 */
[----:B------:R-:W-:Y:S01]  /*4200*/  @P1 FSEL R20, R21, R19, P0 ;  /* 0x0000001315141208 */ /* 0x000fe20000000000 */
[----:B------:R-:W-:Y:S01]  /*4210*/  IMAD.MOV.U32 R21, RZ, RZ, R24 ;  /* 0x000000ffff157224 */ /* 0x000fe200078e0018 */
[----:B------:R-:W-:Y:S01]  /*4220*/  @P1 SEL R21, R5, R24, P0 ;  /* 0x0000001805151207 */ /* 0x000fe20000000000 */
[----:B------:R-:W-:Y:S01]  /*4230*/  @P1 IMAD.MOV.U32 R18, RZ, RZ, R7 ;  /* 0x000000ffff121224 */ /* 0x000fe200078e0007 */
[----:B------:R-:W-:Y:S01]  /*4240*/  IADD3 R7, P3, PT, R25, 0x100, RZ ;  /* 0x0000010019077810 */ /* 0x000fe20007f7e0ff */
[----:B------:R-:W-:Y:S02]  /*4250*/  @P1 IMAD.MOV.U32 R19, RZ, RZ, R20 ;  /* 0x000000ffff131224 */ /* 0x000fe400078e0014 */
[----:B------:R-:W-:Y:S01]  /*4260*/  IMAD.MOV.U32 R20, RZ, RZ, R25 ;  /* 0x000000ffff147224 */ /* 0x000fe200078e0019 */
[----:B------:R-:W-:Y:S01]  /*4270*/  @P1 SEL R20, R6, R25, P0 ;  /* 0x0000001906141207 */ /* 0x000fe20000000000 */
[----:B------:R-:W-:-:S02]  /*4280*/  IMAD.X R6, RZ, RZ, R24, P3 ;  /* 0x000000ffff067224 */ /* 0x000fc400018e0618 */
[----:B---3--:R-:W-:-:S14]  /*4290*/  DSETP.GEU.AND P2, PT, R18, R16, PT ;  /* 0x000000101200722a */ /* 0x008fdc0003f4e000 */
        /* <DEDUP_REMOVED lines=9> */
[----:B------:R-:W-:Y:S02]  /*4330*/  IADD3 R18, P3, PT, R25, 0x200, RZ ;  /* 0x0000020019127810 */ /* 0x000fe40007f7e0ff */
[----:B------:R-:W-:-:S03]  /*4340*/  SHF.R.S32.HI R21, RZ, 0x1f, R10 ;  /* 0x0000001fff157819 */ /* 0x000fc6000001140a */
[----:B----4-:R-:W-:Y:S01]  /*4350*/  DSETP.GEU.AND P1, PT, R16, R14, PT ;  /* 0x0000000e1000722a */ /* 0x010fe20003f2e000 */
[----:B------:R-:W-:Y:S01]  /*4360*/  IMAD.X R19, RZ, RZ, R24, P3 ;  /* 0x000000ffff137224 */ /* 0x000fe200018e0618 */
[----:B------:R-:W-:-:S04]  /*4370*/  IADD3 R20, P3, P4, R4, UR14, R10 ;  /* 0x0000000e04147c10 */ /* 0x000fc8000fc7e00a */
[----:B------:R-:W-:-:S08]  /*4380*/  IADD3.X R21, PT, PT, RZ, UR15, R21, P3, P4 ;  /* 0x0000000fff157c10 */ /* 0x000fd00009fe8415 */
[----:B------:R-:W-:-:S04]  /*4390*/  @P1 ISETP.GE.U32.AND P0, PT, R7, R18, PT ;  /* 0x000000120700120c */ /* 0x000fc80003f06070 */
[----:B------:R-:W-:-:S13]  /*43a0*/  @P1 ISETP.GE.AND.EX P0, PT, R6, R19, PT, P0 ;  /* 0x000000130600120c */ /* 0x000fda0003f06300 */
[----:B------:R-:W-:-:S06]  /*43b0*/  @P1 DSETP.LT.OR P0, PT, R14, R16, !P0 ;  /* 0x000000100e00122a */ /* 0x000fcc0004701400 */
[----:B------:R-:W-:Y:S02]  /*43c0*/  @P1 FSEL R5, R16, R14, P0 ;  /* 0x0000000e10051208 */ /* 0x000fe40000000000 */
[----:B------:R-:W-:Y:S02]  /*43d0*/  @P1 FSEL R16, R17, R15, P0 ;  /* 0x0000000f11101208 */ /* 0x000fe40000000000 */
[----:B------:R-:W-:Y:S01]  /*43e0*/  IADD3 R17, P3, PT, R20, 0x300, RZ ;  /* 0x0000030014117810 */ /* 0x000fe20007f7e0ff */
[----:B------:R-:W-:Y:S01]  /*43f0*/  @P1 IMAD.MOV.U32 R14, RZ, RZ, R5 ;  /* 0x000000ffff0e1224 */ /* 0x000fe200078e0005 */
[----:B------:R-:W-:Y:S01]  /*4400*/  @P1 SEL R18, R7, R18, P0 ;  /* 0x0000001207121207 */ /* 0x000fe20000000000 */
[----:B------:R-:W-:Y:S01]  /*4410*/  @P1 IMAD.MOV.U32 R15, RZ, RZ, R16 ;  /* 0x000000ffff0f1224 */ /* 0x000fe200078e0010 */
[----:B------:R-:W-:Y:S01]  /*4420*/  @P1 SEL R19, R6, R19, P0 ;  /* 0x0000001306131207 */ /* 0x000fe20000000000 */
[----:B------:R-:W-:Y:S01]  /*4430*/  IMAD.X R16, RZ, RZ, R21, P3 ;  /* 0x000000ffff107224 */ /* 0x000fe200018e0615 */
[----:B------:R-:W-:-:S03]  /*4440*/  ISETP.NE.AND P1, PT, R4, RZ, PT ;  /* 0x000000ff0400720c */ /* 0x000fc60003f25270 */
[----:B------:R-:W-:-:S14]  /*4450*/  DSETP.GEU.AND P2, PT, R14, R12, PT ;  /* 0x0000000c0e00722a */ /* 0x000fdc0003f4e000 */
[----:B------:R-:W-:-:S04]  /*4460*/  @P2 ISETP.GE.U32.AND P0, PT, R18, R17, PT ;  /* 0x000000111200220c */ /* 0x000fc80003f06070 */
[----:B------:R-:W-:-:S13]  /*4470*/  @P2 ISETP.GE.AND.EX P0, PT, R19, R16, PT, P0 ;  /* 0x000000101300220c */ /* 0x000fda0003f06300 */
[----:B------:R-:W-:-:S06]  /*4480*/  @P2 DSETP.LT.OR P0, PT, R12, R14, !P0 ;  /* 0x0000000e0c00222a */ /* 0x000fcc0004701400 */
[----:B------:R-:W-:Y:S02]  /*4490*/  @P2 FSEL R7, R14, R12, P0 ;  /* 0x0000000c0e072208 */ /* 0x000fe40000000000 */
[----:B------:R-:W-:Y:S01]  /*44a0*/  @P2 FSEL R14, R15, R13, P0 ;  /* 0x0000000d0f0e2208 */ /* 0x000fe20000000000 */
[----:B-1----:R-:W-:Y:S06]  /*44b0*/  @P1 BRA `(.L_x_543) ;  /* 0x0000000000201947 */ /* 0x002fec0003800000 */
[----:B------:R-:W-:-:S06]  /*44c0*/  IMAD.MOV.U32 R5, RZ, RZ, 0x500 ;  /* 0x00000500ff057424 */ /* 0x000fcc00078e00ff */
[----:B------:R-:W2:Y:S01]  /*44d0*/  ATOMG.E.ADD.STRONG.GPU PT, R5, desc[UR10][R8.64], R5 ;  /* 0x80000005080579a8 */ /* 0x000ea200081ef10a */
[----:B------:R-:W1:Y:S01]  /*44e0*/  S2UR UR5, SR_CgaCtaId ;  /* 0x00000000000579c3 */ /* 0x000e620000008800 */
[----:B------:R-:W-:Y:S02]  /*44f0*/  UMOV UR4, 0x400 ;  /* 0x0000040000047882 */ /* 0x000fe40000000000 */
[----:B-1----:R-:W-:-:S06]  /*4500*/  ULEA UR4, UR5, UR4, 0x18 ;  /* 0x0000000405047291 */ /* 0x002fcc000f8ec0ff */
[----:B------:R-:W-:Y:S02]  /*4510*/  IMAD.U32 R11, RZ, RZ, UR4 ;  /* 0x00000004ff0b7e24 */ /* 0x000fe4000f8e00ff */
[----:B--2---:R-:W-:-:S05]  /*4520*/  VIADD R6, R5, UR6 ;  /* 0x0000000605067c36 */ /* 0x004fca0008000000 */
[----:B------:R1:W-:Y:S02]  /*4530*/  STS [R11+0x98], R6 ;  /* 0x000098060b007388 */ /* 0x0003e40000000800 */
.L_x_543:
[----:B0-----:R-:W-:Y:S05]  /*4540*/  BSYNC.RECONVERGENT B2 ;  /* 0x0000000000027941 */ /* 0x001fea0003800200 */
.L_x_542:
[----:B------:R-:W-:Y:S01]  /*4550*/  BAR.SYNC.DEFER_BLOCKING 0x0 ;  /* 0x0000000000007b1d */ /* 0x000fe20000010000 */
[----:B------:R-:W-:Y:S01]  /*4560*/  @P2 IMAD.MOV.U32 R12, RZ, RZ, R7 ;  /* 0x000000ffff0c2224 */ /* 0x000fe200078e0007 */
[----:B-1----:R-:W-:Y:S01]  /*4570*/  IADD3 R6, P3, PT, R20, 0x400, RZ ;  /* 0x0000040014067810 */ /* 0x002fe20007f7e0ff */
[----:B------:R-:W-:Y:S01]  /*4580*/  @P2 IMAD.MOV.U32 R13, RZ, RZ, R14 ;  /* 0x000000ffff0d2224 */ /* 0x000fe200078e000e */
[----:B------:R-:W-:Y:S01]  /*4590*/  @P2 SEL R17, R18, R17, P0 ;  /* 0x0000001112112207 */ /* 0x000fe20000000000 */
[----:B------:R-:W-:Y:S01]  /*45a0*/  IMAD.U32 R7, RZ, RZ, UR7 ;  /* 0x00000007ff077e24 */ /* 0x000fe2000f8e00ff */
[----:B------:R-:W-:Y:S01]  /*45b0*/  @P2 SEL R16, R19, R16, P0 ;  /* 0x0000001013102207 */ /* 0x000fe20000000000 */
[----:B------:R-:W-:Y:S02]  /*45c0*/  IMAD.X R5, RZ, RZ, R21, P3 ;  /* 0x000000ffff057224 */ /* 0x000fe400018e0615 */
[----:B-----5:R-:W-:-:S14]  /*45d0*/  DSETP.GEU.AND P1, PT, R12, R2, PT ;  /* 0x000000020c00722a */ /* 0x020fdc0003f2e000 */
[----:B------:R-:W-:Y:S01]  /*45e0*/  @P1 ISETP.GE.U32.AND P0, PT, R17, R6, PT ;  /* 0x000000061100120c */ /* 0x000fe20003f06070 */
[----:B------:R-:W0:Y:S03]  /*45f0*/  LDS R10, [R11+0x98] ;  /* 0x000098000b0a7984 */ /* 0x000e260000000800 */
[----:B------:R-:W-:-:S13]  /*4600*/  @P1 ISETP.GE.AND.EX P0, PT, R16, R5, PT, P0 ;  /* 0x000000051000120c */ /* 0x000fda0003f06300 */
[----:B------:R-:W-:-:S06]  /*4610*/  @P1 DSETP.LT.OR P0, PT, R2, R12, !P0 ;  /* 0x0000000c0200122a */ /* 0x000fcc0004701400 */
[----:B------:R-:W-:Y:S02]  /*4620*/  @P1 FSEL R14, R12, R2, P0 ;  /* 0x000000020c0e1208 */ /* 0x000fe40000000000 */
[----:B------:R-:W-:Y:S02]  /*4630*/  @P1 FSEL R13, R13, R3, P0 ;  /* 0x000000030d0d1208 */ /* 0x000fe40000000000 */
[----:B------:R-:W-:Y:S01]  /*4640*/  @P1 SEL R6, R17, R6, P0 ;  /* 0x0000000611061207 */ /* 0x000fe20000000000 */
[----:B------:R-:W-:Y:S01]  /*4650*/  @P1 IMAD.MOV.U32 R2, RZ, RZ, R14 ;  /* 0x000000ffff021224 */ /* 0x000fe200078e000e */
[----:B------:R-:W-:Y:S01]  /*4660*/  @P1 SEL R5, R16, R5, P0 ;  /* 0x0000000510051207 */ /* 0x000fe20000000000 */
[----:B------:R-:W-:-:S03]  /*4670*/  @P1 IMAD.MOV.U32 R3, RZ, RZ, R13 ;  /* 0x000000ffff031224 */ /* 0x000fc600078e000d */
[----:B------:R-:W-:Y:S01]  /*4680*/  MOV R20, R2 ;  /* 0x0000000200147202 */ /* 0x000fe20000000f00 */
[----:B------:R-:W-:Y:S02]  /*4690*/  IMAD.MOV.U32 R21, RZ, RZ, R3 ;  /* 0x000000ffff157224 */ /* 0x000fe400078e0003 */
[----:B0-----:R-:W-:-:S05]  /*46a0*/  VIADD R12, R10, 0x500 ;  /* 0x000005000a0c7836 */ /* 0x001fca0000000000 */
[----:B------:R-:W-:-:S13]  /*46b0*/  ISETP.GT.AND P0, PT, R12, R7, PT ;  /* 0x000000070c00720c */ /* 0x000fda0003f04270 */
[----:B------:R-:W-:Y:S05]  /*46c0*/  @!P0 BRA `(.L_x_544) ;  /* 0xfffffff800808947 */ /* 0x000fea000383ffff */
[----:B------:R-:W-:Y:S05]  /*46d0*/  BSYNC.RECONVERGENT B1 ;  /* 0x0000000000017941 */ /* 0x000fea0003800200 */
.L_x_541:
[----:B------:R-:W-:Y:S01]  /*46e0*/  ISETP.GE.AND P0, PT, R10, R7, PT ;  /* 0x000000070a00720c */ /* 0x000fe20003f06270 */
[----:B------:R-:W0:Y:S01]  /*46f0*/  LDCU.64 UR6, c[0x0][0x388] ;  /* 0x00007100ff0677ac */ /* 0x000e220008000a00 */
[----:B------:R-:W-:Y:S01]  /*4700*/  BSSY.RECONVERGENT B1, `(.L_x_538) ;  /* 0x00000ac000017945 */ /* 0x000fe20003800200 */
[----:B------:R-:W1:Y:S10]  /*4710*/  LDCU.64 UR4, c[0x0][0x388] ;  /* 0x00007100ff0477ac */ /* 0x000e740008000a00 */
        /* <DEDUP_REMOVED lines=11> */
[----:B------:R-:W2:Y:S01]  /*47d0*/  LDC.64 R12, c[0x0][0x380] ;  /* 0x0000e000ff0c7b82 */ /* 0x000ea20000000a00 */
[----:B------:R-:W-:Y:S01]  /*47e0*/  LEA.HI R7, R18, 0x1, RZ, 0x18 ;  /* 0x0000000112077811 */ /* 0x000fe200078fc0ff */
[----:B------:R-:W-:-:S03]  /*47f0*/  IMAD.IADD R11, R4, 0x1, R10 ;  /* 0x00000001040b7824 */ /* 0x000fc600078e020a */
[----:B------:R-:W-:Y:S01]  /*4800*/  LOP3.LUT R8, R7, 0x3, RZ, 0xc0, !PT ;  /* 0x0000000307087812 */ /* 0x000fe200078ec0ff */
[----:B------:R-:W-:-:S04]  /*4810*/  IMAD.MOV.U32 R7, RZ, RZ, R4 ;  /* 0x000000ffff077224 */ /* 0x000fc800078e0004 */
[----:B------:R-:W-:-:S07]  /*4820*/  IMAD.MOV R8, RZ, RZ, -R8 ;  /* 0x000000ffff087224 */ /* 0x000fce00078e0a08 */
.L_x_550:
[----:B--2---:R-:W-:-:S06]  /*4830*/  IMAD.WIDE R14, R11, 0x8, R12 ;  /* 0x000000080b0e7825 */ /* 0x004fcc00078e020c */
[----:B------:R-:W2:Y:S01]  /*4840*/  LDG.E.64 R14, desc[UR10][R14.64] ;  /* 0x0000000a0e0e7981 */ /* 0x000ea2000c1e1b00 */
[C---:B-1----:R-:W-:Y:S01]  /*4850*/  IADD3 R19, P1, PT, R11.reuse, UR4, RZ ;  /* 0x000000040b137c10 */ /* 0x042fe2000ff3e0ff */
[----:B------:R-:W-:Y:S01]  /*4860*/  VIADD R8, R8, 0x1 ;  /* 0x0000000108087836 */ /* 0x000fe20000000000 */
[----:B------:R-:W-:Y:S01]  /*4870*/  BSSY.RECONVERGENT B3, `(.L_x_548) ;  /* 0x000001b000037945 */ /* 0x000fe20003800200 */
[----:B------:R-:W-:Y:S01]  /*4880*/  IMAD.MOV.U32 R22, RZ, RZ, R6 ;  /* 0x000000ffff167224 */ /* 0x000fe200078e0006 */
[----:B------:R-:W-:Y:S01]  /*4890*/  LEA.HI.X.SX32 R20, R11, UR5, 0x1, P1 ;  /* 0x000000050b147c11 */ /* 0x000fe200088f0eff */
[----:B------:R-:W-:Y:S01]  /*48a0*/  IMAD.MOV.U32 R21, RZ, RZ, R5 ;  /* 0x000000ffff157224 */ /* 0x000fe200078e0005 */
[----:B------:R-:W-:Y:S01]  /*48b0*/  ISETP.NE.AND P2, PT, R8, RZ, PT ;  /* 0x000000ff0800720c */ /* 0x000fe20003f45270 */
[----:B------:R-:W-:Y:S02]  /*48c0*/  IMAD.MOV.U32 R16, RZ, RZ, R2 ;  /* 0x000000ffff107224 */ /* 0x000fe400078e0002 */
        /* <DEDUP_REMOVED lines=21> */
.L_x_549:
[----:B0-----:R-:W-:Y:S05]  /*4a20*/  BSYNC.RECONVERGENT B3 ;  /* 0x0000000000037941 */ /* 0x001fea0003800200 */
.L_x_548:
[----:B------:R-:W-:Y:S02]  /*4a30*/  VIADD R7, R7, 0x100 ;  /* 0x0000010007077836 */ /* 0x000fe40000000000 */
[----:B------:R-:W-:Y:S01]  /*4a40*/  VIADD R11, R11, 0x100 ;  /* 0x000001000b0b7836 */ /* 0x000fe20000000000 */
[----:B------:R-:W-:Y:S06]  /*4a50*/  @P2 BRA `(.L_x_550) ;  /* 0xfffffffc00742947 */ /* 0x000fec000383ffff */
.L_x_547:
[----:B01----:R-:W-:Y:S05]  /*4a60*/  BSYNC.RECONVERGENT B2 ;  /* 0x0000000000027941 */ /* 0x003fea0003800200 */
.L_x_546:
        /* <DEDUP_REMOVED lines=9> */
.L_x_559:
[----:B------:R-:W-:-:S05]  /*4b00*/  IMAD.WIDE R24, R23, 0x8, R10 ;  /* 0x0000000817187825 */ /* 0x000fca00078e020a */
[----:B------:R-:W2:Y:S04]  /*4b10*/  LDG.E.64 R20, desc[UR10][R24.64+-0x1000] ;  /* 0xfff0000a18147981 */ /* 0x000ea8000c1e1b00 */
[----:B------:R0:W5:Y:S04]  /*4b20*/  LDG.E.64 R16, desc[UR10][R24.64+-0x800] ;  /* 0xfff8000a18107981 */ /* 0x000168000c1e1b00 */
        /* <DEDUP_REMOVED lines=25> */
.L_x_552:
[----:B------:R-:W-:Y:S05]  /*4cc0*/  BSYNC.RECONVERGENT B2 ;  /* 0x0000000000027941 */ /* 0x000fea0003800200 */
.L_x_551:
[----:B-----5:R-:W-:Y:S01]  /*4cd0*/  DSETP.GEU.AND P0, PT, R18, R16, PT ;  /* 0x000000101200722a */ /* 0x020fe20003f0e000 */
[C---:B------:R-:W-:Y:S01]  /*4ce0*/  IADD3 R21, P1, PT, R27.reuse, UR6, RZ ;  /* 0x000000061b157c10 */ /* 0x040fe2000ff3e0ff */
[----:B------:R-:W-:Y:S01]  /*4cf0*/  BSSY.RECONVERGENT B2, `(.L_x_553) ;  /* 0x0000015000027945 */ /* 0x000fe20003800200 */
[----:B------:R-:W-:Y:S01]  /*4d00*/  MOV R2, R16 ;  /* 0x0000001000027202 */ /* 0x000fe20000000f00 */
[----:B------:R-:W-:Y:S01]  /*4d10*/  IMAD.MOV.U32 R3, RZ, RZ, R17 ;  /* 0x000000ffff037224 */ /* 0x000fe200078e0011 */
[----:B------:R-:W-:Y:S01]  /*4d20*/  LEA.HI.X.SX32 R25, R27, UR7, 0x1, P1 ;  /* 0x000000071b197c11 */ /* 0x000fe200088f0eff */
[----:B------:R-:W-:-:S04]  /*4d30*/  IMAD.MOV.U32 R5, RZ, RZ, R21 ;  /* 0x000000ffff057224 */ /* 0x000fc800078e0015 */
        /* <DEDUP_REMOVED lines=16> */
.L_x_554:
[----:B------:R-:W-:Y:S05]  /*4e40*/  BSYNC.RECONVERGENT B2 ;  /* 0x0000000000027941 */ /* 0x000fea0003800200 */
.L_x_553:
        /* <DEDUP_REMOVED lines=24> */
.L_x_556:
[----:B------:R-:W-:Y:S05]  /*4fd0*/  BSYNC.RECONVERGENT B2 ;  /* 0x0000000000027941 */ /* 0x000fea0003800200 */
.L_x_555:
        /* <DEDUP_REMOVED lines=22> */
.L_x_558:
[----:B------:R-:W-:Y:S05]  /*5140*/  BSYNC.RECONVERGENT B2 ;  /* 0x0000000000027941 */ /* 0x000fea0003800200 */
.L_x_557:
[----:B------:R-:W-:Y:S02]  /*5150*/  VIADD R7, R7, 0x400 ;  /* 0x0000040007077836 */ /* 0x000fe40000000000 */
[----:B------:R-:W-:Y:S02]  /*5160*/  VIADD R27, R27, 0x400 ;  /* 0x000004001b1b7836 */ /* 0x000fe40000000000 */
[----:B------:R-:W-:Y:S01]  /*5170*/  VIADD R26, R26, 0x400 ;  /* 0x000004001a1a7836 */ /* 0x000fe20000000000 */
[----:B------:R-:W-:Y:S01]  /*5180*/  ISETP.GE.AND P0, PT, R7, R9, PT ;  /* 0x000000090700720c */ /* 0x000fe20003f06270 */
[----:B------:R-:W-:Y:S02]  /*5190*/  VIADD R22, R22, 0x400 ;  /* 0x0000040016167836 */ /* 0x000fe40000000000 */
[----:B------:R-:W-:-:S10]  /*51a0*/  VIADD R23, R23, 0x400 ;  /* 0x0000040017177836 */ /* 0x000fd40000000000 */
[----:B------:R-:W-:Y:S05]  /*51b0*/  @!P0 BRA `(.L_x_559) ;  /* 0xfffffff800508947 */ /* 0x000fea000383ffff */
.L_x_545:
[----:B01----:R-:W-:Y:S05]  /*51c0*/  BSYNC.RECONVERGENT B1 ;  /* 0x0000000000017941 */ /* 0x003fea0003800200 */
.L_x_538:
        /* <DEDUP_REMOVED lines=32> */
.L_x_561:
[----:B------:R-:W-:Y:S05]  /*53d0*/  BSYNC.RECONVERGENT B1 ;  /* 0x0000000000017941 */ /* 0x000fea0003800200 */
.L_x_560:
        /* <DEDUP_REMOVED lines=31> */
.L_x_563:
[----:B------:R-:W-:Y:S05]  /*55d0*/  BSYNC.RECONVERGENT B1 ;  /* 0x0000000000017941 */ /* 0x000fea0003800200 */
.L_x_562:
[----:B------:R-:W-:Y:S01]  /*55e0*/  ISETP.GT.AND P0, PT, R14, 0x1b, PT ;  /* 0x0000001b0e00780c */ /* 0x000fe20003f04270 */
[----:B0-----:R0:W0:Y:S01]  /*55f0*/  SHFL.DOWN PT, R8, R2, 0x4, 0x1f ;  /* 0x08801f0002087f89 */ /* 0x00102200000e0000 */
[----:B------:R-:W-:Y:S01]  /*5600*/  BSSY.RECONVERGENT B1, `(.L_x_564) ;  /* 0x000001d000017945 */ /* 0x000fe20003800200 */
[----:B---3--:R-:W-:Y:S02]  /*5610*/  IMAD.MOV.U32 R11, RZ, RZ, R5 ;  /* 0x000000ffff0b7224 */ /* 0x008fe400078e0005 */
[----:B------:R3:W0:Y:S01]  /*5620*/  SHFL.DOWN PT, R9, R3, 0x4, 0x1f ;  /* 0x08801f0003097f89 */ /* 0x00062200000e0000 */
[----:B------:R-:W-:Y:S02]  /*5630*/  IMAD.MOV.U32 R12, RZ, RZ, R10 ;  /* 0x000000ffff0c7224 */ /* 0x000fe400078e000a */
[----:B-1----:R-:W-:Y:S01]  /*5640*/  IMAD.MOV.U32 R6, RZ, RZ, R2 ;  /* 0x000000ffff067224 */ /* 0x002fe200078e0002 */
[----:B----4-:R3:W1:Y:S01]  /*5650*/  SHFL.DOWN PT, R16, R5, 0x4, 0x1f ;  /* 0x08801f0005107f89 */ /* 0x01066200000e0000 */
[----:B--2---:R-:W-:-:S03]  /*5660*/  IMAD.MOV.U32 R7, RZ, RZ, R3 ;  /* 0x000000ffff077224 */ /* 0x004fc600078e0003 */
[----:B------:R3:W2:Y:S01]  /*5670*/  SHFL.DOWN PT, R13, R10, 0x4, 0x1f ;  /* 0x08801f000a0d7f89 */ /* 0x0006a200000e0000 */
[----:B------:R-:W-:Y:S05]  /*5680*/  @P0 BRA `(.L_x_565) ;  /* 0x0000000000500947 */ /* 0x000fea0003800000 */
[----:B0-----:R-:W-:Y:S01]  /*5690*/  DSETP.GEU.AND P0, PT, R2, R8, PT ;  /* 0x000000080200722a */ /* 0x001fe20003f0e000 */
[----:B-1----:R-:W-:Y:S02]  /*56a0*/  IMAD.MOV.U32 R11, RZ, RZ, R16 ;  /* 0x000000ffff0b7224 */ /* 0x002fe400078e0010 */
        /* <DEDUP_REMOVED lines=18> */
.L_x_565:
[----:B------:R-:W-:Y:S05]  /*57d0*/  BSYNC.RECONVERGENT B1 ;  /* 0x0000000000017941 */ /* 0x000fea0003800200 */
.L_x_564:
[----:B------:R-:W-:Y:S01]  /*57e0*/  ISETP.GT.AND P0, PT, R14, 0x17, PT ;  /* 0x000000170e00780c */ /* 0x000fe20003f04270 */
[----:B0-----:R0:W4:Y:S01]  /*57f0*/  SHFL.DOWN PT, R8, R6, 0x8, 0x1f ;  /* 0x09001f0006087f89 */ /* 0x00112200000e0000 */
[----:B------:R-:W-:Y:S01]  /*5800*/  BSSY.RECONVERGENT B1, `(.L_x_566) ;  /* 0x000001d000017945 */ /* 0x000fe20003800200 */
[----:B---3--:R-:W-:Y:S02]  /*5810*/  IMAD.MOV.U32 R5, RZ, RZ, R11 ;  /* 0x000000ffff057224 */ /* 0x008fe400078e000b */
[----:B------:R0:W3:Y:S01]  /*5820*/  SHFL.DOWN PT, R9, R7, 0x8, 0x1f ;  /* 0x09001f0007097f89 */ /* 0x0000e200000e0000 */
[----:B------:R-:W-:Y:S02]  /*5830*/  IMAD.MOV.U32 R10, RZ, RZ, R12 ;  /* 0x000000ffff0a7224 */ /* 0x000fe400078e000c */
[----:B------:R-:W-:Y:S01]  /*5840*/  IMAD.MOV.U32 R2, RZ, RZ, R6 ;  /* 0x000000ffff027224 */ /* 0x000fe200078e0006 */
[----:B-1----:R0:W1:Y:S01]  /*5850*/  SHFL.DOWN PT, R16, R11, 0x8, 0x1f ;  /* 0x09001f000b107f89 */ /* 0x00206200000e0000 */
[----:B------:R-:W-:-:S03]  /*5860*/  IMAD.MOV.U32 R3, RZ, RZ, R7 ;  /* 0x000000ffff037224 */ /* 0x000fc600078e0007 */
[----:B--2---:R0:W2:Y:S01]  /*5870*/  SHFL.DOWN PT, R13, R12, 0x8, 0x1f ;  /* 0x09001f000c0d7f89 */ /* 0x0040a200000e0000 */
[----:B------:R-:W-:Y:S05]  /*5880*/  @P0 BRA `(.L_x_567) ;  /* 0x0000000000500947 */ /* 0x000fea0003800000 */
[----:B---34-:R-:W-:Y:S01]  /*5890*/  DSETP.GEU.AND P0, PT, R6, R8, PT ;  /* 0x000000080600722a */ /* 0x018fe20003f0e000 */
[----:B-1----:R-:W-:Y:S02]  /*58a0*/  IMAD.MOV.U32 R5, RZ, RZ, R16 ;  /* 0x000000ffff057224 */ /* 0x002fe400078e0010 */
[----:B--2---:R-:W-:Y:S02]  /*58b0*/  IMAD.MOV.U32 R10, RZ, RZ, R13 ;  /* 0x000000ffff0a7224 */ /* 0x004fe400078e000d */
        /* <DEDUP_REMOVED lines=17> */
.L_x_567:
[----:B------:R-:W-:Y:S05]  /*59d0*/  BSYNC.RECONVERGENT B1 ;  /* 0x0000000000017941 */ /* 0x000fea0003800200 */
.L_x_566:
[----:B------:R-:W-:Y:S01]  /*59e0*/  ISETP.GT.AND P0, PT, R14, 0xf, PT ;  /* 0x0000000f0e00780c */ /* 0x000fe20003f04270 */
[----:B0-----:R0:W0:Y:S01]  /*59f0*/  SHFL.DOWN PT, R6, R2, 0x10, 0x1f ;  /* 0x0a001f0002067f89 */ /* 0x00102200000e0000 */
[----:B------:R-:W-:Y:S01]  /*5a00*/  BSSY.RECONVERGENT B1, `(.L_x_568) ;  /* 0x000001d000017945 */ /* 0x000fe20003800200 */
[----:B------:R-:W-:Y:S02]  /*5a10*/  IMAD.MOV.U32 R17, RZ, RZ, R5 ;  /* 0x000000ffff117224 */ /* 0x000fe400078e0005 */
[----:B------:R0:W0:Y:S01]  /*5a20*/  SHFL.DOWN PT, R7, R3, 0x10, 0x1f ;  /* 0x0a001f0003077f89 */ /* 0x00002200000e0000 */
[----:B------:R-:W-:Y:S02]  /*5a30*/  IMAD.MOV.U32 R19, RZ, RZ, R10 ;  /* 0x000000ffff137224 */ /* 0x000fe400078e000a */
[----:B------:R-:W-:Y:S01]  /*5a40*/  IMAD.MOV.U32 R12, RZ, RZ, R2 ;  /* 0x000000ffff0c7224 */ /* 0x000fe200078e0002 */
[----:B----4-:R4:W0:Y:S01]  /*5a50*/  SHFL.DOWN PT, R8, R5, 0x10, 0x1f ;  /* 0x0a001f0005087f89 */ /* 0x01082200000e0000 */
[----:B--2---:R-:W-:-:S03]  /*5a60*/  IMAD.MOV.U32 R13, RZ, RZ, R3 ;  /* 0x000000ffff0d7224 */ /* 0x004fc600078e0003 */
[----:B---3--:R4:W2:Y:S01]  /*5a70*/  SHFL.DOWN PT, R9, R10, 0x10, 0x1f ;  /* 0x0a001f000a097f89 */ /* 0x0088a200000e0000 */
[----:B------:R-:W-:Y:S05]  /*5a80*/  @P0 BRA `(.L_x_569) ;  /* 0x0000000000500947 */ /* 0x000fea0003800000 */
[----:B0-----:R-:W-:Y:S01]  /*5a90*/  DSETP.GEU.AND P0, PT, R2, R6, PT ;  /* 0x000000060200722a */ /* 0x001fe20003f0e000 */
[----:B------:R-:W-:Y:S02]  /*5aa0*/  IMAD.MOV.U32 R17, RZ, RZ, R8 ;  /* 0x000000ffff117224 */ /* 0x000fe400078e0008 */
        /* <DEDUP_REMOVED lines=18> */
.L_x_569:
[----:B------:R-:W-:Y:S05]  /*5bd0*/  BSYNC.RECONVERGENT B1 ;  /* 0x0000000000017941 */ /* 0x000fea0003800200 */
.L_x_568:
[----:B------:R-:W-:Y:S01]  /*5be0*/  ISETP.NE.AND P0, PT, R14, RZ, PT ;  /* 0x000000ff0e00720c */ /* 0x000fe20003f05270 */
[----:B------:R-:W-:-:S12]  /*5bf0*/  BSSY.RECONVERGENT B1, `(.L_x_570) ;  /* 0x000000b000017945 */ /* 0x000fd80003800200 */
[----:B------:R-:W-:Y:S05]  /*5c00*/  @P0 BRA `(.L_x_571) ;  /* 0x0000000000240947 */ /* 0x000fea0003800000 */
[----:B0-----:R-:W0:Y:S01]  /*5c10*/  S2R R6, SR_CgaCtaId ;  /* 0x0000000000067919 */ /* 0x001e220000008800 */
[----:B------:R-:W-:Y:S01]  /*5c20*/  MOV R3, 0x400 ;  /* 0x0000040000037802 */ /* 0x000fe20000000f00 */
[----:B------:R-:W-:Y:S01]  /*5c30*/  IMAD.MOV.U32 R18, RZ, RZ, R17 ;  /* 0x000000ffff127224 */ /* 0x000fe200078e0011 */
[----:B------:R-:W-:-:S04]  /*5c40*/  SHF.R.U32.HI R2, RZ, 0x1, R4 ;  /* 0x00000001ff027819 */ /* 0x000fc80000011604 */
[----:B------:R-:W-:Y:S02]  /*5c50*/  LOP3.LUT R2, R2, 0x1f0, RZ, 0xc0, !PT ;  /* 0x000001f002027812 */ /* 0x000fe400078ec0ff */
[----:B0-----:R-:W-:-:S05]  /*5c60*/  LEA R3, R6, R3, 0x18 ;  /* 0x0000000306037211 */ /* 0x001fca00078ec0ff */
[----:B------:R-:W-:-:S05]  /*5c70*/  IMAD.IADD R3, R2, 0x1, R3 ;  /* 0x0000000102037824 */ /* 0x000fca00078e0203 */
[----:B------:R3:W-:Y:S04]  /*5c80*/  STS.64 [R3+0x10], R18 ;  /* 0x0000101203007388 */ /* 0x0007e80000000a00 */
[----:B------:R3:W-:Y:S02]  /*5c90*/  STS.64 [R3+0x8], R12 ;  /* 0x0000080c03007388 */ /* 0x0007e40000000a00 */
.L_x_571:
[----:B------:R-:W-:Y:S05]  /*5ca0*/  BSYNC.RECONVERGENT B1 ;  /* 0x0000000000017941 */ /* 0x000fea0003800200 */
.L_x_570:
[----:B------:R-:W-:Y:S01]  /*5cb0*/  BAR.SYNC.DEFER_BLOCKING 0x0 ;  /* 0x0000000000007b1d */ /* 0x000fe20000010000 */
[----:B------:R-:W-:-:S13]  /*5cc0*/  ISETP.NE.AND P1, PT, R4, RZ, PT ;  /* 0x000000ff0400720c */ /* 0x000fda0003f25270 */
[----:B------:R-:W-:Y:S05]  /*5cd0*/  @P1 BRA `(.L_x_499) ;  /* 0x00000008008c1947 */ /* 0x000fea0003800000 */
[----:B0--3--:R-:W0:Y:S01]  /*5ce0*/  S2R R3, SR_CgaCtaId ;  /* 0x0000000000037919 */ /* 0x009e220000008800 */
[----:B------:R-:W-:Y:S01]  /*5cf0*/  MOV R2, 0x400 ;  /* 0x0000040000027802 */ /* 0x000fe20000000f00 */
[----:B------:R-:W-:Y:S03]  /*5d00*/  BSSY.RECONVERGENT B1, `(.L_x_572) ;  /* 0x000001a000017945 */ /* 0x000fe60003800200 */
[----:B0-----:R-:W-:-:S05]  /*5d10*/  LEA R30, R3, R2, 0x18 ;  /* 0x00000002031e7211 */ /* 0x001fca00078ec0ff */
[----:B------:R-:W0:Y:S04]  /*5d20*/  LDS.64 R14, [R30+0x18] ;  /* 0x000018001e0e7984 */ /* 0x000e280000000a00 */
[----:B----4-:R-:W3:Y:S04]  /*5d30*/  LDS.128 R4, [R30+0x20] ;  /* 0x000020001e047984 */ /* 0x010ee80000000c00 */
[----:B------:R4:W1:Y:S04]  /*5d40*/  LDS.64 R28, [R30+0x80] ;  /* 0x000080001e1c7984 */ /* 0x0008680000000a00 */
[----:B--2---:R4:W2:Y:S01]  /*5d50*/  LDS.128 R8, [R30+0x30] ;  /* 0x000030001e087984 */ /* 0x0048a20000000c00 */
[----:B0-----:R-:W-:Y:S01]  /*5d60*/  DSETP.GEU.AND P0, PT, R12, R14, PT ;  /* 0x0000000e0c00722a */ /* 0x001fe20003f0e000 */
[----:B------:R-:W-:-:S02]  /*5d70*/  IMAD.MOV.U32 R2, RZ, RZ, R14 ;  /* 0x000000ffff027224 */ /* 0x000fc400078e000e */
[----:B------:R-:W-:Y:S02]  /*5d80*/  IMAD.MOV.U32 R3, RZ, RZ, R15 ;  /* 0x000000ffff037224 */ /* 0x000fe400078e000f */
[----:B---3--:R-:W-:Y:S02]  /*5d90*/  IMAD.MOV.U32 R31, RZ, RZ, R4 ;  /* 0x000000ffff1f7224 */ /* 0x008fe400078e0004 */
[----:B------:R-:W-:-:S07]  /*5da0*/  IMAD.MOV.U32 R33, RZ, RZ, R5 ;  /* 0x000000ffff217224 */ /* 0x000fce00078e0005 */
[----:B-12-4-:R-:W-:Y:S05]  /*5db0*/  @!P0 BRA `(.L_x_573) ;  /* 0x0000000000388947 */ /* 0x016fea0003800000 */
        /* <DEDUP_REMOVED lines=14> */
.L_x_573:
[----:B------:R-:W-:Y:S05]  /*5ea0*/  BSYNC.RECONVERGENT B1 ;  /* 0x0000000000017941 */ /* 0x000fea0003800200 */
.L_x_572:
[----:B------:R0:W1:Y:S01]  /*5eb0*/  LDS.128 R16, [R30+0x40] ;  /* 0x000040001e107984 */ /* 0x0000620000000c00 */
[----:B------:R-:W-:Y:S01]  /*5ec0*/  DSETP.GEU.AND P0, PT, R2, R6, PT ;  /* 0x000000060200722a */ /* 0x000fe20003f0e000 */
[----:B------:R-:W-:Y:S01]  /*5ed0*/  BSSY.RECONVERGENT B1, `(.L_x_574) ;  /* 0x0000017000017945 */ /* 0x000fe20003800200 */
[----:B------:R-:W-:Y:S01]  /*5ee0*/  IMAD.MOV.U32 R35, RZ, RZ, R8 ;  /* 0x000000ffff237224 */ /* 0x000fe200078e0008 */
[----:B------:R0:W2:Y:S01]  /*5ef0*/  LDS.128 R20, [R30+0x50] ;  /* 0x000050001e147984 */ /* 0x0000a20000000c00 */
        /* <DEDUP_REMOVED lines=20> */
.L_x_575:
[----:B------:R-:W-:Y:S05]  /*6040*/  BSYNC.RECONVERGENT B1 ;  /* 0x0000000000017941 */ /* 0x000fea0003800200 */
.L_x_574:
        /* <DEDUP_REMOVED lines=21> */
.L_x_577:
[----:B------:R-:W-:Y:S05]  /*61a0*/  BSYNC.RECONVERGENT B1 ;  /* 0x0000000000017941 */ /* 0x000fea0003800200 */
.L_x_576:
        /* <DEDUP_REMOVED lines=21> */
.L_x_579:
[----:B------:R-:W-:Y:S05]  /*6300*/  BSYNC.RECONVERGENT B1 ;  /* 0x0000000000017941 */ /* 0x000fea0003800200 */
.L_x_578:
        /* <DEDUP_REMOVED lines=21> */
.L_x_581:
[----:B------:R-:W-:Y:S05]  /*6460*/  BSYNC.RECONVERGENT B1 ;  /* 0x0000000000017941 */ /* 0x000fea0003800200 */
.L_x_580:
        /* <DEDUP_REMOVED lines=21> */
.L_x_583:
[----:B------:R-:W-:Y:S05]  /*65c0*/  BSYNC.RECONVERGENT B1 ;  /* 0x0000000000017941 */ /* 0x000fea0003800200 */
.L_x_582:
        /* <DEDUP_REMOVED lines=20> */
.L_x_499:
[----:B------:R-:W-:Y:S05]  /*6710*/  BSYNC.RECONVERGENT B0 ;  /* 0x0000000000007941 */ /* 0x000fea0003800200 */
.L_x_466:
[----:B------:R-:W-:Y:S05]  /*6720*/  @P1 EXIT ;  /* 0x000000000000194d */ /* 0x000fea0003800000 */
[----:B0123--:R-:W0:Y:S01]  /*6730*/  LDC.64 R2, c[0x0][0x390] ;  /* 0x0000e400ff027b82 */ /* 0x00fe220000000a00 */
[----:B------:R-:W-:Y:S02]  /*6740*/  IMAD.MOV.U32 R18, RZ, RZ, R17 ;  /* 0x000000ffff127224 */ /* 0x000fe400078e0011 */
[----:B0-----:R-:W-:-:S05]  /*6750*/  IMAD.WIDE.U32 R2, R0, 0x10, R2 ;  /* 0x0000001000027825 */ /* 0x001fca00078e0002 */
[----:B------:R-:W-:Y:S04]  /*6760*/  STG.E.64 desc[UR10][R2.64], R12 ;  /* 0x0000000c02007986 */ /* 0x000fe8000c101b0a */
[----:B------:R-:W-:Y:S01]  /*6770*/  STG.E.64 desc[UR10][R2.64+0x8], R18 ;  /* 0x0000081202007986 */ /* 0x000fe2000c101b0a */
[----:B------:R-:W-:Y:S05]  /*6780*/  EXIT ;  /* 0x000000000000794d */ /* 0x000fea0003800000 */
.L_x_584:
        /* <DEDUP_REMOVED lines=15> */
.L_x_742:


//--------------------- .text._ZN6thrust24THRUST_300001_SM_1000_NS8cuda_cub4core6detail13_kernel_agentINS1_8__reduce11ReduceAgentINS0_12zip_iteratorIN4cuda3std3__45tupleIJNS0_10device_ptrIdEENS0_17counting_iteratorIlNS0_11use_defaultESF_SF_EEEEEEEPNSB_IJdlEEESJ_iNS1_9__extrema9arg_max_fIdl10ComparatorEEEEJSI_SK_iSO_EEEvDpT0_ --------------------------
	.section	.text._ZN6thrust24THRUST_300001_SM_1000_NS8cuda_cub4core6detail13_kernel_agentINS1_8__reduce11ReduceAgentINS0_12zip_iteratorIN4cuda3std3__45tupleIJNS0_10device_ptrIdEENS0_17counting_iteratorIlNS0_11use_defaultESF_SF_EEEEEEEPNSB_IJdlEEESJ_iNS1_9__extrema9arg_max_fIdl10ComparatorEEEEJSI_SK_iSO_EEEvDpT0_,"ax",@progbits
	.align	128
        .global         _ZN6thrust24THRUST_300001_SM_1000_NS8cuda_cub4core6detail13_kernel_agentINS1_8__reduce11ReduceAgentINS0_12zip_iteratorIN4cuda3std3__45tupleIJNS0_10device_ptrIdEENS0_17counting_iteratorIlNS0_11use_defaultESF_SF_EEEEEEEPNSB_IJdlEEESJ_iNS1_9__extrema9arg_max_fIdl10ComparatorEEEEJSI_SK_iSO_EEEvDpT0_
        .type           _ZN6thrust24THRUST_300001_SM_1000_NS8cuda_cub4core6detail13_kernel_agentINS1_8__reduce11ReduceAgentINS0_12zip_iteratorIN4cuda3std3__45tupleIJNS0_10device_ptrIdEENS0_17counting_iteratorIlNS0_11use_defaultESF_SF_EEEEEEEPNSB_IJdlEEESJ_iNS1_9__extrema9arg_max_fIdl10ComparatorEEEEJSI_SK_iSO_EEEvDpT0_,@function
        .size           _ZN6thrust24THRUST_300001_SM_1000_NS8cuda_cub4core6detail13_kernel_agentINS1_8__reduce11ReduceAgentINS0_12zip_iteratorIN4cuda3std3__45tupleIJNS0_10device_ptrIdEENS0_17counting_iteratorIlNS0_11use_defaultESF_SF_EEEEEEEPNSB_IJdlEEESJ_iNS1_9__extrema9arg_max_fIdl10ComparatorEEEEJSI_SK_iSO_EEEvDpT0_,(.L_x_743 - _ZN6thrust24THRUST_300001_SM_1000_NS8cuda_cub4core6detail13_kernel_agentINS1_8__reduce11ReduceAgentINS0_12zip_iteratorIN4cuda3std3__45tupleIJNS0_10device_ptrIdEENS0_17counting_iteratorIlNS0_11use_defaultESF_SF_EEEEEEEPNSB_IJdlEEESJ_iNS1_9__extrema9arg_max_fIdl10ComparatorEEEEJSI_SK_iSO_EEEvDpT0_)
        .other          _ZN6thrust24THRUST_300001_SM_1000_NS8cuda_cub4core6detail13_kernel_agentINS1_8__reduce11ReduceAgentINS0_12zip_iteratorIN4cuda3std3__45tupleIJNS0_10device_ptrIdEENS0_17counting_iteratorIlNS0_11use_defaultESF_SF_EEEEEEEPNSB_IJdlEEESJ_iNS1_9__extrema9arg_max_fIdl10ComparatorEEEEJSI_SK_iSO_EEEvDpT0_,@"STO_CUDA_ENTRY STV_DEFAULT"
_ZN6thrust24THRUST_300001_SM_1000_NS8cuda_cub4core6detail13_kernel_agentINS1_8__reduce11ReduceAgentINS0_12zip_iteratorIN4cuda3std3__45tupleIJNS0_10device_ptrIdEENS0_17counting_iteratorIlNS0_11use_defaultESF_SF_EEEEEEEPNSB_IJdlEEESJ_iNS1_9__extrema9arg_max_fIdl10ComparatorEEEEJSI_SK_iSO_EEEvDpT0_:
.text._ZN6thrust24THRUST_300001_SM_1000_NS8cuda_cub4core6detail13_kernel_agentINS1_8__reduce11ReduceAgentINS0_12zip_iteratorIN4cuda3std3__45tupleIJNS0_10device_ptrIdEENS0_17counting_iteratorIlNS0_11use_defaultESF_SF_EEEEEEEPNSB_IJdlEEESJ_iNS1_9__extrema9arg_max_fIdl10ComparatorEEEEJSI_SK_iSO_EEEvDpT0_:
        /* <DEDUP_REMOVED lines=23> */
.L_x_588:
[----:B0-----:R-:W-:Y:S05]  /*0170*/  BSYNC.RECONVERGENT B1 ;  /* 0x0000000000017941 */ /* 0x001fea0003800200 */
.L_x_587:
        /* <DEDUP_REMOVED lines=19> */
.L_x_595:
        /* <DEDUP_REMOVED lines=31> */
.L_x_594:
[----:B------:R-:W-:Y:S05]  /*04a0*/  BSYNC.RECONVERGENT B3 ;  /* 0x0000000000037941 */ /* 0x000fea0003800200 */
.L_x_593:
[----:B------:R-:W-:Y:S01]  /*04b0*/  IADD3 R14, P0, PT, R14, 0x100, RZ ;  /* 0x000001000e0e7810 */ /* 0x000fe20007f1e0ff */
[----:B------:R-:W-:Y:S02]  /*04c0*/  VIADD R10, R10, 0x100 ;  /* 0x000001000a0a7836 */ /* 0x000fe40000000000 */
[----:B------:R-:W-:Y:S01]  /*04d0*/  IMAD.X R13, RZ, RZ, R13, P3 ;  /* 0x000000ffff0d7224 */ /* 0x000fe200018e060d */
[----:B------:R-:W-:Y:S01]  /*04e0*/  IADD3.X R15, PT, PT, RZ, R15, RZ, P0, !PT ;  /* 0x0000000fff0f7210 */ /* 0x000fe200007fe4ff */
[----:B------:R-:W-:Y:S08]  /*04f0*/  @P2 BRA `(.L_x_595) ;  /* 0xfffffffc006c2947 */ /* 0x000ff0000383ffff */
.L_x_592:
[----:B------:R-:W-:Y:S05]  /*0500*/  BSYNC.RECONVERGENT B2 ;  /* 0x0000000000027941 */ /* 0x000fea0003800200 */
.L_x_591:
[----:B------:R-:W-:-:S13]  /*0510*/  ISETP.GE.U32.AND P0, PT, R16, 0x300, PT ;  /* 0x000003001000780c */ /* 0x000fda0003f06070 */
[----:B------:R-:W-:Y:S05]  /*0520*/  @!P0 BRA `(.L_x_590) ;  /* 0x0000000400bc8947 */ /* 0x000fea0003800000 */
[----:B------:R-:W0:Y:S01]  /*0530*/  LDC.64 R4, c[0x0][0x380] ;  /* 0x0000e000ff047b82 */ /* 0x000e220000000a00 */
[----:B------:R-:W-:-:S07]  /*0540*/  VIADD R20, R10, 0x200 ;  /* 0x000002000a147836 */ /* 0x000fce0000000000 */
[----:B------:R-:W1:Y:S02]  /*0550*/  LDC.64 R6, c[0x0][0x388] ;  /* 0x0000e200ff067b82 */ /* 0x000e640000000a00 */
.L_x_604:
        /* <DEDUP_REMOVED lines=30> */
.L_x_597:
[----:B------:R-:W-:Y:S05]  /*0740*/  BSYNC.RECONVERGENT B2 ;  /* 0x0000000000027941 */ /* 0x000fea0003800200 */
.L_x_596:
        /* <DEDUP_REMOVED lines=23> */
.L_x_599:
[----:B------:R-:W-:Y:S05]  /*08c0*/  BSYNC.RECONVERGENT B2 ;  /* 0x0000000000027941 */ /* 0x000fea0003800200 */
.L_x_598:
        /* <DEDUP_REMOVED lines=25> */
.L_x_601:
[----:B------:R-:W-:Y:S05]  /*0a60*/  BSYNC.RECONVERGENT B2 ;  /* 0x0000000000027941 */ /* 0x000fea0003800200 */
.L_x_600:
        /* <DEDUP_REMOVED lines=22> */
.L_x_603:
[----:B------:R-:W-:Y:S05]  /*0bd0*/  BSYNC.RECONVERGENT B2 ;  /* 0x0000000000027941 */ /* 0x000fea0003800200 */
.L_x_602:
[C---:B------:R-:W-:Y:S02]  /*0be0*/  VIADD R10, R20.reuse, 0x200 ;  /* 0x00000200140a7836 */ /* 0x040fe40000000000 */
[----:B------:R-:W-:-:S03]  /*0bf0*/  VIADD R20, R20, 0x400 ;  /* 0x0000040014147836 */ /* 0x000fc60000000000 */
[----:B------:R-:W-:-:S13]  /*0c00*/  ISETP.GE.AND P0, PT, R10, UR5, PT ;  /* 0x000000050a007c0c */ /* 0x000fda000bf06270 */
[----:B------:R-:W-:Y:S05]  /*0c10*/  @!P0 BRA `(.L_x_604) ;  /* 0xfffffff800508947 */ /* 0x000fea000383ffff */
.L_x_590:
[----:B------:R-:W-:Y:S05]  /*0c20*/  BSYNC.RECONVERGENT B1 ;  /* 0x0000000000017941 */ /* 0x000fea0003800200 */
.L_x_589:
        /* <DEDUP_REMOVED lines=35> */
.L_x_607:
[----:B------:R-:W-:Y:S05]  /*0e60*/  BSYNC.RECONVERGENT B1 ;  /* 0x0000000000017941 */ /* 0x000fea0003800200 */
.L_x_606:
        /* <DEDUP_REMOVED lines=31> */
.L_x_609:
[----:B------:R-:W-:Y:S05]  /*1060*/  BSYNC.RECONVERGENT B1 ;  /* 0x0000000000017941 */ /* 0x000fea0003800200 */
.L_x_608:
        /* <DEDUP_REMOVED lines=31> */
.L_x_611:
[----:B------:R-:W-:Y:S05]  /*1260*/  BSYNC.RECONVERGENT B1 ;  /* 0x0000000000017941 */ /* 0x000fea0003800200 */
.L_x_610:
[----:B------:R-:W-:Y:S01]  /*1270*/  ISETP.GT.AND P0, PT, R10, 0x17, PT ;  /* 0x000000170a00780c */ /* 0x000fe20003f04270 */
[----:B-1----:R1:W1:Y:S01]  /*1280*/  SHFL.DOWN PT, R2, R4, 0x8, 0x1f ;  /* 0x09001f0004027f89 */ /* 0x00226200000e0000 */
[----:B------:R-:W-:Y:S01]  /*1290*/  BSSY.RECONVERGENT B1, `(.L_x_612) ;  /* 0x000001d000017945 */ /* 0x000fe20003800200 */
[----:B0-----:R-:W-:Y:S02]  /*12a0*/  IMAD.MOV.U32 R8, RZ, RZ, R11 ;  /* 0x000000ffff087224 */ /* 0x001fe400078e000b */
[----:B------:R0:W0:Y:S01]  /*12b0*/  SHFL.DOWN PT, R3, R5, 0x8, 0x1f ;  /* 0x09001f0005037f89 */ /* 0x00002200000e0000 */
[----:B------:R-:W-:Y:S02]  /*12c0*/  IMAD.MOV.U32 R9, RZ, RZ, R12 ;  /* 0x000000ffff097224 */ /* 0x000fe400078e000c */
[----:B------:R-:W-:Y:S01]  /*12d0*/  IMAD.MOV.U32 R6, RZ, RZ, R4 ;  /* 0x000000ffff067224 */ /* 0x000fe200078e0004 */
[----:B---3--:R3:W0:Y:S01]  /*12e0*/  SHFL.DOWN PT, R14, R11, 0x8, 0x1f ;  /* 0x09001f000b0e7f89 */ /* 0x00862200000e0000 */
[----:B--2---:R-:W-:-:S03]  /*12f0*/  IMAD.MOV.U32 R7, RZ, RZ, R5 ;  /* 0x000000ffff077224 */ /* 0x004fc600078e0005 */
[----:B----4-:R3:W2:Y:S01]  /*1300*/  SHFL.DOWN PT, R13, R12, 0x8, 0x1f ;  /* 0x09001f000c0d7f89 */ /* 0x0106a200000e0000 */
[----:B------:R-:W-:Y:S05]  /*1310*/  @P0 BRA `(.L_x_613) ;  /* 0x0000000000500947 */ /* 0x000fea0003800000 */
[----:B01----:R-:W-:Y:S01]  /*1320*/  DSETP.GEU.AND P0, PT, R4, R2, PT ;  /* 0x000000020400722a */ /* 0x003fe20003f0e000 */
        /* <DEDUP_REMOVED lines=19> */
.L_x_613:
[----:B------:R-:W-:Y:S05]  /*1460*/  BSYNC.RECONVERGENT B1 ;  /* 0x0000000000017941 */ /* 0x000fea0003800200 */
.L_x_612:
[----:B------:R-:W-:Y:S01]  /*1470*/  ISETP.GT.AND P0, PT, R10, 0xf, PT ;  /* 0x0000000f0a00780c */ /* 0x000fe20003f04270 */
[----:B-1----:R1:W4:Y:S01]  /*1480*/  SHFL.DOWN PT, R4, R6, 0x10, 0x1f ;  /* 0x0a001f0006047f89 */ /* 0x00232200000e0000 */
[----:B------:R-:W-:Y:S01]  /*1490*/  BSSY.RECONVERGENT B1, `(.L_x_614) ;  /* 0x000001d000017945 */ /* 0x000fe20003800200 */
[----:B0-----:R-:W-:Y:S02]  /*14a0*/  IMAD.MOV.U32 R14, RZ, RZ, R8 ;  /* 0x000000ffff0e7224 */ /* 0x001fe400078e0008 */
[----:B------:R1:W0:Y:S01]  /*14b0*/  SHFL.DOWN PT, R5, R7, 0x10, 0x1f ;  /* 0x0a001f0007057f89 */ /* 0x00022200000e0000 */
[----:B------:R-:W-:Y:S02]  /*14c0*/  IMAD.MOV.U32 R15, RZ, RZ, R9 ;  /* 0x000000ffff0f7224 */ /* 0x000fe400078e0009 */
[----:B------:R-:W-:Y:S01]  /*14d0*/  IMAD.MOV.U32 R2, RZ, RZ, R6 ;  /* 0x000000ffff027224 */ /* 0x000fe200078e0006 */
[----:B---3--:R1:W3:Y:S01]  /*14e0*/  SHFL.DOWN PT, R11, R8, 0x10, 0x1f ;  /* 0x0a001f00080b7f89 */ /* 0x0082e200000e0000 */
[----:B------:R-:W-:-:S03]  /*14f0*/  IMAD.MOV.U32 R3, RZ, RZ, R7 ;  /* 0x000000ffff037224 */ /* 0x000fc600078e0007 */
[----:B------:R1:W0:Y:S01]  /*1500*/  SHFL.DOWN PT, R12, R9, 0x10, 0x1f ;  /* 0x0a001f00090c7f89 */ /* 0x00022200000e0000 */
[----:B------:R-:W-:Y:S05]  /*1510*/  @P0 BRA `(.L_x_615) ;  /* 0x0000000000500947 */ /* 0x000fea0003800000 */
[----:B0---4-:R-:W-:Y:S01]  /*1520*/  DSETP.GEU.AND P0, PT, R6, R4, PT ;  /* 0x000000040600722a */ /* 0x011fe20003f0e000 */
[----:B---3--:R-:W-:Y:S02]  /*1530*/  IMAD.MOV.U32 R14, RZ, RZ, R11 ;  /* 0x000000ffff0e7224 */ /* 0x008fe400078e000b */
        /* <DEDUP_REMOVED lines=18> */
.L_x_615:
[----:B------:R-:W-:Y:S05]  /*1660*/  BSYNC.RECONVERGENT B1 ;  /* 0x0000000000017941 */ /* 0x000fea0003800200 */
.L_x_614:
[----:B------:R-:W-:Y:S01]  /*1670*/  ISETP.NE.AND P0, PT, R10, RZ, PT ;  /* 0x000000ff0a00720c */ /* 0x000fe20003f05270 */
[----:B------:R-:W-:-:S12]  /*1680*/  BSSY.RECONVERGENT B1, `(.L_x_616) ;  /* 0x000000a000017945 */ /* 0x000fd80003800200 */
[----:B------:R-:W-:Y:S05]  /*1690*/  @P0 BRA `(.L_x_617) ;  /* 0x0000000000200947 */ /* 0x000fea0003800000 */
[----:B-1----:R-:W1:Y:S01]  /*16a0*/  S2R R6, SR_CgaCtaId ;  /* 0x0000000000067919 */ /* 0x002e620000008800 */
[----:B0-----:R-:W-:Y:S02]  /*16b0*/  MOV R5, 0x400 ;  /* 0x0000040000057802 */ /* 0x001fe40000000f00 */
[----:B----4-:R-:W-:-:S04]  /*16c0*/  SHF.R.U32.HI R4, RZ, 0x1, R0 ;  /* 0x00000001ff047819 */ /* 0x010fc80000011600 */
[----:B------:R-:W-:Y:S02]  /*16d0*/  LOP3.LUT R4, R4, 0x1f0, RZ, 0xc0, !PT ;  /* 0x000001f004047812 */ /* 0x000fe400078ec0ff */
[----:B-1----:R-:W-:-:S05]  /*16e0*/  LEA R5, R6, R5, 0x18 ;  /* 0x0000000506057211 */ /* 0x002fca00078ec0ff */
[----:B------:R-:W-:-:S05]  /*16f0*/  IMAD.IADD R5, R4, 0x1, R5 ;  /* 0x0000000104057824 */ /* 0x000fca00078e0205 */
[----:B------:R0:W-:Y:S04]  /*1700*/  STS.64 [R5+0x10], R14 ;  /* 0x0000100e05007388 */ /* 0x0001e80000000a00 */
[----:B------:R0:W-:Y:S02]  /*1710*/  STS.64 [R5+0x8], R2 ;  /* 0x0000080205007388 */ /* 0x0001e40000000a00 */
.L_x_617:
[----:B------:R-:W-:Y:S05]  /*1720*/  BSYNC.RECONVERGENT B1 ;  /* 0x0000000000017941 */ /* 0x000fea0003800200 */
.L_x_616:
        /* <DEDUP_REMOVED lines=8> */
[----:B-1--4-:R-:W1:Y:S04]  /*17b0*/  LDS.128 R4, [R0+0x20] ;  /* 0x0000200000047984 */ /* 0x012e680000000c00 */
[----:B--2---:R2:W4:Y:S04]  /*17c0*/  LDS.64 R12, [R0+0x80] ;  /* 0x00008000000c7984 */ /* 0x0045280000000a00 */
[----:B---3--:R2:W3:Y:S01]  /*17d0*/  LDS.128 R8, [R0+0x30] ;  /* 0x0000300000087984 */ /* 0x0084e20000000c00 */
        /* <DEDUP_REMOVED lines=20> */
.L_x_620:
[----:B------:R-:W-:Y:S05]  /*1920*/  BSYNC.RECONVERGENT B1 ;  /* 0x0000000000017941 */ /* 0x000fea0003800200 */
.L_x_619:
        /* <DEDUP_REMOVED lines=23> */
.L_x_622:
[----:B------:R-:W-:Y:S05]  /*1aa0*/  BSYNC.RECONVERGENT B1 ;  /* 0x0000000000017941 */ /* 0x000fea0003800200 */
.L_x_621:
        /* <DEDUP_REMOVED lines=21> */
.L_x_624:
[----:B------:R-:W-:Y:S05]  /*1c00*/  BSYNC.RECONVERGENT B1 ;  /* 0x0000000000017941 */ /* 0x000fea0003800200 */
.L_x_623:
        /* <DEDUP_REMOVED lines=23> */
.L_x_626:
[----:B------:R-:W-:Y:S05]  /*1d80*/  BSYNC.RECONVERGENT B1 ;  /* 0x0000000000017941 */ /* 0x000fea0003800200 */
.L_x_625:
        /* <DEDUP_REMOVED lines=21> */
.L_x_628:
[----:B------:R-:W-:Y:S05]  /*1ee0*/  BSYNC.RECONVERGENT B1 ;  /* 0x0000000000017941 */ /* 0x000fea0003800200 */
.L_x_627:
        /* <DEDUP_REMOVED lines=21> */
.L_x_630:
[----:B------:R-:W-:Y:S05]  /*2040*/  BSYNC.RECONVERGENT B1 ;  /* 0x0000000000017941 */ /* 0x000fea0003800200 */
.L_x_629:
        /* <DEDUP_REMOVED lines=21> */
.L_x_605:
        /* <DEDUP_REMOVED lines=38> */
.L_x_632:
[----:B------:R-:W-:Y:S05]  /*2400*/  BSYNC.RECONVERGENT B1 ;  /* 0x0000000000017941 */ /* 0x000fea0003800200 */
.L_x_631:
[----:B------:R-:W-:Y:S01]  /*2410*/  IADD3 R8, PT, PT, R4, 0x2, RZ ;  /* 0x0000000204087810 */ /* 0x000fe20007ffe0ff */
[----:B------:R1:W1:Y:S01]  /*2420*/  SHFL.DOWN PT, R2, R6, 0x2, R5 ;  /* 0x0840000006027989 */ /* 0x00026200000e0005 */
[----:B------:R-:W-:Y:S01]  /*2430*/  BSSY.RECONVERGENT B1, `(.L_x_633) ;  /* 0x000001e000017945 */ /* 0x000fe20003800200 */
[----:B--2---:R-:W-:Y:S01]  /*2440*/  IMAD.MOV.U32 R10, RZ, RZ, R14 ;  /* 0x000000ffff0a7224 */ /* 0x004fe200078e000e */
[----:B------:R-:W-:Y:S01]  /*2450*/  ISETP.GT.AND P0, PT, R8, R5, PT ;  /* 0x000000050800720c */ /* 0x000fe20003f04270 */
[----:B------:R2:W1:Y:S01]  /*2460*/  SHFL.DOWN PT, R3, R7, 0x2, R5 ;  /* 0x0840000007037989 */ /* 0x00046200000e0005 */
[----:B----4-:R-:W-:Y:S02]  /*2470*/  IMAD.MOV.U32 R12, RZ, RZ, R16 ;  /* 0x000000ffff0c7224 */ /* 0x010fe400078e0010 */
        /* <DEDUP_REMOVED lines=25> */
.L_x_634:
[----:B------:R-:W-:Y:S05]  /*2610*/  BSYNC.RECONVERGENT B1 ;  /* 0x0000000000017941 */ /* 0x000fea0003800200 */
.L_x_633:
[----:B-1----:R-:W-:Y:S01]  /*2620*/  VIADD R2, R4, 0x4 ;  /* 0x0000000404027836 */ /* 0x002fe20000000000 */
[----:B------:R1:W4:Y:S01]  /*2630*/  SHFL.DOWN PT, R6, R8, 0x4, R5 ;  /* 0x0880000008067989 */ /* 0x00032200000e0005 */
[----:B------:R-:W-:Y:S01]  /*2640*/  BSSY.RECONVERGENT B1, `(.L_x_635) ;  /* 0x000001e000017945 */ /* 0x000fe20003800200 */
[----:B--2---:R-:W-:Y:S02]  /*2650*/  IMAD.MOV.U32 R14, RZ, RZ, R10 ;  /* 0x000000ffff0e7224 */ /* 0x004fe400078e000a */
[----:B------:R-:W-:Y:S01]  /*2660*/  ISETP.GT.AND P0, PT, R2, R5, PT ;  /* 0x000000050200720c */ /* 0x000fe20003f04270 */
[----:B------:R1:W2:Y:S01]  /*2670*/  SHFL.DOWN PT, R7, R9, 0x4, R5 ;  /* 0x0880000009077989 */ /* 0x0002a200000e0005 */
[----:B------:R-:W-:Y:S02]  /*2680*/  IMAD.MOV.U32 R16, RZ, RZ, R12 ;  /* 0x000000ffff107224 */ /* 0x000fe400078e000c */
[----:B------:R-:W-:Y:S01]  /*2690*/  IMAD.MOV.U32 R2, RZ, RZ, R8 ;  /* 0x000000ffff027224 */ /* 0x000fe200078e0008 */
[----:B---3--:R1:W3:Y:S01]  /*26a0*/  SHFL.DOWN PT, R11, R10, 0x4, R5 ;  /* 0x088000000a0b7989 */ /* 0x0082e200000e0005 */
[----:B------:R-:W-:-:S03]  /*26b0*/  IMAD.MOV.U32 R3, RZ, RZ, R9 ;  /* 0x000000ffff037224 */ /* 0x000fc600078e0009 */
[----:B0-----:R1:W0:Y:S04]  /*26c0*/  SHFL.DOWN PT, R13, R12, 0x4, R5 ;  /* 0x088000000c0d7989 */ /* 0x00122800000e0005 */
[----:B------:R-:W-:Y:S05]  /*26d0*/  @P0 BRA `(.L_x_636) ;  /* 0x0000000000500947 */ /* 0x000fea0003800000 */
[----:B--2-4-:R-:W-:Y:S01]  /*26e0*/  DSETP.GEU.AND P0, PT, R8, R6, PT ;  /* 0x000000060800722a */ /* 0x014fe20003f0e000 */
[----:B---3--:R-:W-:Y:S02]  /*26f0*/  IMAD.MOV.U32 R14, RZ, RZ, R11 ;  /* 0x000000ffff0e7224 */ /* 0x008fe400078e000b */
[----:B0-----:R-:W-:Y:S02]  /*2700*/  IMAD.MOV.U32 R16, RZ, RZ, R13 ;  /* 0x000000ffff107224 */ /* 0x001fe400078e000d */
        /* <DEDUP_REMOVED lines=17> */
.L_x_636:
[----:B------:R-:W-:Y:S05]  /*2820*/  BSYNC.RECONVERGENT B1 ;  /* 0x0000000000017941 */ /* 0x000fea0003800200 */
.L_x_635:
[----:B----4-:R-:W-:Y:S01]  /*2830*/  VIADD R6, R4, 0x8 ;  /* 0x0000000804067836 */ /* 0x010fe20000000000 */
[----:B-1----:R1:W4:Y:S01]  /*2840*/  SHFL.DOWN PT, R8, R2, 0x8, R5 ;  /* 0x0900000002087989 */ /* 0x00232200000e0005 */
[----:B------:R-:W-:Y:S01]  /*2850*/  BSSY.RECONVERGENT B1, `(.L_x_637) ;  /* 0x000001e000017945 */ /* 0x000fe20003800200 */
[----:B------:R-:W-:Y:S02]  /*2860*/  IMAD.MOV.U32 R10, RZ, RZ, R14 ;  /* 0x000000ffff0a7224 */ /* 0x000fe400078e000e */
[----:B------:R-:W-:Y:S01]  /*2870*/  ISETP.GT.AND P0, PT, R6, R5, PT ;  /* 0x000000050600720c */ /* 0x000fe20003f04270 */
[----:B------:R1:W1:Y:S01]  /*2880*/  SHFL.DOWN PT, R9, R3, 0x8, R5 ;  /* 0x0900000003097989 */ /* 0x00026200000e0005 */
[----:B------:R-:W-:Y:S02]  /*2890*/  IMAD.MOV.U32 R12, RZ, RZ, R16 ;  /* 0x000000ffff0c7224 */ /* 0x000fe400078e0010 */
[----:B------:R-:W-:Y:S01]  /*28a0*/  IMAD.MOV.U32 R6, RZ, RZ, R2 ;  /* 0x000000ffff067224 */ /* 0x000fe200078e0002 */
[----:B---3--:R3:W1:Y:S01]  /*28b0*/  SHFL.DOWN PT, R11, R14, 0x8, R5 ;  /* 0x090000000e0b7989 */ /* 0x00866200000e0005 */
[----:B--2---:R-:W-:-:S03]  /*28c0*/  IMAD.MOV.U32 R7, RZ, RZ, R3 ;  /* 0x000000ffff077224 */ /* 0x004fc600078e0003 */
[----:B0-----:R3:W0:Y:S04]  /*28d0*/  SHFL.DOWN PT, R13, R16, 0x8, R5 ;  /* 0x09000000100d7989 */ /* 0x00162800000e0005 */
[----:B------:R-:W-:Y:S05]  /*28e0*/  @P0 BRA `(.L_x_638) ;  /* 0x0000000000500947 */ /* 0x000fea0003800000 */
[----:B-1--4-:R-:W-:Y:S01]  /*28f0*/  DSETP.GEU.AND P0, PT, R2, R8, PT ;  /* 0x000000080200722a */ /* 0x012fe20003f0e000 */
[----:B------:R-:W-:Y:S02]  /*2900*/  IMAD.MOV.U32 R10, RZ, RZ, R11 ;  /* 0x000000ffff0a7224 */ /* 0x000fe400078e000b */
        /* <DEDUP_REMOVED lines=18> */
.L_x_638:
[----:B------:R-:W-:Y:S05]  /*2a30*/  BSYNC.RECONVERGENT B1 ;  /* 0x0000000000017941 */ /* 0x000fea0003800200 */
.L_x_637:
[----:B-1----:R-:W-:Y:S01]  /*2a40*/  VIADD R2, R4, 0x10 ;  /* 0x0000001004027836 */ /* 0x002fe20000000000 */
[----:B----4-:R1:W2:Y:S01]  /*2a50*/  SHFL.DOWN PT, R8, R6, 0x10, R5 ;  /* 0x0a00000006087989 */ /* 0x0102a200000e0005 */
[----:B------:R-:W-:Y:S01]  /*2a60*/  BSSY.RECONVERGENT B1, `(.L_x_639) ;  /* 0x000001e000017945 */ /* 0x000fe20003800200 */
[----:B---3--:R-:W-:Y:S02]  /*2a70*/  IMAD.MOV.U32 R14, RZ, RZ, R10 ;  /* 0x000000ffff0e7224 */ /* 0x008fe400078e000a */
[----:B------:R-:W-:Y:S01]  /*2a80*/  ISETP.GT.AND P0, PT, R2, R5, PT ;  /* 0x000000050200720c */ /* 0x000fe20003f04270 */
[----:B------:R1:W3:Y:S01]  /*2a90*/  SHFL.DOWN PT, R9, R7, 0x10, R5 ;  /* 0x0a00000007097989 */ /* 0x0002e200000e0005 */
[----:B------:R-:W-:Y:S02]  /*2aa0*/  IMAD.MOV.U32 R15, RZ, RZ, R12 ;  /* 0x000000ffff0f7224 */ /* 0x000fe400078e000c */
[----:B------:R-:W-:Y:S01]  /*2ab0*/  IMAD.MOV.U32 R2, RZ, RZ, R6 ;  /* 0x000000ffff027224 */ /* 0x000fe200078e0006 */
[----:B------:R1:W4:Y:S01]  /*2ac0*/  SHFL.DOWN PT, R11, R10, 0x10, R5 ;  /* 0x0a0000000a0b7989 */ /* 0x00032200000e0005 */
[----:B------:R-:W-:-:S03]  /*2ad0*/  IMAD.MOV.U32 R3, RZ, RZ, R7 ;  /* 0x000000ffff037224 */ /* 0x000fc600078e0007 */
[----:B0-----:R1:W0:Y:S04]  /*2ae0*/  SHFL.DOWN PT, R13, R12, 0x10, R5 ;  /* 0x0a0000000c0d7989 */ /* 0x00122800000e0005 */
[----:B------:R-:W-:Y:S05]  /*2af0*/  @P0 BRA `(.L_x_640) ;  /* 0x0000000000500947 */ /* 0x000fea0003800000 */
[----:B--23--:R-:W-:Y:S01]  /*2b00*/  DSETP.GEU.AND P0, PT, R6, R8, PT ;  /* 0x000000080600722a */ /* 0x00cfe20003f0e000 */
[----:B----4-:R-:W-:Y:S02]  /*2b10*/  IMAD.MOV.U32 R14, RZ, RZ, R11 ;  /* 0x000000ffff0e7224 */ /* 0x010fe400078e000b */
[----:B0-----:R-:W-:Y:S02]  /*2b20*/  IMAD.MOV.U32 R15, RZ, RZ, R13 ;  /* 0x000000ffff0f7224 */ /* 0x001fe400078e000d */
        /* <DEDUP_REMOVED lines=17> */
.L_x_640:
[----:B------:R-:W-:Y:S05]  /*2c40*/  BSYNC.RECONVERGENT B1 ;  /* 0x0000000000017941 */ /* 0x000fea0003800200 */
.L_x_639:
        /* <DEDUP_REMOVED lines=11> */
.L_x_642:
[----:B------:R-:W-:Y:S05]  /*2d00*/  BSYNC.RECONVERGENT B1 ;  /* 0x0000000000017941 */ /* 0x000fea0003800200 */
.L_x_641:
[----:B------:R-:W-:Y:S01]  /*2d10*/  BAR.SYNC.DEFER_BLOCKING 0x0 ;  /* 0x0000000000007b1d */ /* 0x000fe20000010000 */
[----:B------:R-:W-:-:S13]  /*2d20*/  ISETP.NE.AND P1, PT, R0, RZ, PT ;  /* 0x000000ff0000720c */ /* 0x000fda0003f25270 */
[----:B------:R-:W-:Y:S05]  /*2d30*/  @P1 BRA `(.L_x_618) ;  /* 0x0000003400ec1947 */ /* 0x000fea0003800000 */
[----:B------:R-:W-:Y:S01]  /*2d40*/  UISETP.GE.AND UP0, UPT, UR6, 0x21, UPT ;  /* 0x000000210600788c */ /* 0x000fe2000bf06270 */
[----:B----4-:R-:W-:Y:S02]  /*2d50*/  IMAD.MOV.U32 R11, RZ, RZ, R14 ;  /* 0x000000ffff0b7224 */ /* 0x010fe400078e000e */
[----:B--2---:R-:W-:Y:S02]  /*2d60*/  IMAD.MOV.U32 R8, RZ, RZ, R15 ;  /* 0x000000ffff087224 */ /* 0x004fe400078e000f */
        /* <DEDUP_REMOVED lines=29> */
.L_x_644:
[----:B------:R-:W-:Y:S05]  /*2f40*/  BSYNC.RECONVERGENT B1 ;  /* 0x0000000000017941 */ /* 0x000fea0003800200 */
.L_x_643:
[----:B------:R-:W-:Y:S01]  /*2f50*/  UISETP.GE.AND UP0, UPT, UR6, 0x41, UPT ;  /* 0x000000410600788c */ /* 0x000fe2000bf06270 */
[----:B---3--:R-:W-:Y:S02]  /*2f60*/  IMAD.MOV.U32 R9, RZ, RZ, R11 ;  /* 0x000000ffff097224 */ /* 0x008fe400078e000b */
[----:B------:R-:W-:Y:S02]  /*2f70*/  IMAD.MOV.U32 R0, RZ, RZ, R8 ;  /* 0x000000ffff007224 */ /* 0x000fe400078e0008 */
[----:B------:R-:W-:Y:S02]  /*2f80*/  IMAD.MOV.U32 R2, RZ, RZ, R4 ;  /* 0x000000ffff027224 */ /* 0x000fe400078e0004 */
[----:B------:R-:W-:Y:S02]  /*2f90*/  IMAD.MOV.U32 R3, RZ, RZ, R5 ;  /* 0x000000ffff037224 */ /* 0x000fe400078e0005 */
        /* <DEDUP_REMOVED lines=9> */
[----:B------:R-:W-:Y:S01]  /*3030*/  IMAD.MOV.U32 R3, RZ, RZ, R7 ;  /* 0x000000ffff037224 */ /* 0x000fe200078e0007 */
[----:B0-----:R-:W-:Y:S01]  /*3040*/  MOV R0, R13 ;  /* 0x0000000d00007202 */ /* 0x001fe20000000f00 */
        /* <DEDUP_REMOVED lines=16> */
.L_x_646:
[----:B------:R-:W-:Y:S05]  /*3150*/  BSYNC.RECONVERGENT B1 ;  /* 0x0000000000017941 */ /* 0x000fea0003800200 */
.L_x_645:
[----:B------:R-:W-:Y:S01]  /*3160*/  UISETP.GE.AND UP0, UPT, UR6, 0x61, UPT ;  /* 0x000000610600788c */ /* 0x000fe2000bf06270 */
[----:B------:R-:W-:Y:S02]  /*3170*/  IMAD.MOV.U32 R11, RZ, RZ, R9 ;  /* 0x000000ffff0b7224 */ /* 0x000fe400078e0009 */
        /* <DEDUP_REMOVED lines=30> */
.L_x_648:
[----:B------:R-:W-:Y:S05]  /*3360*/  BSYNC.RECONVERGENT B1 ;  /* 0x0000000000017941 */ /* 0x000fea0003800200 */
.L_x_647:
        /* <DEDUP_REMOVED lines=32> */
.L_x_650:
[----:B------:R-:W-:Y:S05]  /*3570*/  BSYNC.RECONVERGENT B1 ;  /* 0x0000000000017941 */ /* 0x000fea0003800200 */
.L_x_649:
        /* <DEDUP_REMOVED lines=32> */
.L_x_652:
[----:B------:R-:W-:Y:S05]  /*3780*/  BSYNC.RECONVERGENT B1 ;  /* 0x0000000000017941 */ /* 0x000fea0003800200 */
.L_x_651:
        /* <DEDUP_REMOVED lines=32> */
.L_x_654:
[----:B------:R-:W-:Y:S05]  /*3990*/  BSYNC.RECONVERGENT B1 ;  /* 0x0000000000017941 */ /* 0x000fea0003800200 */
.L_x_653:
[----:B------:R-:W-:Y:S01]  /*39a0*/  UISETP.GE.AND UP0, UPT, UR6, 0xe1, UPT ;  /* 0x000000e10600788c */ /* 0x000fe2000bf06270 */
[----:B------:R-:W-:Y:S02]  /*39b0*/  IMAD.MOV.U32 R14, RZ, RZ, R9 ;  /* 0x000000ffff0e7224 */ /* 0x000fe400078e0009 */
[----:B------:R-:W-:Y:S02]  /*39c0*/  IMAD.MOV.U32 R15, RZ, RZ, R0 ;  /* 0x000000ffff0f7224 */ /* 0x000fe400078e0000 */
[----:B------:R-:W-:Y:S02]  /*39d0*/  IMAD.MOV.U32 R2, RZ, RZ, R6 ;  /* 0x000000ffff027224 */ /* 0x000fe400078e0006 */
[----:B------:R-:W-:Y:S02]  /*39e0*/  IMAD.MOV.U32 R3, RZ, RZ, R7 ;  /* 0x000000ffff037224 */ /* 0x000fe400078e0007 */
[----:B------:R-:W-:Y:S05]  /*39f0*/  BRA.U !UP0, `(.L_x_618) ;  /* 0x0000002908bc7547 */ /* 0x000fea000b800000 */
        /* <DEDUP_REMOVED lines=26> */
.L_x_586:
        /* <DEDUP_REMOVED lines=37> */
.L_x_656:
[----:B------:R-:W-:Y:S05]  /*3df0*/  BSYNC.RECONVERGENT B1 ;  /* 0x0000000000017941 */ /* 0x000fea0003800200 */
.L_x_655:
[----:B------:R-:W-:Y:S01]  /*3e00*/  UISETP.GE.U32.AND UP0, UPT, UR4, 0xa00, UPT ;  /* 0x00000a000400788c */ /* 0x000fe2000bf06070 */
[----:B------:R-:W-:-:S08]  /*3e10*/  IMAD.MOV.U32 R5, RZ, RZ, 0x500 ;  /* 0x00000500ff057424 */ /* 0x000fd000078e00ff */
[----:B------:R-:W-:Y:S05]  /*3e20*/  BRA.U !UP0, `(.L_x_657) ;  /* 0x0000000508647547 */ /* 0x000fea000b800000 */
[----:B------:R-:W-:Y:S01]  /*3e30*/  IMAD.MOV.U32 R14, RZ, RZ, R8 ;  /* 0x000000ffff0e7224 */ /* 0x000fe200078e0008 */
[----:B------:R-:W-:Y:S01]  /*3e40*/  MOV R15, R9 ;  /* 0x00000009000f7202 */ /* 0x000fe20000000f00 */
[----:B------:R-:W-:Y:S01]  /*3e50*/  IMAD.MOV.U32 R17, RZ, RZ, 0x500 ;  /* 0x00000500ff117424 */ /* 0x000fe200078e00ff */
[----:B------:R-:W0:Y:S01]  /*3e60*/  LDCU UR4, c[0x0][0x398] ;  /* 0x00007300ff0477ac */ /* 0x000e220008000800 */
[----:B------:R-:W1:Y:S05]  /*3e70*/  LDCU.64 UR6, c[0x0][0x388] ;  /* 0x00007100ff0677ac */ /* 0x000e6a0008000a00 */
.L_x_660:
[----:B------:R-:W-:-:S05]  /*3e80*/  IMAD.WIDE.U32 R20, R17, 0x8, R2 ;  /* 0x0000000811147825 */ /* 0x000fca00078e0002 */
[----:B------:R-:W2:Y:S04]  /*3e90*/  LDG.E.64 R12, desc[UR8][R20.64] ;  /* 0x00000008140c7981 */ /* 0x000ea8000c1e1b00 */
[----:B------:R-:W3:Y:S01]  /*3ea0*/  LDG.E.64 R10, desc[UR8][R20.64+0x800] ;  /* 0x00080008140a7981 */ /* 0x000ee2000c1e1b00 */
[----:B------:R-:W-:Y:S01]  /*3eb0*/  IADD3 R16, P0, PT, R0, R17, RZ ;  /* 0x0000001100107210 */ /* 0x000fe20007f1e0ff */
[----:B------:R-:W-:Y:S02]  /*3ec0*/  BSSY.RECONVERGENT B1, `(.L_x_658) ;  /* 0x0000022000017945 */ /* 0x000fe40003800200 */
[----:B------:R-:W5:Y:S01]  /*3ed0*/  LDG.E.64 R6, desc[UR8][R20.64+0x1000] ;  /* 0x0010000814067981 */ /* 0x000f62000c1e1b00 */
[----:B-1----:R-:W-:Y:S01]  /*3ee0*/  IADD3 R16, P2, PT, R16, UR6, RZ ;  /* 0x0000000610107c10 */ /* 0x002fe2000ff5e0ff */
[----:B------:R-:W-:-:S02]  /*3ef0*/  IMAD.X R19, RZ, RZ, RZ, P0 ;  /* 0x000000ffff137224 */ /* 0x000fc400000e06ff */
[----:B------:R-:W5:Y:S03]  /*3f00*/  LDG.E.64 R4, desc[UR8][R20.64+0x1800] ;  /* 0x0018000814047981 */ /* 0x000f66000c1e1b00 */
[----:B------:R-:W-:Y:S01]  /*3f10*/  IADD3.X R19, PT, PT, R19, UR7, RZ, P2, !PT ;  /* 0x0000000713137c10 */ /* 0x000fe200097fe4ff */
[----:B------:R1:W5:Y:S04]  /*3f20*/  LDG.E.64 R8, desc[UR8][R20.64+0x2000] ;  /* 0x0020000814087981 */ /* 0x000368000c1e1b00 */
[----:B------:R-:W-:Y:S02]  /*3f30*/  IMAD.MOV.U32 R18, RZ, RZ, R19 ;  /* 0x000000ffff127224 */ /* 0x000fe400078e0013 */
[----:B-1----:R-:W-:Y:S01]  /*3f40*/  IMAD.MOV.U32 R21, RZ, RZ, R16 ;  /* 0x000000ffff157224 */ /* 0x002fe200078e0010 */
        /* <DEDUP_REMOVED lines=12> */
[----:B---3--:R-:W-:-:S14]  /*4010*/  DSETP.GEU.AND P2, PT, R12, R10, PT ;  /* 0x0000000a0c00722a */ /* 0x008fdc0003f4e000 */
[----:B------:R-:W-:Y:S05]  /*4020*/  @!P2 BRA `(.L_x_659) ;  /* 0x00000000002ca947 */ /* 0x000fea0003800000 */
[----:B------:R-:W-:-:S04]  /*4030*/  IADD3 R14, P0, P1, R0, UR6, R17 ;  /* 0x00000006000e7c10 */ /* 0x000fc8000f91e011 */
[----:B------:R-:W-:Y:S02]  /*4040*/  IADD3 R14, P2, PT, R14, 0x100, RZ ;  /* 0x000001000e0e7810 */ /* 0x000fe40007f5e0ff */
[----:B------:R-:W-:Y:S02]  /*4050*/  IADD3.X R15, PT, PT, RZ, UR7, RZ, P0, P1 ;  /* 0x00000007ff0f7c10 */ /* 0x000fe400087e24ff */
[----:B------:R-:W-:-:S03]  /*4060*/  ISETP.GE.U32.AND P0, PT, R21, R14, PT ;  /* 0x0000000e1500720c */ /* 0x000fc60003f06070 */
[----:B------:R-:W-:-:S05]  /*4070*/  IMAD.X R15, RZ, RZ, R15, P2 ;  /* 0x000000ffff0f7224 */ /* 0x000fca00010e060f */
[----:B------:R-:W-:-:S13]  /*4080*/  ISETP.GE.AND.EX P0, PT, R18, R15, PT, P0 ;  /* 0x0000000f1200720c */ /* 0x000fda0003f06300 */
[----:B------:R-:W-:-:S06]  /*4090*/  DSETP.LT.OR P0, PT, R10, R12, !P0 ;  /* 0x0000000c0a00722a */ /* 0x000fcc0004701400 */
[----:B------:R-:W-:Y:S02]  /*40a0*/  FSEL R10, R12, R10, P0 ;  /* 0x0000000a0c0a7208 */ /* 0x000fe40000000000 */
[----:B------:R-:W-:Y:S02]  /*40b0*/  FSEL R11, R13, R11, P0 ;  /* 0x0000000b0d0b7208 */ /* 0x000fe40000000000 */
[----:B------:R-:W-:Y:S02]  /*40c0*/  SEL R14, R21, R14, P0 ;  /* 0x0000000e150e7207 */ /* 0x000fe40000000000 */
[----:B------:R-:W-:-:S07]  /*40d0*/  SEL R15, R18, R15, P0 ;  /* 0x0000000f120f7207 */ /* 0x000fce0000000000 */
.L_x_659:
[----:B0-----:R-:W-:Y:S05]  /*40e0*/  BSYNC.RECONVERGENT B1 ;  /* 0x0000000000017941 */ /* 0x001fea0003800200 */
.L_x_658:
[----:B-----5:R-:W-:Y:S01]  /*40f0*/  DSETP.GEU.AND P2, PT, R10, R6, PT ;  /* 0x000000060a00722a */ /* 0x020fe20003f4e000 */
[----:B------:R-:W-:Y:S02]  /*4100*/  IADD3 R13, P0, PT, R16, 0x200, RZ ;  /* 0x00000200100d7810 */ /* 0x000fe40007f1e0ff */
[----:B------:R-:W-:-:S03]  /*4110*/  IADD3 R23, P3, P4, R0, UR6, R17 ;  /* 0x0000000600177c10 */ /* 0x000fc6000fc7e011 */
[----:B------:R-:W-:Y:S01]  /*4120*/  IMAD.X R12, RZ, RZ, R19, P0 ;  /* 0x000000ffff0c7224 */ /* 0x000fe200000e0613 */
[----:B------:R-:W-:-:S07]  /*4130*/  IADD3.X R24, PT, PT, RZ, UR7, RZ, P3, P4 ;  /* 0x00000007ff187c10 */ /* 0x000fce0009fe84ff */
        /* <DEDUP_REMOVED lines=10> */
[----:B------:R-:W-:Y:S01]  /*41e0*/  IMAD.X R11, RZ, RZ, R24, P3 ;  /* 0x000000ffff0b7224 */ /* 0x000fe200018e0618 */
[----:B------:R-:W-:Y:S01]  /*41f0*/  IADD3 R23, P3, PT, R23, 0x400, RZ ;  /* 0x0000040017177810 */ /* 0x000fe20007f7e0ff */
[----:B------:R-:W-:-:S04]  /*4200*/  DSETP.GEU.AND P1, PT, R6, R4, PT ;  /* 0x000000040600722a */ /* 0x000fc80003f2e000 */
[----:B------:R-:W-:-:S10]  /*4210*/  IMAD.X R24, RZ, RZ, R24, P3 ;  /* 0x000000ffff187224 */ /* 0x000fd400018e0618 */
        /* <DEDUP_REMOVED lines=9> */
[----:B------:R-:W-:-:S04]  /*42b0*/  VIADD R6, R17, 0xa00 ;  /* 0x00000a0011067836 */ /* 0x000fc80000000000 */
[----:B------:R-:W-:Y:S01]  /*42c0*/  DSETP.GEU.AND P2, PT, R4, R8, PT ;  /* 0x000000080400722a */ /* 0x000fe20003f4e000 */
[----:B------:R-:W-:-:S13]  /*42d0*/  ISETP.GT.AND P1, PT, R6, UR4, PT ;  /* 0x0000000406007c0c */ /* 0x000fda000bf24270 */
[----:B------:R-:W-:-:S04]  /*42e0*/  @P2 ISETP.GE.U32.AND P0, PT, R10, R23, PT ;  /* 0x000000170a00220c */ /* 0x000fc80003f06070 */
[----:B------:R-:W-:-:S13]  /*42f0*/  @P2 ISETP.GE.AND.EX P0, PT, R11, R24, PT, P0 ;  /* 0x000000180b00220c */ /* 0x000fda0003f06300 */
[----:B------:R-:W-:-:S06]  /*4300*/  @P2 DSETP.LT.OR P0, PT, R8, R4, !P0 ;  /* 0x000000040800222a */ /* 0x000fcc0004701400 */
[----:B------:R-:W-:Y:S02]  /*4310*/  @P2 FSEL R4, R4, R8, P0 ;  /* 0x0000000804042208 */ /* 0x000fe40000000000 */
[----:B------:R-:W-:Y:S01]  /*4320*/  @P2 FSEL R7, R5, R9, P0 ;  /* 0x0000000905072208 */ /* 0x000fe20000000000 */
[----:B------:R-:W-:Y:S01]  /*4330*/  VIADD R5, R17, 0x500 ;  /* 0x0000050011057836 */ /* 0x000fe20000000000 */
[----:B------:R-:W-:Y:S01]  /*4340*/  @P2 SEL R23, R10, R23, P0 ;  /* 0x000000170a172207 */ /* 0x000fe20000000000 */
[----:B------:R-:W-:Y:S01]  /*4350*/  @P2 IMAD.MOV.U32 R8, RZ, RZ, R4 ;  /* 0x000000ffff082224 */ /* 0x000fe200078e0004 */
[----:B------:R-:W-:Y:S01]  /*4360*/  @P2 SEL R24, R11, R24, P0 ;  /* 0x000000180b182207 */ /* 0x000fe20000000000 */
[----:B------:R-:W-:Y:S02]  /*4370*/  @P2 IMAD.MOV.U32 R9, RZ, RZ, R7 ;  /* 0x000000ffff092224 */ /* 0x000fe400078e0007 */
[----:B------:R-:W-:Y:S02]  /*4380*/  IMAD.MOV.U32 R17, RZ, RZ, R5 ;  /* 0x000000ffff117224 */ /* 0x000fe400078e0005 */
[----:B------:R-:W-:-:S02]  /*4390*/  IMAD.MOV.U32 R14, RZ, RZ, R8 ;  /* 0x000000ffff0e7224 */ /* 0x000fc400078e0008 */
[----:B------:R-:W-:Y:S01]  /*43a0*/  IMAD.MOV.U32 R15, RZ, RZ, R9 ;  /* 0x000000ffff0f7224 */ /* 0x000fe200078e0009 */
[----:B------:R-:W-:Y:S06]  /*43b0*/  @!P1 BRA `(.L_x_660) ;  /* 0xfffffff800b09947 */ /* 0x000fec000383ffff */
.L_x_657:
        /* <DEDUP_REMOVED lines=14> */
[----:B------:R-:W-:Y:S02]  /*44a0*/  IADD3 R7, PT, PT, R0, R5, RZ ;  /* 0x0000000500077210 */ /* 0x000fe40007ffe0ff */
[----:B------:R-:W-:Y:S02]  /*44b0*/  LEA.HI R4, R10, 0x1, RZ, 0x18 ;  /* 0x000000010a047811 */ /* 0x000fe400078fc0ff */
[----:B------:R-:W-:Y:S02]  /*44c0*/  IADD3 R14, P0, PT, R7, UR6, RZ ;  /* 0x00000006070e7c10 */ /* 0x000fe4000ff1e0ff */
[----:B------:R-:W-:Y:S01]  /*44d0*/  LOP3.LUT R6, R4, 0x3, RZ, 0xc0, !PT ;  /* 0x0000000304067812 */ /* 0x000fe200078ec0ff */
[----:B------:R-:W-:Y:S02]  /*44e0*/  IMAD.MOV.U32 R4, RZ, RZ, R0 ;  /* 0x000000ffff047224 */ /* 0x000fe400078e0000 */
[----:B------:R-:W-:-:S02]  /*44f0*/  IMAD.X R15, RZ, RZ, UR7, P0 ;  /* 0x00000007ff0f7e24 */ /* 0x000fc400080e06ff */
[----:B------:R-:W-:Y:S02]  /*4500*/  IMAD.MOV R11, RZ, RZ, -R6 ;  /* 0x000000ffff0b7224 */ /* 0x000fe400078e0a06 */
[----:B0-----:R-:W-:-:S04]  /*4510*/  IMAD.WIDE.U32 R2, R7, 0x8, R2 ;  /* 0x0000000807027825 */ /* 0x001fc800078e0002 */
[----:B------:R-:W-:Y:S02]  /*4520*/  IMAD.MOV.U32 R12, RZ, RZ, R2 ;  /* 0x000000ffff0c7224 */ /* 0x000fe400078e0002 */
[----:B------:R-:W-:-:S07]  /*4530*/  IMAD.MOV.U32 R13, RZ, RZ, R3 ;  /* 0x000000ffff0d7224 */ /* 0x000fce00078e0003 */
.L_x_667:
        /* <DEDUP_REMOVED lines=31> */
.L_x_666:
[----:B------:R-:W-:Y:S05]  /*4730*/  BSYNC.RECONVERGENT B3 ;  /* 0x0000000000037941 */ /* 0x000fea0003800200 */
.L_x_665:
[----:B------:R-:W-:Y:S01]  /*4740*/  IADD3 R14, P0, PT, R14, 0x100, RZ ;  /* 0x000001000e0e7810 */ /* 0x000fe20007f1e0ff */
[----:B------:R-:W-:Y:S02]  /*4750*/  VIADD R4, R4, 0x100 ;  /* 0x0000010004047836 */ /* 0x000fe40000000000 */
[----:B------:R-:W-:Y:S02]  /*4760*/  IMAD.X R13, RZ, RZ, R13, P3 ;  /* 0x000000ffff0d7224 */ /* 0x000fe400018e060d */
[----:B------:R-:W-:Y:S01]  /*4770*/  IMAD.X R15, RZ, RZ, R15, P0 ;  /* 0x000000ffff0f7224 */ /* 0x000fe200000e060f */
[----:B------:R-:W-:Y:S07]  /*4780*/  @P2 BRA `(.L_x_667) ;  /* 0xfffffffc006c2947 */ /* 0x000fee000383ffff */
.L_x_664:
[----:B------:R-:W-:Y:S05]  /*4790*/  BSYNC.RECONVERGENT B2 ;  /* 0x0000000000027941 */ /* 0x000fea0003800200 */
.L_x_663:
[----:B------:R-:W-:-:S13]  /*47a0*/  ISETP.GE.U32.AND P0, PT, R10, 0x300, PT ;  /* 0x000003000a00780c */ /* 0x000fda0003f06070 */
[----:B------:R-:W-:Y:S05]  /*47b0*/  @!P0 BRA `(.L_x_662) ;  /* 0x0000000400fc8947 */ /* 0x000fea0003800000 */
[----:B------:R-:W0:Y:S01]  /*47c0*/  LDCU.128 UR12, c[0x0][0x380] ;  /* 0x00007000ff0c77ac */ /* 0x000e220008000c00 */
[----:B------:R-:W1:Y:S01]  /*47d0*/  LDC.64 R20, c[0x0][0x380] ;  /* 0x0000e000ff147b82 */ /* 0x000e620000000a00 */
[CC--:B------:R-:W-:Y:S01]  /*47e0*/  IADD3 R7, P1, PT, R4.reuse, R5.reuse, RZ ;  /* 0x0000000504077210 */ /* 0x0c0fe20007f3e0ff */
[C---:B------:R-:W-:Y:S01]  /*47f0*/  VIADD R22, R4.reuse, 0x200 ;  /* 0x0000020004167836 */ /* 0x040fe20000000000 */
[----:B------:R-:W-:-:S03]  /*4800*/  IADD3 R16, PT, PT, R4, R5, RZ ;  /* 0x0000000504107210 */ /* 0x000fc60007ffe0ff */
[----:B------:R-:W-:Y:S02]  /*4810*/  IMAD.X R10, RZ, RZ, RZ, P1 ;  /* 0x000000ffff0a7224 */ /* 0x000fe400008e06ff */
[----:B------:R-:W2:Y:S01]  /*4820*/  LDC.64 R2, c[0x0][0x388] ;  /* 0x0000e200ff027b82 */ /* 0x000ea20000000a00 */
[C---:B0-----:R-:W-:Y:S02]  /*4830*/  LEA R6, P2, R7.reuse, UR12, 0x3 ;  /* 0x0000000c07067c11 */ /* 0x041fe4000f8418ff */
[----:B------:R-:W-:Y:S02]  /*4840*/  IADD3 R18, P0, PT, R16, UR14, RZ ;  /* 0x0000000e10127c10 */ /* 0x000fe4000ff1e0ff */
[----:B------:R-:W-:Y:S02]  /*4850*/  IADD3 R6, P1, PT, R6, 0x1800, RZ ;  /* 0x0000180006067810 */ /* 0x000fe40007f3e0ff */
[----:B------:R-:W-:Y:S01]  /*4860*/  LEA.HI.X R5, R7, UR13, R10, 0x3, P2 ;  /* 0x0000000d07057c11 */ /* 0x000fe200090f1c0a */
[----:B-1----:R-:W-:-:S04]  /*4870*/  IMAD.WIDE.U32 R20, R16, 0x8, R20 ;  /* 0x0000000810147825 */ /* 0x002fc800078e0014 */
[----:B------:R-:W-:Y:S02]  /*4880*/  IMAD.X R19, RZ, RZ, UR15, P0 ;  /* 0x0000000fff137e24 */ /* 0x000fe400080e06ff */
[----:B------:R-:W-:-:S07]  /*4890*/  IMAD.X R5, RZ, RZ, R5, P1 ;  /* 0x000000ffff057224 */ /* 0x000fce00008e0605 */
.L_x_676:
[----:B------:R-:W3:Y:S01]  /*48a0*/  LDG.E.64 R14, desc[UR8][R20.64] ;  /* 0x00000008140e7981 */ /* 0x000ee2000c1e1b00 */
[----:B------:R-:W-:-:S05]  /*48b0*/  IMAD.MOV.U32 R4, RZ, RZ, R6 ;  /* 0x000000ffff047224 */ /* 0x000fca00078e0006 */
[----:B------:R0:W5:Y:S04]  /*48c0*/  LDG.E.64 R10, desc[UR8][R4.64+-0x1000] ;  /* 0xfff00008040a7981 */ /* 0x000168000c1e1b00 */
[----:B------:R0:W5:Y:S01]  /*48d0*/  LDG.E.64 R6, desc[UR8][R4.64+-0x800] ;  /* 0xfff8000804067981 */ /* 0x000162000c1e1b00 */
[----:B------:R-:W-:Y:S01]  /*48e0*/  BSSY.RECONVERGENT B2, `(.L_x_668) ;  /* 0x0000015000027945 */ /* 0x000fe20003800200 */
[----:B------:R-:W-:Y:S02]  /*48f0*/  IMAD.MOV.U32 R26, RZ, RZ, R18 ;  /* 0x000000ffff1a7224 */ /* 0x000fe400078e0012 */
[----:B------:R-:W-:Y:S01]  /*4900*/  IMAD.MOV.U32 R25, RZ, RZ, R19 ;  /* 0x000000ffff197224 */ /* 0x000fe200078e0013 */
[----:B---3--:R-:W-:Y:S01]  /*4910*/  DSETP.GEU.AND P0, PT, R8, R14, PT ;  /* 0x0000000e0800722a */ /* 0x008fe20003f0e000 */
[----:B------:R-:W-:-:S02]  /*4920*/  IMAD.MOV.U32 R12, RZ, RZ, R14 ;  /* 0x000000ffff0c7224 */ /* 0x000fc400078e000e */
        /* <DEDUP_REMOVED lines=16> */
.L_x_669:
[----:B------:R-:W-:Y:S05]  /*4a30*/  BSYNC.RECONVERGENT B2 ;  /* 0x0000000000027941 */ /* 0x000fea0003800200 */
.L_x_668:
[----:B-----5:R-:W-:Y:S01]  /*4a40*/  DSETP.GEU.AND P0, PT, R12, R10, PT ;  /* 0x0000000a0c00722a */ /* 0x020fe20003f0e000 */
[----:B------:R-:W-:Y:S01]  /*4a50*/  VIADD R9, R16, 0x100 ;  /* 0x0000010010097836 */ /* 0x000fe20000000000 */
[----:B------:R-:W-:Y:S01]  /*4a60*/  BSSY.RECONVERGENT B2, `(.L_x_670) ;  /* 0x0000016000027945 */ /* 0x000fe20003800200 */
[----:B------:R-:W-:-:S03]  /*4a70*/  IMAD.MOV.U32 R8, RZ, RZ, R10 ;  /* 0x000000ffff087224 */ /* 0x000fc600078e000a */
[----:B--2---:R-:W-:Y:S01]  /*4a80*/  IADD3 R23, P1, PT, R9, R2, RZ ;  /* 0x0000000209177210 */ /* 0x004fe20007f3e0ff */
[----:B------:R-:W-:-:S04]  /*4a90*/  IMAD.MOV.U32 R9, RZ, RZ, R11 ;  /* 0x000000ffff097224 */ /* 0x000fc800078e000b */
[----:B------:R-:W-:Y:S02]  /*4aa0*/  IMAD.X R24, RZ, RZ, R3, P1 ;  /* 0x000000ffff187224 */ /* 0x000fe400008e0603 */
[----:B------:R-:W-:Y:S02]  /*4ab0*/  IMAD.MOV.U32 R15, RZ, RZ, R23 ;  /* 0x000000ffff0f7224 */ /* 0x000fe400078e0017 */
[----:B------:R-:W-:Y:S01]  /*4ac0*/  IMAD.MOV.U32 R14, RZ, RZ, R24 ;  /* 0x000000ffff0e7224 */ /* 0x000fe200078e0018 */
        /* <DEDUP_REMOVED lines=15> */
.L_x_671:
[----:B------:R-:W-:Y:S05]  /*4bc0*/  BSYNC.RECONVERGENT B2 ;  /* 0x0000000000027941 */ /* 0x000fea0003800200 */
.L_x_670:
[----:B------:R0:W5:Y:S01]  /*4bd0*/  LDG.E.64 R10, desc[UR8][R4.64] ;  /* 0x00000008040a7981 */ /* 0x000162000c1e1b00 */
[----:B------:R-:W-:Y:S01]  /*4be0*/  DSETP.GEU.AND P0, PT, R8, R6, PT ;  /* 0x000000060800722a */ /* 0x000fe20003f0e000 */
[----:B------:R-:W-:Y:S01]  /*4bf0*/  IADD3 R13, PT, PT, R16, 0x200, RZ ;  /* 0x00000200100d7810 */ /* 0x000fe20007ffe0ff */
[----:B------:R-:W-:Y:S01]  /*4c00*/  BSSY.RECONVERGENT B2, `(.L_x_672) ;  /* 0x0000016000027945 */ /* 0x000fe20003800200 */
[----:B------:R-:W-:Y:S02]  /*4c10*/  IMAD.MOV.U32 R12, RZ, RZ, R6 ;  /* 0x000000ffff0c7224 */ /* 0x000fe400078e0006 */
[----:B------:R-:W-:Y:S01]  /*4c20*/  IADD3 R24, P1, PT, R13, R2, RZ ;  /* 0x000000020d187210 */ /* 0x000fe20007f3e0ff */
[----:B------:R-:W-:-:S04]  /*4c30*/  IMAD.MOV.U32 R13, RZ, RZ, R7 ;  /* 0x000000ffff0d7224 */ /* 0x000fc800078e0007 */
[----:B------:R-:W-:Y:S02]  /*4c40*/  IMAD.X R23, RZ, RZ, R3, P1 ;  /* 0x000000ffff177224 */ /* 0x000fe400008e0603 */
        /* <DEDUP_REMOVED lines=17> */
.L_x_673:
[----:B------:R-:W-:Y:S05]  /*4d60*/  BSYNC.RECONVERGENT B2 ;  /* 0x0000000000027941 */ /* 0x000fea0003800200 */
.L_x_672:
[----:B-----5:R-:W-:Y:S01]  /*4d70*/  DSETP.GEU.AND P0, PT, R12, R10, PT ;  /* 0x0000000a0c00722a */ /* 0x020fe20003f0e000 */
[----:B------:R-:W-:Y:S01]  /*4d80*/  VIADD R7, R16, 0x300 ;  /* 0x0000030010077836 */ /* 0x000fe20000000000 */
[----:B------:R-:W-:Y:S01]  /*4d90*/  BSSY.RECONVERGENT B2, `(.L_x_674) ;  /* 0x0000016000027945 */ /* 0x000fe20003800200 */
[----:B------:R-:W-:Y:S02]  /*4da0*/  IMAD.MOV.U32 R8, RZ, RZ, R10 ;  /* 0x000000ffff087224 */ /* 0x000fe400078e000a */
[----:B------:R-:W-:Y:S01]  /*4db0*/  IMAD.MOV.U32 R9, RZ, RZ, R11 ;  /* 0x000000ffff097224 */ /* 0x000fe200078e000b */
[----:B------:R-:W-:-:S05]  /*4dc0*/  IADD3 R7, P1, PT, R7, R2, RZ ;  /* 0x0000000207077210 */ /* 0x000fca0007f3e0ff */
        /* <DEDUP_REMOVED lines=18> */
.L_x_675:
[----:B------:R-:W-:Y:S05]  /*4ef0*/  BSYNC.RECONVERGENT B2 ;  /* 0x0000000000027941 */ /* 0x000fea0003800200 */
.L_x_674:
[----:B------:R-:W-:Y:S01]  /*4f00*/  VIADD R10, R22, 0x200 ;  /* 0x00000200160a7836 */ /* 0x000fe20000000000 */
[----:B------:R-:W-:Y:S01]  /*4f10*/  IADD3 R6, P2, PT, R4, 0x2000, RZ ;  /* 0x0000200004067810 */ /* 0x000fe20007f5e0ff */
[----:B------:R-:W-:Y:S01]  /*4f20*/  VIADD R22, R22, 0x400 ;  /* 0x0000040016167836 */ /* 0x000fe20000000000 */
[----:B------:R-:W-:Y:S01]  /*4f30*/  IADD3 R18, P1, PT, R18, 0x400, RZ ;  /* 0x0000040012127810 */ /* 0x000fe20007f3e0ff */
[----:B------:R-:W-:Y:S01]  /*4f40*/  VIADD R16, R16, 0x400 ;  /* 0x0000040010107836 */ /* 0x000fe20000000000 */
[----:B------:R-:W-:Y:S01]  /*4f50*/  ISETP.GE.AND P0, PT, R10, R17, PT ;  /* 0x000000110a00720c */ /* 0x000fe20003f06270 */
[----:B------:R-:W-:Y:S01]  /*4f60*/  IMAD.X R5, RZ, RZ, R5, P2 ;  /* 0x000000ffff057224 */ /* 0x000fe200010e0605 */
[----:B------:R-:W-:Y:S02]  /*4f70*/  IADD3 R20, P2, PT, R20, 0x2000, RZ ;  /* 0x0000200014147810 */ /* 0x000fe40007f5e0ff */
[----:B------:R-:W-:-:S03]  /*4f80*/  IADD3.X R19, PT, PT, RZ, R19, RZ, P1, !PT ;  /* 0x00000013ff137210 */ /* 0x000fc60000ffe4ff */
[----:B------:R-:W-:-:S06]  /*4f90*/  IMAD.X R21, RZ, RZ, R21, P2 ;  /* 0x000000ffff157224 */ /* 0x000fcc00010e0615 */
[----:B------:R-:W-:Y:S05]  /*4fa0*/  @!P0 BRA `(.L_x_676) ;  /* 0xfffffff8003c8947 */ /* 0x000fea000383ffff */
.L_x_662:
[----:B------:R-:W-:Y:S05]  /*4fb0*/  BSYNC.RECONVERGENT B1 ;  /* 0x0000000000017941 */ /* 0x000fea0003800200 */
.L_x_661:
        /* <DEDUP_REMOVED lines=32> */
.L_x_678:
[----:B------:R-:W-:Y:S05]  /*51c0*/  BSYNC.RECONVERGENT B1 ;  /* 0x0000000000017941 */ /* 0x000fea0003800200 */
.L_x_677:
        /* <DEDUP_REMOVED lines=31> */
.L_x_680:
[----:B------:R-:W-:Y:S05]  /*53c0*/  BSYNC.RECONVERGENT B1 ;  /* 0x0000000000017941 */ /* 0x000fea0003800200 */
.L_x_679:
        /* <DEDUP_REMOVED lines=31> */
.L_x_682:
[----:B------:R-:W-:Y:S05]  /*55c0*/  BSYNC.RECONVERGENT B1 ;  /* 0x0000000000017941 */ /* 0x000fea0003800200 */
.L_x_681:
        /* <DEDUP_REMOVED lines=31> */
.L_x_684:
[----:B------:R-:W-:Y:S05]  /*57c0*/  BSYNC.RECONVERGENT B1 ;  /* 0x0000000000017941 */ /* 0x000fea0003800200 */
.L_x_683:
[----:B------:R-:W-:Y:S01]  /*57d0*/  ISETP.GT.AND P0, PT, R10, 0xf, PT ;  /* 0x0000000f0a00780c */ /* 0x000fe20003f04270 */
[----:B-1----:R1:W1:Y:S01]  /*57e0*/  SHFL.DOWN PT, R6, R4, 0x10, 0x1f ;  /* 0x0a001f0004067f89 */ /* 0x00226200000e0000 */
[----:B------:R-:W-:Y:S01]  /*57f0*/  BSSY.RECONVERGENT B1, `(.L_x_685) ;  /* 0x000001d000017945 */ /* 0x000fe20003800200 */
[----:B---3--:R-:W-:Y:S02]  /*5800*/  IMAD.MOV.U32 R14, RZ, RZ, R8 ;  /* 0x000000ffff0e7224 */ /* 0x008fe400078e0008 */
[----:B--2---:R2:W3:Y:S01]  /*5810*/  SHFL.DOWN PT, R7, R5, 0x10, 0x1f ;  /* 0x0a001f0005077f89 */ /* 0x0044e200000e0000 */
[----:B------:R-:W-:Y:S02]  /*5820*/  IMAD.MOV.U32 R15, RZ, RZ, R9 ;  /* 0x000000ffff0f7224 */ /* 0x000fe400078e0009 */
[----:B------:R-:W-:Y:S01]  /*5830*/  IMAD.MOV.U32 R2, RZ, RZ, R4 ;  /* 0x000000ffff027224 */ /* 0x000fe200078e0004 */
[----:B0-----:R2:W0:Y:S01]  /*5840*/  SHFL.DOWN PT, R11, R8, 0x10, 0x1f ;  /* 0x0a001f00080b7f89 */ /* 0x00142200000e0000 */
        /* <DEDUP_REMOVED lines=23> */
.L_x_686:
[----:B------:R-:W-:Y:S05]  /*59c0*/  BSYNC.RECONVERGENT B1 ;  /* 0x0000000000017941 */ /* 0x000fea0003800200 */
.L_x_685:
        /* <DEDUP_REMOVED lines=11> */
.L_x_688:
[----:B------:R-:W-:Y:S05]  /*5a80*/  BSYNC.RECONVERGENT B1 ;  /* 0x0000000000017941 */ /* 0x000fea0003800200 */
.L_x_687:
        /* <DEDUP_REMOVED lines=8> */
[----:B---3--:R-:W2:Y:S04]  /*5b10*/  LDS.128 R4, [R0+0x20] ;  /* 0x0000200000047984 */ /* 0x008ea80000000c00 */
[----:B0---4-:R0:W3:Y:S04]  /*5b20*/  LDS.64 R12, [R0+0x80] ;  /* 0x00008000000c7984 */ /* 0x0110e80000000a00 */
[----:B------:R0:W4:Y:S01]  /*5b30*/  LDS.128 R8, [R0+0x30] ;  /* 0x0000300000087984 */ /* 0x0001220000000c00 */
[----:B-1----:R-:W-:Y:S01]  /*5b40*/  DSETP.GEU.AND P0, PT, R2, R16, PT ;  /* 0x000000100200722a */ /* 0x002fe20003f0e000 */
[----:B------:R-:W-:-:S02]  /*5b50*/  IMAD.MOV.U32 R24, RZ, RZ, R16 ;  /* 0x000000ffff187224 */ /* 0x000fc400078e0010 */
[----:B------:R-:W-:Y:S02]  /*5b60*/  IMAD.MOV.U32 R25, RZ, RZ, R17 ;  /* 0x000000ffff197224 */ /* 0x000fe400078e0011 */
[----:B--2---:R-:W-:Y:S02]  /*5b70*/  IMAD.MOV.U32 R27, RZ, RZ, R4 ;  /* 0x000000ffff1b7224 */ /* 0x004fe400078e0004 */
[----:B------:R-:W-:-:S07]  /*5b80*/  IMAD.MOV.U32 R29, RZ, RZ, R5 ;  /* 0x000000ffff1d7224 */ /* 0x000fce00078e0005 */
[----:B0--34-:R-:W-:Y:S05]  /*5b90*/  @!P0 BRA `(.L_x_690) ;  /* 0x0000000000388947 */ /* 0x019fea0003800000 */
        /* <DEDUP_REMOVED lines=14> */
.L_x_690:
[----:B------:R-:W-:Y:S05]  /*5c80*/  BSYNC.RECONVERGENT B1 ;  /* 0x0000000000017941 */ /* 0x000fea0003800200 */
.L_x_689:
[----:B------:R0:W1:Y:S01]  /*5c90*/  LDS.128 R16, [R0+0x40] ;  /* 0x0000400000107984 */ /* 0x0000620000000c00 */
[----:B------:R-:W-:Y:S01]  /*5ca0*/  DSETP.GEU.AND P0, PT, R24, R6, PT ;  /* 0x000000061800722a */ /* 0x000fe20003f0e000 */
[----:B------:R-:W-:Y:S01]  /*5cb0*/  BSSY.RECONVERGENT B1, `(.L_x_691) ;  /* 0x0000015000017945 */ /* 0x000fe20003800200 */
[----:B------:R-:W-:Y:S01]  /*5cc0*/  IMAD.MOV.U32 R4, RZ, RZ, R6 ;  /* 0x000000ffff047224 */ /* 0x000fe200078e0006 */
[----:B------:R0:W2:Y:S01]  /*5cd0*/  LDS.128 R20, [R0+0x50] ;  /* 0x0000500000147984 */ /* 0x0000a20000000c00 */
[----:B------:R-:W-:Y:S01]  /*5ce0*/  MOV R5, R7 ;  /* 0x0000000700057202 */ /* 0x000fe20000000f00 */
[----:B------:R-:W-:Y:S02]  /*5cf0*/  IMAD.MOV.U32 R15, RZ, RZ, R8 ;  /* 0x000000ffff0f7224 */ /* 0x000fe400078e0008 */
[----:B------:R-:W-:-:S07]  /*5d00*/  IMAD.MOV.U32 R14, RZ, RZ, R9 ;  /* 0x000000ffff0e7224 */ /* 0x000fce00078e0009 */
        /* <DEDUP_REMOVED lines=15> */
.L_x_692:
[----:B------:R-:W-:Y:S05]  /*5e00*/  BSYNC.RECONVERGENT B1 ;  /* 0x0000000000017941 */ /* 0x000fea0003800200 */
.L_x_691:
        /* <DEDUP_REMOVED lines=21> */
.L_x_694:
[----:B------:R-:W-:Y:S05]  /*5f60*/  BSYNC.RECONVERGENT B1 ;  /* 0x0000000000017941 */ /* 0x000fea0003800200 */
.L_x_693:
        /* <DEDUP_REMOVED lines=23> */
.L_x_696:
[----:B------:R-:W-:Y:S05]  /*60e0*/  BSYNC.RECONVERGENT B1 ;  /* 0x0000000000017941 */ /* 0x000fea0003800200 */
.L_x_695:
        /* <DEDUP_REMOVED lines=21> */
.L_x_698:
[----:B------:R-:W-:Y:S05]  /*6240*/  BSYNC.RECONVERGENT B1 ;  /* 0x0000000000017941 */ /* 0x000fea0003800200 */
.L_x_697:
        /* <DEDUP_REMOVED lines=21> */
.L_x_700:
[----:B------:R-:W-:Y:S05]  /*63a0*/  BSYNC.RECONVERGENT B1 ;  /* 0x0000000000017941 */ /* 0x000fea0003800200 */
.L_x_699:
        /* <DEDUP_REMOVED lines=20> */
.L_x_618:
[----:B------:R-:W-:Y:S05]  /*64f0*/  BSYNC.RECONVERGENT B0 ;  /* 0x0000000000007941 */ /* 0x000fea0003800200 */
.L_x_585:
[----:B------:R-:W-:Y:S05]  /*6500*/  @P1 EXIT ;  /* 0x000000000000194d */ /* 0x000fea0003800000 */
[----:B012-4-:R-:W0:Y:S02]  /*6510*/  LDC.64 R4, c[0x0][0x390] ;  /* 0x0000e400ff047b82 */ /* 0x017e240000000a00 */
[----:B0-----:R-:W-:Y:S04]  /*6520*/  STG.E.64 desc[UR8][R4.64], R2 ;  /* 0x0000000204007986 */ /* 0x001fe8000c101b08 */
[----:B------:R-:W-:Y:S01]  /*6530*/  STG.E.64 desc[UR8][R4.64+0x8], R14 ;  /* 0x0000080e04007986 */ /* 0x000fe2000c101b08 */
[----:B------:R-:W-:Y:S05]  /*6540*/  EXIT ;  /* 0x000000000000794d */ /* 0x000fea0003800000 */
.L_x_701:
        /* <DEDUP_REMOVED lines=11> */
.L_x_743:


//--------------------- .text._Z11GaussSecondPdS_jj --------------------------
	.section	.text._Z11GaussSecondPdS_jj,"ax",@progbits
	.align	128
        .global         _Z11GaussSecondPdS_jj
        .type           _Z11GaussSecondPdS_jj,@function
        .size           _Z11GaussSecondPdS_jj,(.L_x_744 - _Z11GaussSecondPdS_jj)
        .other          _Z11GaussSecondPdS_jj,@"STO_CUDA_ENTRY STV_DEFAULT"
_Z11GaussSecondPdS_jj:
.text._Z11GaussSecondPdS_jj:
[----:B------:R-:W-:Y:S01]  /*0000*/  LDC R1, c[0x0][0x37c] ;  /* 0x0000df00ff017b82 */ /* 0x000fe20000000800 */
[----:B------:R-:W0:Y:S01]  /*0010*/  S2R R0, SR_CTAID.X ;  /* 0x0000000000007919 */ /* 0x000e220000002500 */
[----:B------:R-:W0:Y:S01]  /*0020*/  LDCU UR5, c[0x0][0x360] ;  /* 0x00006c00ff0577ac */ /* 0x000e220008000800 */
[----:B------:R-:W0:Y:S01]  /*0030*/  S2R R3, SR_TID.X ;  /* 0x0000000000037919 */ /* 0x000e220000002100 */
[----:B------:R-:W1:Y:S01]  /*0040*/  LDCU UR4, c[0x0][0x390] ;  /* 0x00007200ff0477ac */ /* 0x000e620008000800 */
[----:B0-----:R-:W-:-:S05]  /*0050*/  IMAD R0, R0, UR5, R3 ;  /* 0x0000000500007c24 */ /* 0x001fca000f8e0203 */
[----:B------:R-:W-:-:S05]  /*0060*/  LOP3.LUT R0, RZ, R0, RZ, 0x33, !PT ;  /* 0x00000000ff007212 */ /* 0x000fca00078e33ff */
[----:B-1----:R-:W-:-:S05]  /*0070*/  VIADD R9, R0, UR4 ;  /* 0x0000000400097c36 */ /* 0x002fca0008000000 */
[----:B------:R-:W-:-:S13]  /*0080*/  ISETP.GE.AND P0, PT, R9, RZ, PT ;  /* 0x000000ff0900720c */ /* 0x000fda0003f06270 */
[----:B------:R-:W-:Y:S05]  /*0090*/  @!P0 EXIT ;  /* 0x000000000000894d */ /* 0x000fea0003800000 */
[----:B------:R-:W0:Y:S01]  /*00a0*/  S2R R0, SR_CTAID.Y ;  /* 0x0000000000007919 */ /* 0x000e220000002600 */
[----:B------:R-:W1:Y:S01]  /*00b0*/  LDCU UR7, c[0x0][0x364] ;  /* 0x00006c80ff0777ac */ /* 0x000e620008000800 */
[----:B------:R-:W0:Y:S01]  /*00c0*/  S2R R3, SR_TID.Y ;  /* 0x0000000000037919 */ /* 0x000e220000002200 */
[----:B------:R-:W1:Y:S01]  /*00d0*/  LDCU UR4, c[0x0][0x374] ;  /* 0x00006e80ff0477ac */ /* 0x000e620008000800 */
[----:B------:R-:W2:Y:S01]  /*00e0*/  LDCU UR6, c[0x0][0x370] ;  /* 0x00006e00ff0677ac */ /* 0x000ea20008000800 */
[----:B------:R-:W3:Y:S01]  /*00f0*/  LDCU.64 UR8, c[0x0][0x358] ;  /* 0x00006b00ff0877ac */ /* 0x000ee20008000a00 */
[----:B------:R-:W4:Y:S01]  /*0100*/  LDCU.64 UR10, c[0x0][0x388] ;  /* 0x00007100ff0a77ac */ /* 0x000f220008000a00 */
[----:B-1----:R-:W-:Y:S02]  /*0110*/  UIMAD UR4, UR7, UR4, URZ ;  /* 0x00000004070472a4 */ /* 0x002fe4000f8e02ff */
[----:B--2---:R-:W-:Y:S01]  /*0120*/  UIMAD UR5, UR5, UR6, URZ ;  /* 0x00000006050572a4 */ /* 0x004fe2000f8e02ff */
[----:B0--34-:R-:W-:-:S11]  /*0130*/  IMAD R0, R0, UR7, R3 ;  /* 0x0000000700007c24 */ /* 0x019fd6000f8e0203 */
.L_x_705:
[----:B0-----:R-:W0:Y:S01]  /*0140*/  LDC R11, c[0x3][0x8] ;  /* 0x00c00200ff0b7b82 */ /* 0x001e220000000800 */
[----:B------:R-:W-:Y:S01]  /*0150*/  BSSY.RECONVERGENT B0, `(.L_x_702) ;  /* 0x000002b000007945 */ /* 0x000fe20003800200 */
[----:B0-----:R-:W-:-:S13]  /*0160*/  ISETP.GE.U32.AND P0, PT, R0, R11, PT ;  /* 0x0000000b0000720c */ /* 0x001fda0003f06070 */
[----:B------:R-:W-:Y:S05]  /*0170*/  @P0 BRA `(.L_x_703) ;  /* 0x0000000000a00947 */ /* 0x000fea0003800000 */
[----:B------:R-:W0:Y:S01]  /*0180*/  LDC.64 R2, c[0x3][RZ] ;  /* 0x00c00000ff027b82 */ /* 0x000e220000000a00 */
[----:B------:R-:W1:Y:S07]  /*0190*/  LDCU.64 UR6, c[0x0][0x380] ;  /* 0x00007000ff0677ac */ /* 0x000e6e0008000a00 */
[----:B------:R-:W2:Y:S01]  /*01a0*/  LDC.64 R4, c[0x0][0x390] ;  /* 0x0000e400ff047b82 */ /* 0x000ea20000000a00 */
[-C--:B0-----:R-:W-:Y:S01]  /*01b0*/  ISETP.GE.U32.AND P0, PT, R9, R2.reuse, PT ;  /* 0x000000020900720c */ /* 0x081fe20003f06070 */
[C---:B--2---:R-:W-:Y:S01]  /*01c0*/  IMAD R6, R5.reuse, R2, R9 ;  /* 0x0000000205067224 */ /* 0x044fe200078e0209 */
[----:B------:R-:W-:Y:S01]  /*01d0*/  ISETP.GE.U32.AND P1, PT, R5, R3, PT ;  /* 0x000000030500720c */ /* 0x000fe20003f26070 */
[----:B------:R-:W-:-:S03]  /*01e0*/  IMAD.MOV.U32 R3, RZ, RZ, R0 ;  /* 0x000000ffff037224 */ /* 0x000fc600078e0000 */
[----:B------:R-:W-:Y:S02]  /*01f0*/  SEL R5, R6, 0xffffffff, !P1 ;  /* 0xffffffff06057807 */ /* 0x000fe40004800000 */
[----:B------:R-:W-:Y:S02]  /*0200*/  SHF.R.S32.HI R6, RZ, 0x1f, R6 ;  /* 0x0000001fff067819 */ /* 0x000fe40000011406 */
[----:B------:R-:W-:Y:S02]  /*0210*/  SEL R5, R5, 0xffffffff, !P0 ;  /* 0xffffffff05057807 */ /* 0x000fe40004000000 */
[----:B------:R-:W-:Y:S02]  /*0220*/  SEL R8, R6, 0xffffffff, !P1 ;  /* 0xffffffff06087807 */ /* 0x000fe40004800000 */
[----:B-1----:R-:W-:Y:S02]  /*0230*/  LEA R6, P2, R5, UR6, 0x3 ;  /* 0x0000000605067c11 */ /* 0x002fe4000f8418ff */
[----:B------:R-:W-:-:S02]  /*0240*/  SEL R8, R8, 0xffffffff, !P0 ;  /* 0xffffffff08087807 */ /* 0x000fc40004000000 */
[----:B------:R-:W-:Y:S02]  /*0250*/  ISETP.GE.U32.AND P1, PT, R4, R2, PT ;  /* 0x000000020400720c */ /* 0x000fe40003f26070 */
[----:B------:R-:W-:-:S11]  /*0260*/  LEA.HI.X R7, R5, UR7, R8, 0x3, P2 ;  /* 0x0000000705077c11 */ /* 0x000fd600090f1c08 */
.L_x_704:
[CC--:B------:R-:W-:Y:S01]  /*0270*/  IMAD R5, R3.reuse, R2.reuse, R4 ;  /* 0x0000000203057224 */ /* 0x0c0fe200078e0204 */
[C---:B------:R-:W-:Y:S01]  /*0280*/  ISETP.GE.U32.AND P2, PT, R3.reuse, R11, PT ;  /* 0x0000000b0300720c */ /* 0x040fe20003f46070 */
[----:B------:R-:W-:Y:S01]  /*0290*/  IMAD R8, R3, R2, R9 ;  /* 0x0000000203087224 */ /* 0x000fe200078e0209 */
[----:B------:R-:W2:Y:S02]  /*02a0*/  LDG.E.64 R16, desc[UR8][R6.64] ;  /* 0x0000000806107981 */ /* 0x000ea4000c1e1b00 */
[----:B------:R-:W-:Y:S02]  /*02b0*/  SHF.R.S32.HI R10, RZ, 0x1f, R5 ;  /* 0x0000001fff0a7819 */ /* 0x000fe40000011405 */
[----:B0-----:R-:W-:Y:S02]  /*02c0*/  SEL R13, R5, 0xffffffff, !P2 ;  /* 0xffffffff050d7807 */ /* 0x001fe40005000000 */
[----:B------:R-:W-:Y:S02]  /*02d0*/  SHF.R.S32.HI R12, RZ, 0x1f, R8 ;  /* 0x0000001fff0c7819 */ /* 0x000fe40000011408 */
[----:B------:R-:W-:-:S02]  /*02e0*/  SEL R5, R8, 0xffffffff, !P2 ;  /* 0xffffffff08057807 */ /* 0x000fc40005000000 */
[----:B------:R-:W-:Y:S02]  /*02f0*/  SEL R14, R10, 0xffffffff, !P2 ;  /* 0xffffffff0a0e7807 */ /* 0x000fe40005000000 */
[----:B------:R-:W-:Y:S02]  /*0300*/  SEL R10, R13, 0xffffffff, !P1 ;  /* 0xffffffff0d0a7807 */ /* 0x000fe40004800000 */
[----:B------:R-:W-:Y:S02]  /*0310*/  SEL R8, R12, 0xffffffff, !P2 ;  /* 0xffffffff0c087807 */ /* 0x000fe40005000000 */
[----:B------:R-:W-:Y:S02]  /*0320*/  SEL R5, R5, 0xffffffff, !P0 ;  /* 0xffffffff05057807 */ /* 0x000fe40004000000 */
[----:B------:R-:W-:Y:S02]  /*0330*/  SEL R13, R14, 0xffffffff, !P1 ;  /* 0xffffffff0e0d7807 */ /* 0x000fe40004800000 */
[----:B------:R-:W-:-:S02]  /*0340*/  LEA R20, P2, R10, UR10, 0x3 ;  /* 0x0000000a0a147c11 */ /* 0x000fc4000f8418ff */
[----:B------:R-:W-:Y:S02]  /*0350*/  SEL R8, R8, 0xffffffff, !P0 ;  /* 0xffffffff08087807 */ /* 0x000fe40004000000 */
[C---:B------:R-:W-:Y:S02]  /*0360*/  LEA R12, P3, R5.reuse, UR10, 0x3 ;  /* 0x0000000a050c7c11 */ /* 0x040fe4000f8618ff */
[----:B------:R-:W-:Y:S02]  /*0370*/  LEA.HI.X R21, R10, UR11, R13, 0x3, P2 ;  /* 0x0000000b0a157c11 */ /* 0x000fe400090f1c0d */
[----:B------:R-:W-:-:S03]  /*0380*/  LEA.HI.X R13, R5, UR11, R8, 0x3, P3 ;  /* 0x0000000b050d7c11 */ /* 0x000fc600098f1c08 */
[----:B------:R-:W2:Y:S04]  /*0390*/  LDG.E.64 R14, desc[UR8][R20.64] ;  /* 0x00000008140e7981 */ /* 0x000ea8000c1e1b00 */
[----:B------:R-:W2:Y:S01]  /*03a0*/  LDG.E.64 R18, desc[UR8][R12.64] ;  /* 0x000000080c127981 */ /* 0x000ea2000c1e1b00 */
[----:B------:R-:W-:-:S05]  /*03b0*/  VIADD R3, R3, UR4 ;  /* 0x0000000403037c36 */ /* 0x000fca0008000000 */
[----:B------:R-:W-:Y:S01]  /*03c0*/  ISETP.GE.U32.AND P2, PT, R3, R11, PT ;  /* 0x0000000b0300720c */ /* 0x000fe20003f46070 */
[----:B--2---:R-:W-:-:S07]  /*03d0*/  DFMA R14, -R14, R16, R18 ;  /* 0x000000100e0e722b */ /* 0x004fce0000000112 */
[----:B------:R0:W-:Y:S05]  /*03e0*/  STG.E.64 desc[UR8][R12.64], R14 ;  /* 0x0000000e0c007986 */ /* 0x0001ea000c101b08 */
[----:B------:R-:W-:Y:S05]  /*03f0*/  @!P2 BRA `(.L_x_704) ;  /* 0xfffffffc009ca947 */ /* 0x000fea000383ffff */
.L_x_703:
[----:B------:R-:W-:Y:S05]  /*0400*/  BSYNC.RECONVERGENT B0 ;  /* 0x0000000000007941 */ /* 0x000fea0003800200 */
.L_x_702:
[----:B------:R-:W-:-:S05]  /*0410*/  VIADD R9, R9, -UR5 ;  /* 0x8000000509097c36 */ /* 0x000fca0008000000 */
[----:B------:R-:W-:-:S13]  /*0420*/  ISETP.GT.AND P0, PT, R9, -0x1, PT ;  /* 0xffffffff0900780c */ /* 0x000fda0003f04270 */
[----:B------:R-:W-:Y:S05]  /*0430*/  @P0 BRA `(.L_x_705) ;  /* 0xfffffffc00400947 */ /* 0x000fea000383ffff */
[----:B------:R-:W-:Y:S05]  /*0440*/  EXIT ;  /* 0x000000000000794d */ /* 0x000fea0003800000 */
.L_x_706:
        /* <DEDUP_REMOVED lines=11> */
.L_x_744:


//--------------------- .text._Z10GaussFirstPdS_jj --------------------------
	.section	.text._Z10GaussFirstPdS_jj,"ax",@progbits
	.align	128
        .global         _Z10GaussFirstPdS_jj
        .type           _Z10GaussFirstPdS_jj,@function
        .size           _Z10GaussFirstPdS_jj,(.L_x_745 - _Z10GaussFirstPdS_jj)
        .other          _Z10GaussFirstPdS_jj,@"STO_CUDA_ENTRY STV_DEFAULT"
_Z10GaussFirstPdS_jj:
.text._Z10GaussFirstPdS_jj:
[----:B------:R-:W-:Y:S01]  /*0000*/  LDC R1, c[0x0][0x37c] ;  /* 0x0000df00ff017b82 */ /* 0x000fe20000000800 */
[----:B------:R-:W0:Y:S01]  /*0010*/  LDCU.64 UR12, c[0x0][0x390] ;  /* 0x00007200ff0c77ac */ /* 0x000e220008000a00 */
[----:B------:R-:W0:Y:S01]  /*0020*/  LDCU.64 UR14, c[0x3][URZ] ;  /* 0x00c00000ff0e77ac */ /* 0x000e220008000a00 */
[----:B------:R-:W1:Y:S01]  /*0030*/  LDCU.64 UR8, c[0x0][0x380] ;  /* 0x00007000ff0877ac */ /* 0x000e620008000a00 */
[----:B------:R-:W2:Y:S01]  /*0040*/  LDCU.64 UR10, c[0x0][0x358] ;  /* 0x00006b00ff0a77ac */ /* 0x000ea20008000a00 */
[----:B0-----:R-:W-:Y:S02]  /*0050*/  UIMAD UR4, UR14, UR13, UR12 ;  /* 0x0000000d0e0472a4 */ /* 0x001fe4000f8e020c */
[----:B------:R-:W-:Y:S02]  /*0060*/  UISETP.GE.U32.AND UP1, UPT, UR13, UR15, UPT ;  /* 0x0000000f0d00728c */ /* 0x000fe4000bf26070 */
[----:B------:R-:W-:Y:S02]  /*0070*/  USHF.R.S32.HI UR5, URZ, 0x1f, UR4 ;  /* 0x0000001fff057899 */ /* 0x000fe40008011404 */
[----:B------:R-:W-:-:S02]  /*0080*/  UISETP.GE.U32.AND UP0, UPT, UR12, UR14, UPT ;  /* 0x0000000e0c00728c */ /* 0x000fc4000bf06070 */
[----:B------:R-:W-:Y:S02]  /*0090*/  USEL UR4, UR4, 0xffffffff, !UP1 ;  /* 0xffffffff04047887 */ /* 0x000fe4000c800000 */
[----:B------:R-:W-:Y:S02]  /*00a0*/  USEL UR6, UR5, 0xffffffff, !UP1 ;  /* 0xffffffff05067887 */ /* 0x000fe4000c800000 */
[----:B------:R-:W-:Y:S02]  /*00b0*/  USEL UR5, UR4, 0xffffffff, !UP0 ;  /* 0xffffffff04057887 */ /* 0x000fe4000c000000 */
[----:B------:R-:W-:Y:S02]  /*00c0*/  USEL UR6, UR6, 0xffffffff, !UP0 ;  /* 0xffffffff06067887 */ /* 0x000fe4000c000000 */
[----:B-1----:R-:W-:-:S04]  /*00d0*/  ULEA UR4, UP0, UR5, UR8, 0x3 ;  /* 0x0000000805047291 */ /* 0x002fc8000f8018ff */
[----:B------:R-:W-:Y:S02]  /*00e0*/  ULEA.HI.X UR5, UR5, UR9, UR6, 0x3, UP0 ;  /* 0x0000000905057291 */ /* 0x000fe400080f1c06 */
[----:B------:R-:W-:-:S04]  /*00f0*/  IMAD.U32 R2, RZ, RZ, UR4 ;  /* 0x00000004ff027e24 */ /* 0x000fc8000f8e00ff */
[----:B------:R-:W-:-:S06]  /*0100*/  IMAD.U32 R3, RZ, RZ, UR5 ;  /* 0x00000005ff037e24 */ /* 0x000fcc000f8e00ff */
[----:B--2---:R-:W2:Y:S01]  /*0110*/  LDG.E.64 R2, desc[UR10][R2.64] ;  /* 0x0000000a02027981 */ /* 0x004ea2000c1e1b00 */
[----:B------:R-:W-:Y:S01]  /*0120*/  UMOV UR4, 0x9abcaf48 ;  /* 0x9abcaf4800047882 */ /* 0x000fe20000000000 */
[----:B------:R-:W-:Y:S02]  /*0130*/  UMOV UR5, 0x3e7ad7f2 ;  /* 0x3e7ad7f200057882 */ /* 0x000fe40000000000 */
[----:B--2---:R-:W-:-:S14]  /*0140*/  DSETP.GT.AND P0, PT, |R2|, UR4, PT ;  /* 0x0000000402007e2a */ /* 0x004fdc000bf04200 */
[----:B------:R-:W-:Y:S05]  /*0150*/  @!P0 EXIT ;  /* 0x000000000000894d */ /* 0x000fea0003800000 */
[----:B------:R-:W0:Y:S01]  /*0160*/  S2R R0, SR_CTAID.X ;  /* 0x0000000000007919 */ /* 0x000e220000002500 */
[----:B------:R-:W0:Y:S01]  /*0170*/  LDCU UR5, c[0x0][0x360] ;  /* 0x00006c00ff0577ac */ /* 0x000e220008000800 */
[----:B------:R-:W0:Y:S02]  /*0180*/  S2R R3, SR_TID.X ;  /* 0x0000000000037919 */ /* 0x000e240000002100 */
[----:B0-----:R-:W-:-:S05]  /*0190*/  IMAD R0, R0, UR5, R3 ;  /* 0x0000000500007c24 */ /* 0x001fca000f8e0203 */
[----:B------:R-:W-:-:S04]  /*01a0*/  IADD3.X R7, PT, PT, R0, UR12, RZ, PT, !PT ;  /* 0x0000000c00077c10 */ /* 0x000fc8000bffe4ff */
[----:B------:R-:W-:-:S13]  /*01b0*/  ISETP.GE.U32.AND P0, PT, R7, UR14, PT ;  /* 0x0000000e07007c0c */ /* 0x000fda000bf06070 */
[----:B------:R-:W-:Y:S05]  /*01c0*/  @P0 EXIT ;  /* 0x000000000000094d */ /* 0x000fea0003800000 */
[----:B------:R-:W0:Y:S01]  /*01d0*/  S2R R0, SR_CTAID.Y ;  /* 0x0000000000007919 */ /* 0x000e220000002600 */
[----:B------:R-:W1:Y:S01]  /*01e0*/  LDCU UR7, c[0x0][0x364] ;  /* 0x00006c80ff0777ac */ /* 0x000e620008000800 */
[----:B------:R-:W0:Y:S01]  /*01f0*/  S2R R3, SR_TID.Y ;  /* 0x0000000000037919 */ /* 0x000e220000002200 */
[----:B------:R-:W1:Y:S01]  /*0200*/  LDCU UR4, c[0x0][0x374] ;  /* 0x00006e80ff0477ac */ /* 0x000e620008000800 */
[----:B------:R-:W2:Y:S01]  /*0210*/  LDCU UR6, c[0x0][0x370] ;  /* 0x00006e00ff0677ac */ /* 0x000ea20008000800 */
[----:B------:R-:W3:Y:S01]  /*0220*/  LDCU.64 UR8, c[0x0][0x388] ;  /* 0x00007100ff0877ac */ /* 0x000ee20008000a00 */
[----:B-1----:R-:W-:Y:S02]  /*0230*/  UIMAD UR4, UR7, UR4, URZ ;  /* 0x00000004070472a4 */ /* 0x002fe4000f8e02ff */
[----:B--2---:R-:W-:Y:S01]  /*0240*/  UIMAD UR5, UR5, UR6, URZ ;  /* 0x00000006050572a4 */ /* 0x004fe2000f8e02ff */
[----:B0-----:R-:W-:-:S05]  /*0250*/  IMAD R0, R0, UR7, R3 ;  /* 0x0000000700007c24 */ /* 0x001fca000f8e0203 */
[----:B---3--:R-:W-:-:S07]  /*0260*/  IADD3.X R6, PT, PT, R0, UR13, RZ, PT, !PT ;  /* 0x0000000d00067c10 */ /* 0x008fce000bffe4ff */
.L_x_713:
[----:B0-----:R-:W0:Y:S01]  /*0270*/  LDC.64 R2, c[0x3][RZ] ;  /* 0x00c00000ff027b82 */ /* 0x001e220000000a00 */
[----:B------:R-:W0:Y:S07]  /*0280*/  LDCU UR6, c[0x0][0x394] ;  /* 0x00007280ff0677ac */ /* 0x000e2e0008000800 */
[----:B-1----:R-:W1:Y:S01]  /*0290*/  LDC.64 R10, c[0x0][0x380] ;  /* 0x0000e000ff0a7b82 */ /* 0x002e620000000a00 */
[----:B0-----:R-:W-:Y:S01]  /*02a0*/  IMAD R4, R2, UR6, R7 ;  /* 0x0000000602047c24 */ /* 0x001fe2000f8e0207 */
[----:B------:R-:W-:-:S02]  /*02b0*/  ISETP.LE.U32.AND P1, PT, R3, UR6, PT ;  /* 0x0000000603007c0c */ /* 0x000fc4000bf23070 */
[----:B------:R-:W-:Y:S02]  /*02c0*/  ISETP.GE.U32.AND P0, PT, R7, R2, PT ;  /* 0x000000020700720c */ /* 0x000fe40003f06070 */
[----:B------:R-:W-:Y:S02]  /*02d0*/  SHF.R.S32.HI R5, RZ, 0x1f, R4 ;  /* 0x0000001fff057819 */ /* 0x000fe40000011404 */
[----:B------:R-:W-:Y:S02]  /*02e0*/  SEL R4, R4, 0xffffffff, !P1 ;  /* 0xffffffff04047807 */ /* 0x000fe40004800000 */
[----:B------:R-:W-:Y:S02]  /*02f0*/  SEL R8, R5, 0xffffffff, !P1 ;  /* 0xffffffff05087807 */ /* 0x000fe40004800000 */
[----:B------:R-:W-:Y:S02]  /*0300*/  SEL R5, R4, 0xffffffff, !P0 ;  /* 0xffffffff04057807 */ /* 0x000fe40004000000 */
[----:B------:R-:W-:-:S02]  /*0310*/  SEL R8, R8, 0xffffffff, !P0 ;  /* 0xffffffff08087807 */ /* 0x000fc40004000000 */
[----:B-1----:R-:W-:-:S04]  /*0320*/  LEA R4, P1, R5, R10, 0x3 ;  /* 0x0000000a05047211 */ /* 0x002fc800078218ff */
[----:B------:R-:W-:-:S05]  /*0330*/  LEA.HI.X R5, R5, R11, R8, 0x3, P1 ;  /* 0x0000000b05057211 */ /* 0x000fca00008f1c08 */
[----:B------:R-:W2:Y:S01]  /*0340*/  LDG.E.64 R8, desc[UR10][R4.64] ;  /* 0x0000000a04087981 */ /* 0x000ea2000c1e1b00 */
[----:B------:R-:W-:Y:S01]  /*0350*/  UMOV UR6, 0x9abcaf48 ;  /* 0x9abcaf4800067882 */ /* 0x000fe20000000000 */
[----:B------:R-:W-:Y:S01]  /*0360*/  UMOV UR7, 0x3e7ad7f2 ;  /* 0x3e7ad7f200077882 */ /* 0x000fe20000000000 */
[----:B------:R-:W-:Y:S01]  /*0370*/  BSSY.RECONVERGENT B0, `(.L_x_707) ;  /* 0x0000043000007945 */ /* 0x000fe20003800200 */
[----:B--2---:R-:W-:-:S14]  /*0380*/  DSETP.GT.AND P1, PT, |R8|, UR6, PT ;  /* 0x0000000608007e2a */ /* 0x004fdc000bf24200 */
[----:B------:R-:W-:Y:S05]  /*0390*/  @!P1 BRA `(.L_x_708) ;  /* 0x0000000400009947 */ /* 0x000fea0003800000 */
[----:B------:R-:W0:Y:S01]  /*03a0*/  LDC R9, c[0x3][0x8] ;  /* 0x00c00200ff097b82 */ /* 0x000e220000000800 */
[----:B------:R-:W-:Y:S01]  /*03b0*/  ISETP.GE.U32.AND P2, PT, R6, R3, PT ;  /* 0x000000030600720c */ /* 0x000fe20003f46070 */
[----:B------:R-:W-:Y:S01]  /*03c0*/  BSSY.RECONVERGENT B1, `(.L_x_709) ;  /* 0x000001f000017945 */ /* 0x000fe20003800200 */
[----:B0-----:R-:W-:-:S11]  /*03d0*/  ISETP.GE.U32.AND P1, PT, R0, R9, PT ;  /* 0x000000090000720c */ /* 0x001fd60003f26070 */
[----:B------:R-:W-:Y:S05]  /*03e0*/  @P2 BRA `(.L_x_710) ;  /* 0x0000000000702947 */ /* 0x000fea0003800000 */
[----:B------:R-:W0:Y:S01]  /*03f0*/  LDC R15, c[0x0][0x390] ;  /* 0x0000e400ff0f7b82 */ /* 0x000e220000000800 */
[----:B------:R-:W-:Y:S01]  /*0400*/  IMAD.MOV.U32 R8, RZ, RZ, R6 ;  /* 0x000000ffff087224 */ /* 0x000fe200078e0006 */
[----:B0-----:R-:W-:-:S13]  /*0410*/  ISETP.GE.U32.AND P2, PT, R15, R2, PT ;  /* 0x000000020f00720c */ /* 0x001fda0003f46070 */
.L_x_711:
[CC--:B0-----:R-:W-:Y:S01]  /*0420*/  IMAD R12, R8.reuse, R2.reuse, R15 ;  /* 0x00000002080c7224 */ /* 0x0c1fe200078e020f */
[C---:B------:R-:W-:Y:S01]  /*0430*/  ISETP.GE.U32.AND P3, PT, R8.reuse, R3, PT ;  /* 0x000000030800720c */ /* 0x040fe20003f66070 */
[----:B------:R-:W-:-:S03]  /*0440*/  IMAD R13, R8, R2, R7 ;  /* 0x00000002080d7224 */ /* 0x000fc600078e0207 */
[----:B------:R-:W-:Y:S02]  /*0450*/  SHF.R.S32.HI R14, RZ, 0x1f, R12 ;  /* 0x0000001fff0e7819 */ /* 0x000fe4000001140c */
[----:B------:R-:W-:Y:S02]  /*0460*/  SHF.R.S32.HI R16, RZ, 0x1f, R13 ;  /* 0x0000001fff107819 */ /* 0x000fe4000001140d */
[----:B------:R-:W-:Y:S02]  /*0470*/  SEL R17, R12, 0xffffffff, !P3 ;  /* 0xffffffff0c117807 */ /* 0x000fe40005800000 */
[----:B------:R-:W-:Y:S02]  /*0480*/  SEL R13, R13, 0xffffffff, !P3 ;  /* 0xffffffff0d0d7807 */ /* 0x000fe40005800000 */
[----:B------:R-:W-:Y:S02]  /*0490*/  SEL R18, R14, 0xffffffff, !P3 ;  /* 0xffffffff0e127807 */ /* 0x000fe40005800000 */
[----:B------:R-:W-:-:S02]  /*04a0*/  SEL R17, R17, 0xffffffff, !P2 ;  /* 0xffffffff11117807 */ /* 0x000fc40005000000 */
[----:B------:R-:W-:Y:S02]  /*04b0*/  SEL R14, R16, 0xffffffff, !P3 ;  /* 0xffffffff100e7807 */ /* 0x000fe40005800000 */
[----:B------:R-:W-:Y:S02]  /*04c0*/  SEL R13, R13, 0xffffffff, !P0 ;  /* 0xffffffff0d0d7807 */ /* 0x000fe40004000000 */
[----:B------:R-:W-:Y:S02]  /*04d0*/  SEL R18, R18, 0xffffffff, !P2 ;  /* 0xffffffff12127807 */ /* 0x000fe40005000000 */
[-C--:B------:R-:W-:Y:S02]  /*04e0*/  LEA R16, P3, R17, R10.reuse, 0x3 ;  /* 0x0000000a11107211 */ /* 0x080fe400078618ff */
[----:B------:R-:W-:Y:S02]  /*04f0*/  SEL R14, R14, 0xffffffff, !P0 ;  /* 0xffffffff0e0e7807 */ /* 0x000fe40004000000 */
[----:B------:R-:W-:-:S02]  /*0500*/  LEA R12, P4, R13, R10, 0x3 ;  /* 0x0000000a0d0c7211 */ /* 0x000fc400078818ff */
[-C--:B------:R-:W-:Y:S02]  /*0510*/  LEA.HI.X R17, R17, R11.reuse, R18, 0x3, P3 ;  /* 0x0000000b11117211 */ /* 0x080fe400018f1c12 */
[----:B------:R-:W-:Y:S01]  /*0520*/  LEA.HI.X R13, R13, R11, R14, 0x3, P4 ;  /* 0x0000000b0d0d7211 */ /* 0x000fe200020f1c0e */
[----:B------:R-:W2:Y:S04]  /*0530*/  LDG.E.64 R18, desc[UR10][R4.64] ;  /* 0x0000000a04127981 */ /* 0x000ea8000c1e1b00 */
[----:B------:R-:W2:Y:S04]  /*0540*/  LDG.E.64 R16, desc[UR10][R16.64] ;  /* 0x0000000a10107981 */ /* 0x000ea8000c1e1b00 */
[----:B------:R-:W2:Y:S01]  /*0550*/  LDG.E.64 R20, desc[UR10][R12.64] ;  /* 0x0000000a0c147981 */ /* 0x000ea2000c1e1b00 */
[----:B------:R-:W-:-:S05]  /*0560*/  VIADD R8, R8, UR4 ;  /* 0x0000000408087c36 */ /* 0x000fca0008000000 */
[----:B------:R-:W-:Y:S01]  /*0570*/  ISETP.GE.U32.AND P3, PT, R8, R3, PT ;  /* 0x000000030800720c */ /* 0x000fe20003f66070 */
[----:B--2---:R-:W-:-:S07]  /*0580*/  DFMA R18, -R16, R18, R20 ;  /* 0x000000121012722b */ /* 0x004fce0000000114 */
[----:B------:R0:W-:Y:S05]  /*0590*/  STG.E.64 desc[UR10][R12.64], R18 ;  /* 0x000000120c007986 */ /* 0x0001ea000c101b0a */
[----:B------:R-:W-:Y:S05]  /*05a0*/  @!P3 BRA `(.L_x_711) ;  /* 0xfffffffc009cb947 */ /* 0x000fea000383ffff */
.L_x_710:
[----:B------:R-:W-:Y:S05]  /*05b0*/  BSYNC.RECONVERGENT B1 ;  /* 0x0000000000017941 */ /* 0x000fea0003800200 */
.L_x_709:
[----:B------:R-:W-:Y:S05]  /*05c0*/  @P1 BRA `(.L_x_708) ;  /* 0x0000000000741947 */ /* 0x000fea0003800000 */
[----:B------:R-:W1:Y:S01]  /*05d0*/  LDC R3, c[0x0][0x390] ;  /* 0x0000e400ff037b82 */ /* 0x000e620000000800 */
[-C--:B------:R-:W-:Y:S01]  /*05e0*/  ISETP.GE.U32.AND P0, PT, R7, R2.reuse, PT ;  /* 0x000000020700720c */ /* 0x080fe20003f06070 */
[----:B------:R-:W-:Y:S01]  /*05f0*/  IMAD.MOV.U32 R8, RZ, RZ, R0 ;  /* 0x000000ffff087224 */ /* 0x000fe200078e0000 */
[----:B-1----:R-:W-:-:S13]  /*0600*/  ISETP.GE.U32.AND P1, PT, R3, R2, PT ;  /* 0x000000020300720c */ /* 0x002fda0003f26070 */
.L_x_712:
[CC--:B-1----:R-:W-:Y:S01]  /*0610*/  IMAD R10, R8.reuse, R2.reuse, R3 ;  /* 0x00000002080a7224 */ /* 0x0c2fe200078e0203 */
[C---:B------:R-:W-:Y:S01]  /*0620*/  ISETP.GE.U32.AND P2, PT, R8.reuse, R9, PT ;  /* 0x000000090800720c */ /* 0x040fe20003f46070 */
[----:B------:R-:W-:-:S03]  /*0630*/  IMAD R11, R8, R2, R7 ;  /* 0x00000002080b7224 */ /* 0x000fc600078e0207 */
[----:B0-----:R-:W-:Y:S02]  /*0640*/  SHF.R.S32.HI R12, RZ, 0x1f, R10 ;  /* 0x0000001fff0c7819 */ /* 0x001fe4000001140a */
        /* <DEDUP_REMOVED lines=8> */
[----:B------:R-:W-:Y:S02]  /*06d0*/  LEA R12, P2, R15, UR8, 0x3 ;  /* 0x000000080f0c7c11 */ /* 0x000fe4000f8418ff */
[----:B------:R-:W-:Y:S02]  /*06e0*/  SEL R14, R13, 0xffffffff, !P0 ;  /* 0xffffffff0d0e7807 */ /* 0x000fe40004000000 */
[----:B------:R-:W-:-:S02]  /*06f0*/  LEA R10, P3, R11, UR8, 0x3 ;  /* 0x000000080b0a7c11 */ /* 0x000fc4000f8618ff */
[----:B------:R-:W-:Y:S02]  /*0700*/  LEA.HI.X R13, R15, UR9, R16, 0x3, P2 ;  /* 0x000000090f0d7c11 */ /* 0x000fe400090f1c10 */
[----:B------:R-:W-:Y:S02]  /*0710*/  LEA.HI.X R11, R11, UR9, R14, 0x3, P3 ;  /* 0x000000090b0b7c11 */ /* 0x000fe400098f1c0e */
        /* <DEDUP_REMOVED lines=8> */
.L_x_708:
[----:B------:R-:W-:Y:S05]  /*07a0*/  BSYNC.RECONVERGENT B0 ;  /* 0x0000000000007941 */ /* 0x000fea0003800200 */
.L_x_707:
[----:B------:R-:W-:-:S05]  /*07b0*/  VIADD R7, R7, UR5 ;  /* 0x0000000507077c36 */ /* 0x000fca0008000000 */
[----:B------:R-:W-:-:S13]  /*07c0*/  ISETP.GE.U32.AND P0, PT, R7, R2, PT ;  /* 0x000000020700720c */ /* 0x000fda0003f06070 */
[----:B------:R-:W-:Y:S05]  /*07d0*/  @!P0 BRA `(.L_x_713) ;  /* 0xfffffff800a48947 */ /* 0x000fea000383ffff */
[----:B------:R-:W-:Y:S05]  /*07e0*/  EXIT ;  /* 0x000000000000794d */ /* 0x000fea0003800000 */
.L_x_714:
        /* <DEDUP_REMOVED lines=9> */
.L_x_745:


//--------------------- .text._Z9NormalizePdS_jj  --------------------------
	.section	.text._Z9NormalizePdS_jj,"ax",@progbits
	.align	128
        .global         _Z9NormalizePdS_jj
        .type           _Z9NormalizePdS_jj,@function
        .size           _Z9NormalizePdS_jj,(.L_x_734 - _Z9NormalizePdS_jj)
        .other          _Z9NormalizePdS_jj,@"STO_CUDA_ENTRY STV_DEFAULT"
_Z9NormalizePdS_jj:
.text._Z9NormalizePdS_jj:
        /* <DEDUP_REMOVED lines=16> */
[----:B------:R-:W-:-:S05]  /*0100*/  IMAD.U32 R17, RZ, RZ, UR5 ;  /* 0x00000005ff117e24 */ /* 0x000fca000f8e00ff */
[----:B--2---:R-:W2:Y:S01]  /*0110*/  LDG.E.64 R2, desc[UR8][R16.64] ;  /* 0x0000000810027981 */ /* 0x004ea2000c1e1b00 */
[----:B------:R-:W-:Y:S01]  /*0120*/  UMOV UR4, 0x9abcaf48 ;  /* 0x9abcaf4800047882 */ /* 0x000fe20000000000 */
[----:B------:R-:W-:Y:S02]  /*0130*/  UMOV UR5, 0x3e7ad7f2 ;  /* 0x3e7ad7f200057882 */ /* 0x000fe40000000000 */
[----:B--2---:R-:W-:-:S14]  /*0140*/  DSETP.GT.AND P0, PT, |R2|, UR4, PT ;  /* 0x0000000402007e2a */ /* 0x004fdc000bf04200 */
[----:B------:R-:W-:Y:S05]  /*0150*/  @!P0 EXIT ;  /* 0x000000000000894d */ /* 0x000fea0003800000 */
[----:B------:R-:W0:Y:S01]  /*0160*/  S2R R2, SR_CTAID.X ;  /* 0x0000000000027919 */ /* 0x000e220000002500 */
[----:B------:R-:W0:Y:S01]  /*0170*/  LDCU UR4, c[0x0][0x360] ;  /* 0x00006c00ff0477ac */ /* 0x000e220008000800 */
[----:B------:R-:W-:Y:S01]  /*0180*/  BSSY.RECONVERGENT B0, `(.L_x_715) ;  /* 0x0000031000007945 */ /* 0x000fe20003800200 */
[----:B------:R-:W0:Y:S01]  /*0190*/  S2R R3, SR_TID.X ;  /* 0x0000000000037919 */ /* 0x000e220000002100 */
[----:B------:R-:W1:Y:S01]  /*01a0*/  LDCU UR6, c[0x0][0x390] ;  /* 0x00007200ff0677ac */ /* 0x000e620008000800 */
[----:B------:R-:W2:Y:S01]  /*01b0*/  LDCU.64 UR14, c[0x0][0x380] ;  /* 0x00007000ff0e77ac */ /* 0x000ea20008000a00 */
[----:B0-----:R-:W-:-:S05]  /*01c0*/  IMAD R2, R2, UR4, R3 ;  /* 0x0000000402027c24 */ /* 0x001fca000f8e0203 */
[----:B------:R-:W-:-:S04]  /*01d0*/  IADD3.X R4, PT, PT, R2, UR11, RZ, PT, !PT ;  /* 0x0000000b02047c10 */ /* 0x000fc8000bffe4ff */
[----:B------:R-:W-:-:S13]  /*01e0*/  ISETP.GE.U32.AND P0, PT, R4, UR13, PT ;  /* 0x0000000d04007c0c */ /* 0x000fda000bf06070 */
[----:B-12---:R-:W-:Y:S05]  /*01f0*/  @P0 BRA `(.L_x_716) ;  /* 0x0000000000a40947 */ /* 0x006fea0003800000 */
[----:B------:R-:W0:Y:S08]  /*0200*/  LDC R3, c[0x0][0x370] ;  /* 0x0000dc00ff037b82 */ /* 0x000e300000000800 */
[----:B------:R-:W1:Y:S01]  /*0210*/  LDC.64 R14, c[0x3][RZ] ;  /* 0x00c00000ff0e7b82 */ /* 0x000e620000000a00 */
[----:B0-----:R-:W-:-:S07]  /*0220*/  IMAD R3, R3, UR4, RZ ;  /* 0x0000000403037c24 */ /* 0x001fce000f8e02ff */
.L_x_719:
[----:B------:R-:W2:Y:S01]  /*0230*/  LDG.E.64 R8, desc[UR8][R16.64] ;  /* 0x0000000810087981 */ /* 0x000ea2000c1e1b00 */
[C---:B-1----:R-:W-:Y:S01]  /*0240*/  IMAD R0, R4.reuse, R14, UR6 ;  /* 0x0000000604007e24 */ /* 0x042fe2000f8e020e */
[----:B------:R-:W-:Y:S02]  /*0250*/  ISETP.GE.U32.AND P0, PT, R4, R15, PT ;  /* 0x0000000f0400720c */ /* 0x000fe40003f06070 */
[----:B------:R-:W-:Y:S02]  /*0260*/  ISETP.LE.U32.AND P1, PT, R14, UR6, PT ;  /* 0x000000060e007c0c */ /* 0x000fe4000bf23070 */
[----:B------:R-:W-:Y:S02]  /*0270*/  SHF.R.S32.HI R5, RZ, 0x1f, R0 ;  /* 0x0000001fff057819 */ /* 0x000fe40000011400 */
[----:B------:R-:W-:Y:S02]  /*0280*/  SEL R0, R0, 0xffffffff, !P0 ;  /* 0xffffffff00007807 */ /* 0x000fe40004000000 */
[----:B------:R-:W-:-:S02]  /*0290*/  SEL R5, R5, 0xffffffff, !P0 ;  /* 0xffffffff05057807 */ /* 0x000fc40004000000 */
[----:B------:R-:W-:Y:S02]  /*02a0*/  SEL R0, R0, 0xffffffff, !P1 ;  /* 0xffffffff00007807 */ /* 0x000fe40004800000 */
[----:B------:R-:W-:Y:S02]  /*02b0*/  SEL R5, R5, 0xffffffff, !P1 ;  /* 0xffffffff05057807 */ /* 0x000fe40004800000 */
[----:B0-----:R-:W-:-:S04]  /*02c0*/  LEA R12, P0, R0, UR14, 0x3 ;  /* 0x0000000e000c7c11 */ /* 0x001fc8000f8018ff */
[----:B------:R-:W-:-:S05]  /*02d0*/  LEA.HI.X R13, R0, UR15, R5, 0x3, P0 ;  /* 0x0000000f000d7c11 */ /* 0x000fca00080f1c05 */
[----:B------:R-:W3:Y:S01]  /*02e0*/  LDG.E.64 R10, desc[UR8][R12.64] ;  /* 0x000000080c0a7981 */ /* 0x000ee2000c1e1b00 */
[----:B------:R-:W-:Y:S01]  /*02f0*/  IMAD.MOV.U32 R6, RZ, RZ, 0x1 ;  /* 0x00000001ff067424 */ /* 0x000fe200078e00ff */
[----:B------:R-:W-:Y:S01]  /*0300*/  BSSY.RECONVERGENT B1, `(.L_x_717) ;  /* 0x0000016000017945 */ /* 0x000fe20003800200 */
[----:B------:R-:W-:-:S05]  /*0310*/  IMAD.IADD R4, R3, 0x1, R4 ;  /* 0x0000000103047824 */ /* 0x000fca00078e0204 */
[----:B------:R-:W-:Y:S01]  /*0320*/  ISETP.GE.U32.AND P1, PT, R4, R15, PT ;  /* 0x0000000f0400720c */ /* 0x000fe20003f26070 */
[----:B--2---:R-:W0:Y:S02]  /*0330*/  MUFU.RCP64H R7, R9 ;  /* 0x0000000900077308 */ /* 0x004e240000001800 */
[----:B0-----:R-:W-:-:S08]  /*0340*/  DFMA R18, -R8, R6, 1 ;  /* 0x3ff000000812742b */ /* 0x001fd00000000106 */
[----:B------:R-:W-:Y:S01]  /*0350*/  DFMA R18, R18, R18, R18 ;  /* 0x000000121212722b */ /* 0x000fe20000000012 */
[----:B---3--:R-:W-:-:S07]  /*0360*/  FSETP.GEU.AND P2, PT, |R11|, 6.5827683646048100446e-37, PT ;  /* 0x036000000b00780b */ /* 0x008fce0003f4e200 */
[----:B------:R-:W-:-:S08]  /*0370*/  DFMA R18, R6, R18, R6 ;  /* 0x000000120612722b */ /* 0x000fd00000000006 */
[----:B------:R-:W-:-:S08]  /*0380*/  DFMA R6, -R8, R18, 1 ;  /* 0x3ff000000806742b */ /* 0x000fd00000000112 */
[----:B------:R-:W-:-:S08]  /*0390*/  DFMA R6, R18, R6, R18 ;  /* 0x000000061206722b */ /* 0x000fd00000000012 */
[----:B------:R-:W-:-:S08]  /*03a0*/  DMUL R18, R10, R6 ;  /* 0x000000060a127228 */ /* 0x000fd00000000000 */
[----:B------:R-:W-:-:S08]  /*03b0*/  DFMA R20, -R8, R18, R10 ;  /* 0x000000120814722b */ /* 0x000fd0000000010a */
[----:B------:R-:W-:-:S10]  /*03c0*/  DFMA R6, R6, R20, R18 ;  /* 0x000000140606722b */ /* 0x000fd40000000012 */
[----:B------:R-:W-:-:S05]  /*03d0*/  FFMA R0, RZ, R9, R7 ;  /* 0x00000009ff007223 */ /* 0x000fca0000000007 */
[----:B------:R-:W-:-:S13]  /*03e0*/  FSETP.GT.AND P0, PT, |R0|, 1.469367938527859385e-39, PT ;  /* 0x001000000000780b */ /* 0x000fda0003f04200 */
[----:B------:R-:W-:Y:S05]  /*03f0*/  @P0 BRA P2, `(.L_x_718) ;  /* 0x0000000000180947 */ /* 0x000fea0001000000 */
[----:B------:R-:W-:Y:S01]  /*0400*/  IMAD.MOV.U32 R5, RZ, RZ, R10 ;  /* 0x000000ffff057224 */ /* 0x000fe200078e000a */
[----:B------:R-:W-:Y:S01]  /*0410*/  MOV R0, 0x440 ;  /* 0x0000044000007802 */ /* 0x000fe20000000f00 */
[----:B------:R-:W-:-:S07]  /*0420*/  IMAD.MOV.U32 R18, RZ, RZ, R11 ;  /* 0x000000ffff127224 */ /* 0x000fce00078e000b */
[----:B------:R-:W-:Y:S05]  /*0430*/  CALL.REL.NOINC `($__internal_0_$__cuda_sm20_div_rn_f64_full) ;  /* 0x0000000000e07944 */ /* 0x000fea0003c00000 */
[----:B------:R-:W-:Y:S02]  /*0440*/  IMAD.MOV.U32 R6, RZ, RZ, R20 ;  /* 0x000000ffff067224 */ /* 0x000fe400078e0014 */
[----:B------:R-:W-:-:S07]  /*0450*/  IMAD.MOV.U32 R7, RZ, RZ, R21 ;  /* 0x000000ffff077224 */ /* 0x000fce00078e0015 */
.L_x_718:
[----:B------:R-:W-:Y:S05]  /*0460*/  BSYNC.RECONVERGENT B1 ;  /* 0x0000000000017941 */ /* 0x000fea0003800200 */
.L_x_717:
[----:B------:R0:W-:Y:S01]  /*0470*/  STG.E.64 desc[UR8][R12.64], R6 ;  /* 0x000000060c007986 */ /* 0x0001e2000c101b08 */
[----:B------:R-:W-:Y:S05]  /*0480*/  @!P1 BRA `(.L_x_719) ;  /* 0xfffffffc00689947 */ /* 0x000fea000383ffff */
.L_x_716:
[----:B------:R-:W-:Y:S05]  /*0490*/  BSYNC.RECONVERGENT B0 ;  /* 0x0000000000007941 */ /* 0x000fea0003800200 */
.L_x_715:
[----:B------:R-:W1:Y:S02]  /*04a0*/  LDCU UR5, c[0x3][0x8] ;  /* 0x00c00100ff0577ac */ /* 0x000e640008000800 */
[----:B-1----:R-:W-:-:S13]  /*04b0*/  ISETP.GE.U32.AND P0, PT, R2, UR5, PT ;  /* 0x0000000502007c0c */ /* 0x002fda000bf06070 */
[----:B------:R-:W-:Y:S05]  /*04c0*/  @P0 EXIT ;  /* 0x000000000000094d */ /* 0x000fea0003800000 */
[----:B------:R-:W1:Y:S01]  /*04d0*/  LDC R3, c[0x3][RZ] ;  /* 0x00c00000ff037b82 */ /* 0x000e620000000800 */
[----:B------:R-:W2:Y:S01]  /*04e0*/  LDCU UR5, c[0x0][0x370] ;  /* 0x00006e00ff0577ac */ /* 0x000ea20008000800 */
[----:B------:R-:W3:Y:S01]  /*04f0*/  LDCU UR10, c[0x0][0x390] ;  /* 0x00007200ff0a77ac */ /* 0x000ee20008000800 */
[----:B------:R-:W4:Y:S01]  /*0500*/  LDCU UR11, c[0x3][0x8] ;  /* 0x00c00100ff0b77ac */ /* 0x000f220008000800 */
[----:B------:R-:W0:Y:S01]  /*0510*/  LDCU.64 UR6, c[0x0][0x388] ;  /* 0x00007100ff0677ac */ /* 0x000e220008000a00 */
[----:B--2---:R-:W-:-:S12]  /*0520*/  UIMAD UR4, UR4, UR5, URZ ;  /* 0x00000005040472a4 */ /* 0x004fd8000f8e02ff */
.L_x_722:
[----:B0-2---:R-:W2:Y:S01]  /*0530*/  LDG.E.64 R6, desc[UR8][R16.64] ;  /* 0x0000000810067981 */ /* 0x005ea2000c1e1b00 */
[C---:B-1-3--:R-:W-:Y:S01]  /*0540*/  IMAD R0, R2.reuse, R3, UR10 ;  /* 0x0000000a02007e24 */ /* 0x04afe2000f8e0203 */
[----:B----4-:R-:W-:Y:S02]  /*0550*/  ISETP.GE.U32.AND P0, PT, R2, UR11, PT ;  /* 0x0000000b02007c0c */ /* 0x010fe4000bf06070 */
[----:B------:R-:W-:Y:S02]  /*0560*/  ISETP.LE.U32.AND P1, PT, R3, UR10, PT ;  /* 0x0000000a03007c0c */ /* 0x000fe4000bf23070 */
[----:B------:R-:W-:Y:S02]  /*0570*/  SHF.R.S32.HI R4, RZ, 0x1f, R0 ;  /* 0x0000001fff047819 */ /* 0x000fe40000011400 */
[----:B------:R-:W-:Y:S02]  /*0580*/  SEL R0, R0, 0xffffffff, !P0 ;  /* 0xffffffff00007807 */ /* 0x000fe40004000000 */
[----:B------:R-:W-:-:S02]  /*0590*/  SEL R4, R4, 0xffffffff, !P0 ;  /* 0xffffffff04047807 */ /* 0x000fc40004000000 */
[----:B------:R-:W-:Y:S02]  /*05a0*/  SEL R0, R0, 0xffffffff, !P1 ;  /* 0xffffffff00007807 */ /* 0x000fe40004800000 */
[----:B------:R-:W-:Y:S02]  /*05b0*/  SEL R5, R4, 0xffffffff, !P1 ;  /* 0xffffffff04057807 */ /* 0x000fe40004800000 */
[----:B------:R-:W-:-:S04]  /*05c0*/  LEA R12, P0, R0, UR6, 0x3 ;  /* 0x00000006000c7c11 */ /* 0x000fc8000f8018ff */
[----:B------:R-:W-:-:S05]  /*05d0*/  LEA.HI.X R13, R0, UR7, R5, 0x3, P0 ;  /* 0x00000007000d7c11 */ /* 0x000fca00080f1c05 */
[----:B------:R-:W3:Y:S01]  /*05e0*/  LDG.E.64 R8, desc[UR8][R12.64] ;  /* 0x000000080c087981 */ /* 0x000ee2000c1e1b00 */
[----:B------:R-:W-:Y:S01]  /*05f0*/  IMAD.MOV.U32 R4, RZ, RZ, 0x1 ;  /* 0x00000001ff047424 */ /* 0x000fe200078e00ff */
[----:B------:R-:W-:Y:S01]  /*0600*/  BSSY.RECONVERGENT B0, `(.L_x_720) ;  /* 0x0000018000007945 */ /* 0x000fe20003800200 */
[----:B------:R-:W-:-:S05]  /*0610*/  VIADD R2, R2, UR4 ;  /* 0x0000000402027c36 */ /* 0x000fca0008000000 */
[----:B------:R-:W-:Y:S01]  /*0620*/  ISETP.GE.U32.AND P1, PT, R2, UR11, PT ;  /* 0x0000000b02007c0c */ /* 0x000fe2000bf26070 */
        /* <DEDUP_REMOVED lines=15> */
[----:B------:R-:W-:Y:S02]  /*0720*/  IMAD.MOV.U32 R18, RZ, RZ, R9 ;  /* 0x000000ffff127224 */ /* 0x000fe400078e0009 */
[----:B------:R-:W-:Y:S02]  /*0730*/  IMAD.MOV.U32 R8, RZ, RZ, R6 ;  /* 0x000000ffff087224 */ /* 0x000fe400078e0006 */
[----:B------:R-:W-:-:S07]  /*0740*/  IMAD.MOV.U32 R9, RZ, RZ, R7 ;  /* 0x000000ffff097224 */ /* 0x000fce00078e0007 */
[----:B------:R-:W-:Y:S05]  /*0750*/  CALL.REL.NOINC `($__internal_0_$__cuda_sm20_div_rn_f64_full) ;  /* 0x0000000000187944 */ /* 0x000fea0003c00000 */
[----:B------:R-:W-:Y:S02]  /*0760*/  IMAD.MOV.U32 R4, RZ, RZ, R20 ;  /* 0x000000ffff047224 */ /* 0x000fe400078e0014 */
[----:B------:R-:W-:-:S07]  /*0770*/  IMAD.MOV.U32 R5, RZ, RZ, R21 ;  /* 0x000000ffff057224 */ /* 0x000fce00078e0015 */
.L_x_721:
[----:B------:R-:W-:Y:S05]  /*0780*/  BSYNC.RECONVERGENT B0 ;  /* 0x0000000000007941 */ /* 0x000fea0003800200 */
.L_x_720:
[----:B------:R2:W-:Y:S01]  /*0790*/  STG.E.64 desc[UR8][R12.64], R4 ;  /* 0x000000040c007986 */ /* 0x0005e2000c101b08 */
[----:B------:R-:W-:Y:S05]  /*07a0*/  @!P1 BRA `(.L_x_722) ;  /* 0xfffffffc00609947 */ /* 0x000fea000383ffff */
[----:B------:R-:W-:Y:S05]  /*07b0*/  EXIT ;  /* 0x000000000000794d */ /* 0x000fea0003800000 */
        .weak           $__internal_0_$__cuda_sm20_div_rn_f64_full
        .type           $__internal_0_$__cuda_sm20_div_rn_f64_full,@function
        .size           $__internal_0_$__cuda_sm20_div_rn_f64_full,(.L_x_734 - $__internal_0_$__cuda_sm20_div_rn_f64_full)
$__internal_0_$__cuda_sm20_div_rn_f64_full:
[C---:B------:R-:W-:Y:S01]  /*07c0*/  FSETP.GEU.AND P0, PT, |R9|.reuse, 1.469367938527859385e-39, PT ;  /* 0x001000000900780b */ /* 0x040fe20003f0e200 */
[----:B------:R-:W-:Y:S01]  /*07d0*/  IMAD.MOV.U32 R7, RZ, RZ, R18 ;  /* 0x000000ffff077224 */ /* 0x000fe200078e0012 */
[C---:B------:R-:W-:Y:S01]  /*07e0*/  LOP3.LUT R10, R9.reuse, 0x800fffff, RZ, 0xc0, !PT ;  /* 0x800fffff090a7812 */ /* 0x040fe200078ec0ff */
[----:B------:R-:W-:Y:S01]  /*07f0*/  IMAD.MOV.U32 R18, RZ, RZ, 0x1 ;  /* 0x00000001ff127424 */ /* 0x000fe200078e00ff */
[----:B------:R-:W-:Y:S01]  /*0800*/  LOP3.LUT R28, R9, 0x7ff00000, RZ, 0xc0, !PT ;  /* 0x7ff00000091c7812 */ /* 0x000fe200078ec0ff */
[----:B------:R-:W-:Y:S01]  /*0810*/  IMAD.MOV.U32 R6, RZ, RZ, R5 ;  /* 0x000000ffff067224 */ /* 0x000fe200078e0005 */
[----:B------:R-:W-:Y:S01]  /*0820*/  LOP3.LUT R11, R10, 0x3ff00000, RZ, 0xfc, !PT ;  /* 0x3ff000000a0b7812 */ /* 0x000fe200078efcff */
[----:B------:R-:W-:Y:S01]  /*0830*/  IMAD.MOV.U32 R10, RZ, RZ, R8 ;  /* 0x000000ffff0a7224 */ /* 0x000fe200078e0008 */
[C---:B------:R-:W-:Y:S01]  /*0840*/  FSETP.GEU.AND P3, PT, |R7|.reuse, 1.469367938527859385e-39, PT ;  /* 0x001000000700780b */ /* 0x040fe20003f6e200 */
[----:B------:R-:W-:Y:S01]  /*0850*/  IMAD.MOV.U32 R26, RZ, RZ, 0x1ca00000 ;  /* 0x1ca00000ff1a7424 */ /* 0x000fe200078e00ff */
[----:B------:R-:W-:Y:S01]  /*0860*/  LOP3.LUT R5, R7, 0x7ff00000, RZ, 0xc0, !PT ;  /* 0x7ff0000007057812 */ /* 0x000fe200078ec0ff */
[----:B------:R-:W-:Y:S02]  /*0870*/  BSSY.RECONVERGENT B2, `(.L_x_723) ;  /* 0x000004e000027945 */ /* 0x000fe40003800200 */
[----:B------:R-:W-:Y:S01]  /*0880*/  @!P0 DMUL R10, R8, 8.98846567431157953865e+307 ;  /* 0x7fe00000080a8828 */ /* 0x000fe20000000000 */
[----:B------:R-:W-:-:S05]  /*0890*/  ISETP.GE.U32.AND P2, PT, R5, R28, PT ;  /* 0x0000001c0500720c */ /* 0x000fca0003f46070 */
[----:B------:R-:W0:Y:S02]  /*08a0*/  MUFU.RCP64H R19, R11 ;  /* 0x0000000b00137308 */ /* 0x000e240000001800 */
[----:B------:R-:W-:Y:S02]  /*08b0*/  @!P3 LOP3.LUT R20, R9, 0x7ff00000, RZ, 0xc0, !PT ;  /* 0x7ff000000914b812 */ /* 0x000fe400078ec0ff */
[----:B------:R-:W-:Y:S02]  /*08c0*/  @!P0 LOP3.LUT R28, R11, 0x7ff00000, RZ, 0xc0, !PT ;  /* 0x7ff000000b1c8812 */ /* 0x000fe400078ec0ff */
[----:B------:R-:W-:-:S04]  /*08d0*/  @!P3 ISETP.GE.U32.AND P4, PT, R5, R20, PT ;  /* 0x000000140500b20c */ /* 0x000fc80003f86070 */
[----:B------:R-:W-:-:S04]  /*08e0*/  @!P3 SEL R21, R26, 0x63400000, !P4 ;  /* 0x634000001a15b807 */ /* 0x000fc80006000000 */
[----:B------:R-:W-:Y:S01]  /*08f0*/  @!P3 LOP3.LUT R24, R21, 0x80000000, R7, 0xf8, !PT ;  /* 0x800000001518b812 */ /* 0x000fe200078ef807 */
[----:B0-----:R-:W-:-:S03]  /*0900*/  DFMA R22, R18, -R10, 1 ;  /* 0x3ff000001216742b */ /* 0x001fc6000000080a */
[----:B------:R-:W-:Y:S01]  /*0910*/  @!P3 LOP3.LUT R25, R24, 0x100000, RZ, 0xfc, !PT ;  /* 0x001000001819b812 */ /* 0x000fe200078efcff */
[----:B------:R-:W-:-:S04]  /*0920*/  @!P3 IMAD.MOV.U32 R24, RZ, RZ, RZ ;  /* 0x000000ffff18b224 */ /* 0x000fc800078e00ff */
[----:B------:R-:W-:-:S08]  /*0930*/  DFMA R22, R22, R22, R22 ;  /* 0x000000161616722b */ /* 0x000fd00000000016 */
[----:B------:R-:W-:Y:S01]  /*0940*/  DFMA R22, R18, R22, R18 ;  /* 0x000000161216722b */ /* 0x000fe20000000012 */
[----:B------:R-:W-:Y:S01]  /*0950*/  SEL R19, R26, 0x63400000, !P2 ;  /* 0x634000001a137807 */ /* 0x000fe20005000000 */
[----:B------:R-:W-:-:S03]  /*0960*/  IMAD.MOV.U32 R18, RZ, RZ, R6 ;  /* 0x000000ffff127224 */ /* 0x000fc600078e0006 */
[----:B------:R-:W-:-:S03]  /*0970*/  LOP3.LUT R19, R19, 0x800fffff, R7, 0xf8, !PT ;  /* 0x800fffff13137812 */ /* 0x000fc600078ef807 */
[----:B------:R-:W-:-:S03]  /*0980*/  DFMA R20, R22, -R10, 1 ;  /* 0x3ff000001614742b */ /* 0x000fc6000000080a */
[----:B------:R-:W-:-:S05]  /*0990*/  @!P3 DFMA R18, R18, 2, -R24 ;  /* 0x400000001212b82b */ /* 0x000fca0000000818 */
[----:B------:R-:W-:-:S08]  /*09a0*/  DFMA R20, R22, R20, R22 ;  /* 0x000000141614722b */ /* 0x000fd00000000016 */
[----:B------:R-:W-:-:S08]  /*09b0*/  DMUL R22, R20, R18 ;  /* 0x0000001214167228 */ /* 0x000fd00000000000 */
[----:B------:R-:W-:-:S08]  /*09c0*/  DFMA R24, R22, -R10, R18 ;  /* 0x8000000a1618722b */ /* 0x000fd00000000012 */
[----:B------:R-:W-:Y:S01]  /*09d0*/  DFMA R24, R20, R24, R22 ;  /* 0x000000181418722b */ /* 0x000fe20000000016 */
[----:B------:R-:W-:Y:S01]  /*09e0*/  IMAD.MOV.U32 R22, RZ, RZ, R5 ;  /* 0x000000ffff167224 */ /* 0x000fe200078e0005 */
[----:B------:R-:W-:-:S05]  /*09f0*/  @!P3 LOP3.LUT R22, R19, 0x7ff00000, RZ, 0xc0, !PT ;  /* 0x7ff000001316b812 */ /* 0x000fca00078ec0ff */
[----:B------:R-:W-:-:S05]  /*0a00*/  VIADD R20, R22, 0xffffffff ;  /* 0xffffffff16147836 */ /* 0x000fca0000000000 */
[----:B------:R-:W-:Y:S01]  /*0a10*/  ISETP.GT.U32.AND P0, PT, R20, 0x7feffffe, PT ;  /* 0x7feffffe1400780c */ /* 0x000fe20003f04070 */
[----:B------:R-:W-:-:S05]  /*0a20*/  VIADD R20, R28, 0xffffffff ;  /* 0xffffffff1c147836 */ /* 0x000fca0000000000 */
[----:B------:R-:W-:-:S13]  /*0a30*/  ISETP.GT.U32.OR P0, PT, R20, 0x7feffffe, P0 ;  /* 0x7feffffe1400780c */ /* 0x000fda0000704470 */
[----:B------:R-:W-:Y:S05]  /*0a40*/  @P0 BRA `(.L_x_724) ;  /* 0x00000000006c0947 */ /* 0x000fea0003800000 */
[----:B------:R-:W-:-:S04]  /*0a50*/  LOP3.LUT R20, R9, 0x7ff00000, RZ, 0xc0, !PT ;  /* 0x7ff0000009147812 */ /* 0x000fc800078ec0ff */
[CC--:B------:R-:W-:Y:S02]  /*0a60*/  VIADDMNMX R6, R5.reuse, -R20.reuse, 0xb9600000, !PT ;  /* 0xb960000005067446 */ /* 0x0c0fe40007800914 */
[----:B------:R-:W-:Y:S02]  /*0a70*/  ISETP.GE.U32.AND P0, PT, R5, R20, PT ;  /* 0x000000140500720c */ /* 0x000fe40003f06070 */
[----:B------:R-:W-:Y:S01]  /*0a80*/  VIMNMX R5, PT, PT, R6, 0x46a00000, PT ;  /* 0x46a0000006057848 */ /* 0x000fe20003fe0100 */
[----:B------:R-:W-:Y:S01]  /*0a90*/  IMAD.MOV.U32 R6, RZ, RZ, RZ ;  /* 0x000000ffff067224 */ /* 0x000fe200078e00ff */
[----:B------:R-:W-:-:S05]  /*0aa0*/  SEL R26, R26, 0x63400000, !P0 ;  /* 0x634000001a1a7807 */ /* 0x000fca0004000000 */
[----:B------:R-:W-:-:S04]  /*0ab0*/  IMAD.IADD R5, R5, 0x1, -R26 ;  /* 0x0000000105057824 */ /* 0x000fc800078e0a1a */
[----:B------:R-:W-:-:S06]  /*0ac0*/  VIADD R7, R5, 0x7fe00000 ;  /* 0x7fe0000005077836 */ /* 0x000fcc0000000000 */
[----:B------:R-:W-:-:S10]  /*0ad0*/  DMUL R20, R24, R6 ;  /* 0x0000000618147228 */ /* 0x000fd40000000000 */
[----:B------:R-:W-:-:S13]  /*0ae0*/  FSETP.GTU.AND P0, PT, |R21|, 1.469367938527859385e-39, PT ;  /* 0x001000001500780b */ /* 0x000fda0003f0c200 */
[----:B------:R-:W-:Y:S05]  /*0af0*/  @P0 BRA `(.L_x_725) ;  /* 0x0000000000940947 */ /* 0x000fea0003800000 */
[----:B------:R-:W-:Y:S01]  /*0b00*/  DFMA R10, R24, -R10, R18 ;  /* 0x8000000a180a722b */ /* 0x000fe20000000012 */
[----:B------:R-:W-:-:S09]  /*0b10*/  IMAD.MOV.U32 R6, RZ, RZ, RZ ;  /* 0x000000ffff067224 */ /* 0x000fd200078e00ff */
[C---:B------:R-:W-:Y:S02]  /*0b20*/  FSETP.NEU.AND P0, PT, R11.reuse, RZ, PT ;  /* 0x000000ff0b00720b */ /* 0x040fe40003f0d000 */
[----:B------:R-:W-:-:S04]  /*0b30*/  LOP3.LUT R19, R11, 0x80000000, R9, 0x48, !PT ;  /* 0x800000000b137812 */ /* 0x000fc800078e4809 */
[----:B------:R-:W-:-:S07]  /*0b40*/  LOP3.LUT R7, R19, R7, RZ, 0xfc, !PT ;  /* 0x0000000713077212 */ /* 0x000fce00078efcff */
[----:B------:R-:W-:Y:S05]  /*0b50*/  @!P0 BRA `(.L_x_725) ;  /* 0x00000000007c8947 */ /* 0x000fea0003800000 */
[----:B------:R-:W-:Y:S01]  /*0b60*/  IMAD.MOV R9, RZ, RZ, -R5 ;  /* 0x000000ffff097224 */ /* 0x000fe200078e0a05 */
[----:B------:R-:W-:Y:S01]  /*0b70*/  DMUL.RP R6, R24, R6 ;  /* 0x0000000618067228 */ /* 0x000fe20000008000 */
[----:B------:R-:W-:Y:S01]  /*0b80*/  IMAD.MOV.U32 R8, RZ, RZ, RZ ;  /* 0x000000ffff087224 */ /* 0x000fe200078e00ff */
[----:B------:R-:W-:-:S05]  /*0b90*/  IADD3 R5, PT, PT, -R5, -0x43300000, RZ ;  /* 0xbcd0000005057810 */ /* 0x000fca0007ffe1ff */
[----:B------:R-:W-:-:S03]  /*0ba0*/  DFMA R8, R20, -R8, R24 ;  /* 0x800000081408722b */ /* 0x000fc60000000018 */
[----:B------:R-:W-:-:S07]  /*0bb0*/  LOP3.LUT R19, R7, R19, RZ, 0x3c, !PT ;  /* 0x0000001307137212 */ /* 0x000fce00078e3cff */
[----:B------:R-:W-:-:S04]  /*0bc0*/  FSETP.NEU.AND P0, PT, |R9|, R5, PT ;  /* 0x000000050900720b */ /* 0x000fc80003f0d200 */
[----:B------:R-:W-:Y:S02]  /*0bd0*/  FSEL R20, R6, R20, !P0 ;  /* 0x0000001406147208 */ /* 0x000fe40004000000 */
[----:B------:R-:W-:Y:S01]  /*0be0*/  FSEL R21, R19, R21, !P0 ;  /* 0x0000001513157208 */ /* 0x000fe20004000000 */
[----:B------:R-:W-:Y:S06]  /*0bf0*/  BRA `(.L_x_725) ;  /* 0x0000000000547947 */ /* 0x000fec0003800000 */
.L_x_724:
[----:B------:R-:W-:-:S14]  /*0c00*/  DSETP.NAN.AND P0, PT, R6, R6, PT ;  /* 0x000000060600722a */ /* 0x000fdc0003f08000 */
[----:B------:R-:W-:Y:S05]  /*0c10*/  @P0 BRA `(.L_x_726) ;  /* 0x0000000000440947 */ /* 0x000fea0003800000 */
[----:B------:R-:W-:-:S14]  /*0c20*/  DSETP.NAN.AND P0, PT, R8, R8, PT ;  /* 0x000000080800722a */ /* 0x000fdc0003f08000 */
[----:B------:R-:W-:Y:S05]  /*0c30*/  @P0 BRA `(.L_x_727) ;  /* 0x0000000000300947 */ /* 0x000fea0003800000 */
[----:B------:R-:W-:Y:S01]  /*0c40*/  ISETP.NE.AND P0, PT, R22, R28, PT ;  /* 0x0000001c1600720c */ /* 0x000fe20003f05270 */
[----:B------:R-:W-:Y:S02]  /*0c50*/  IMAD.MOV.U32 R20, RZ, RZ, 0x0 ;  /* 0x00000000ff147424 */ /* 0x000fe400078e00ff */
[----:B------:R-:W-:-:S10]  /*0c60*/  IMAD.MOV.U32 R21, RZ, RZ, -0x80000 ;  /* 0xfff80000ff157424 */ /* 0x000fd400078e00ff */
[----:B------:R-:W-:Y:S05]  /*0c70*/  @!P0 BRA `(.L_x_725) ;  /* 0x0000000000348947 */ /* 0x000fea0003800000 */
[----:B------:R-:W-:Y:S02]  /*0c80*/  ISETP.NE.AND P0, PT, R22, 0x7ff00000, PT ;  /* 0x7ff000001600780c */ /* 0x000fe40003f05270 */
[----:B------:R-:W-:Y:S02]  /*0c90*/  LOP3.LUT R21, R7, 0x80000000, R9, 0x48, !PT ;  /* 0x8000000007157812 */ /* 0x000fe400078e4809 */
[----:B------:R-:W-:-:S13]  /*0ca0*/  ISETP.EQ.OR P0, PT, R28, RZ, !P0 ;  /* 0x000000ff1c00720c */ /* 0x000fda0004702670 */
[----:B------:R-:W-:Y:S01]  /*0cb0*/  @P0 LOP3.LUT R5, R21, 0x7ff00000, RZ, 0xfc, !PT ;  /* 0x7ff0000015050812 */ /* 0x000fe200078efcff */
[----:B------:R-:W-:Y:S02]  /*0cc0*/  @!P0 IMAD.MOV.U32 R20, RZ, RZ, RZ ;  /* 0x000000ffff148224 */ /* 0x000fe400078e00ff */
[----:B------:R-:W-:Y:S02]  /*0cd0*/  @P0 IMAD.MOV.U32 R20, RZ, RZ, RZ ;  /* 0x000000ffff140224 */ /* 0x000fe400078e00ff */
[----:B------:R-:W-:Y:S01]  /*0ce0*/  @P0 IMAD.MOV.U32 R21, RZ, RZ, R5 ;  /* 0x000000ffff150224 */ /* 0x000fe200078e0005 */
[----:B------:R-:W-:Y:S06]  /*0cf0*/  BRA `(.L_x_725) ;  /* 0x0000000000147947 */ /* 0x000fec0003800000 */
.L_x_727:
[----:B------:R-:W-:Y:S01]  /*0d00*/  LOP3.LUT R21, R9, 0x80000, RZ, 0xfc, !PT ;  /* 0x0008000009157812 */ /* 0x000fe200078efcff */
[----:B------:R-:W-:Y:S01]  /*0d10*/  IMAD.MOV.U32 R20, RZ, RZ, R8 ;  /* 0x000000ffff147224 */ /* 0x000fe200078e0008 */
[----:B------:R-:W-:Y:S06]  /*0d20*/  BRA `(.L_x_725) ;  /* 0x0000000000087947 */ /* 0x000fec0003800000 */
.L_x_726:
[----:B------:R-:W-:Y:S01]  /*0d30*/  LOP3.LUT R21, R7, 0x80000, RZ, 0xfc, !PT ;  /* 0x0008000007157812 */ /* 0x000fe200078efcff */
[----:B------:R-:W-:-:S07]  /*0d40*/  IMAD.MOV.U32 R20, RZ, RZ, R6 ;  /* 0x000000ffff147224 */ /* 0x000fce00078e0006 */
.L_x_725:
[----:B------:R-:W-:Y:S05]  /*0d50*/  BSYNC.RECONVERGENT B2 ;  /* 0x0000000000027941 */ /* 0x000fea0003800200 */
.L_x_723:
[----:B------:R-:W-:Y:S02]  /*0d60*/  IMAD.MOV.U32 R6, RZ, RZ, R0 ;  /* 0x000000ffff067224 */ /* 0x000fe400078e0000 */
[----:B------:R-:W-:-:S04]  /*0d70*/  IMAD.MOV.U32 R7, RZ, RZ, 0x0 ;  /* 0x00000000ff077424 */ /* 0x000fc800078e00ff */
[----:B------:R-:W-:Y:S05]  /*0d80*/  RET.REL.NODEC R6 `(_Z9NormalizePdS_jj) ;  /* 0xfffffff0069c7950 */ /* 0x000fea0003c3ffff */
.L_x_728:
        /* <DEDUP_REMOVED lines=15> */
.L_x_734:


//--------------------- .text._Z8SwapRowsPdS_jjj  --------------------------
	.section	.text._Z8SwapRowsPdS_jjj,"ax",@progbits
	.align	128
        .global         _Z8SwapRowsPdS_jjj
        .type           _Z8SwapRowsPdS_jjj,@function
        .size           _Z8SwapRowsPdS_jjj,(.L_x_747 - _Z8SwapRowsPdS_jjj)
        .other          _Z8SwapRowsPdS_jjj,@"STO_CUDA_ENTRY STV_DEFAULT"
_Z8SwapRowsPdS_jjj:
.text._Z8SwapRowsPdS_jjj:
[----:B------:R-:W-:Y:S01]  /*0000*/  LDC R1, c[0x0][0x37c] ;  /* 0x0000df00ff017b82 */ /* 0x000fe20000000800 */
[----:B------:R-:W0:Y:S01]  /*0010*/  S2R R0, SR_CTAID.X ;  /* 0x0000000000007919 */ /* 0x000e220000002500 */
[----:B------:R-:W0:Y:S01]  /*0020*/  LDCU UR4, c[0x0][0x360] ;  /* 0x00006c00ff0477ac */ /* 0x000e220008000800 */
[----:B------:R-:W-:Y:S01]  /*0030*/  BSSY.RECONVERGENT B0, `(.L_x_729) ;  /* 0x000002b000007945 */ /* 0x000fe20003800200 */
[----:B------:R-:W0:Y:S01]  /*0040*/  S2R R3, SR_TID.X ;  /* 0x0000000000037919 */ /* 0x000e220000002100 */
[----:B------:R-:W1:Y:S01]  /*0050*/  LDCU UR5, c[0x0][0x398] ;  /* 0x00007300ff0577ac */ /* 0x000e620008000800 */
[----:B------:R-:W2:Y:S01]  /*0060*/  LDCU UR8, c[0x3][0x4] ;  /* 0x00c00080ff0877ac */ /* 0x000ea20008000800 */
[----:B------:R-:W3:Y:S01]  /*0070*/  LDCU UR9, c[0x3][0x8] ;  /* 0x00c00100ff0977ac */ /* 0x000ee20008000800 */
[----:B------:R-:W4:Y:S01]  /*0080*/  LDCU.64 UR6, c[0x0][0x358] ;  /* 0x00006b00ff0677ac */ /* 0x000f220008000a00 */
[----:B------:R-:W0:Y:S02]  /*0090*/  LDCU.64 UR10, c[0x0][0x380] ;  /* 0x00007000ff0a77ac */ /* 0x000e240008000a00 */
[----:B0-----:R-:W-:-:S04]  /*00a0*/  IMAD R0, R0, UR4, R3 ;  /* 0x0000000400007c24 */ /* 0x001fc8000f8e0203 */
[C---:B-1----:R-:W-:Y:S01]  /*00b0*/  VIADD R4, R0.reuse, UR5 ;  /* 0x0000000500047c36 */ /* 0x042fe20008000000 */
[----:B---3--:R-:W-:-:S04]  /*00c0*/  ISETP.GE.U32.AND P0, PT, R0, UR9, PT ;  /* 0x0000000900007c0c */ /* 0x008fc8000bf06070 */
[----:B--2---:R-:W-:-:S13]  /*00d0*/  ISETP.GE.U32.AND P1, PT, R4, UR8, PT ;  /* 0x0000000804007c0c */ /* 0x004fda000bf26070 */
[----:B----4-:R-:W-:Y:S05]  /*00e0*/  @P1 BRA `(.L_x_730) ;  /* 0x00000000007c1947 */ /* 0x010fea0003800000 */
[----:B------:R-:W0:Y:S01]  /*00f0*/  LDC R15, c[0x3][RZ] ;  /* 0x00c00000ff0f7b82 */ /* 0x000e220000000800 */
[----:B------:R-:W-:-:S07]  /*0100*/  IMAD.MOV.U32 R12, RZ, RZ, R4 ;  /* 0x000000ffff0c7224 */ /* 0x000fce00078e0004 */
[----:B------:R-:W0:Y:S08]  /*0110*/  LDC.64 R2, c[0x0][0x390] ;  /* 0x0000e400ff027b82 */ /* 0x000e300000000a00 */
[----:B------:R-:W1:Y:S01]  /*0120*/  LDC R13, c[0x0][0x370] ;  /* 0x0000dc00ff0d7b82 */ /* 0x000e620000000800 */
[-C--:B0-----:R-:W-:Y:S02]  /*0130*/  ISETP.GE.U32.AND P1, PT, R3, R15.reuse, PT ;  /* 0x0000000f0300720c */ /* 0x081fe40003f26070 */
[----:B------:R-:W-:Y:S01]  /*0140*/  ISETP.GE.U32.AND P2, PT, R2, R15, PT ;  /* 0x0000000f0200720c */ /* 0x000fe20003f46070 */
[----:B-1----:R-:W-:-:S12]  /*0150*/  IMAD R13, R13, UR4, RZ ;  /* 0x000000040d0d7c24 */ /* 0x002fd8000f8e02ff */
.L_x_731:
[CC--:B0-----:R-:W-:Y:S01]  /*0160*/  IMAD R4, R12.reuse, R15.reuse, R2 ;  /* 0x0000000f0c047224 */ /* 0x0c1fe200078e0202 */
[C---:B------:R-:W-:Y:S01]  /*0170*/  ISETP.GE.U32.AND P3, PT, R12.reuse, UR8, PT ;  /* 0x000000080c007c0c */ /* 0x040fe2000bf66070 */
        /* <DEDUP_REMOVED lines=14> */
[----:B------:R-:W-:-:S03]  /*0260*/  LEA.HI.X R9, R6, UR11, R7, 0x3, P4 ;  /* 0x0000000b06097c11 */ /* 0x000fc6000a0f1c07 */
[----:B------:R-:W2:Y:S04]  /*0270*/  LDG.E.64 R6, desc[UR6][R4.64] ;  /* 0x0000000604067981 */ /* 0x000ea8000c1e1b00 */
[----:B------:R-:W3:Y:S01]  /*0280*/  LDG.E.64 R10, desc[UR6][R8.64] ;  /* 0x00000006080a7981 */ /* 0x000ee2000c1e1b00 */
[----:B------:R-:W-:-:S05]  /*0290*/  IMAD.IADD R12, R13, 0x1, R12 ;  /* 0x000000010d0c7824 */ /* 0x000fca00078e020c */
[----:B------:R-:W-:Y:S01]  /*02a0*/  ISETP.GE.U32.AND P3, PT, R12, UR8, PT ;  /* 0x000000080c007c0c */ /* 0x000fe2000bf66070 */
[----:B---3--:R0:W-:Y:S04]  /*02b0*/  STG.E.64 desc[UR6][R4.64], R10 ;  /* 0x0000000a04007986 */ /* 0x0081e8000c101b06 */
[----:B--2---:R0:W-:Y:S08]  /*02c0*/  STG.E.64 desc[UR6][R8.64], R6 ;  /* 0x0000000608007986 */ /* 0x0041f0000c101b06 */
[----:B------:R-:W-:Y:S05]  /*02d0*/  @!P3 BRA `(.L_x_731) ;  /* 0xfffffffc00a0b947 */ /* 0x000fea000383ffff */
.L_x_730:
[----:B------:R-:W-:Y:S05]  /*02e0*/  BSYNC.RECONVERGENT B0 ;  /* 0x0000000000007941 */ /* 0x000fea0003800200 */
.L_x_729:
[----:B------:R-:W-:Y:S05]  /*02f0*/  @P0 EXIT ;  /* 0x000000000000094d */ /* 0x000fea0003800000 */
[----:B0-----:R-:W0:Y:S01]  /*0300*/  LDC R11, c[0x3][RZ] ;  /* 0x00c00000ff0b7b82 */ /* 0x001e220000000800 */
[----:B------:R-:W0:Y:S01]  /*0310*/  LDCU.64 UR12, c[0x0][0x390] ;  /* 0x00007200ff0c77ac */ /* 0x000e220008000a00 */
[----:B------:R-:W1:Y:S01]  /*0320*/  LDCU UR5, c[0x0][0x370] ;  /* 0x00006e00ff0577ac */ /* 0x000e620008000800 */
[----:B------:R-:W2:Y:S01]  /*0330*/  LDCU.64 UR10, c[0x0][0x388] ;  /* 0x00007100ff0a77ac */ /* 0x000ea20008000a00 */
[----:B-1----:R-:W-:Y:S01]  /*0340*/  UIMAD UR4, UR4, UR5, URZ ;  /* 0x00000005040472a4 */ /* 0x002fe2000f8e02ff */
[C---:B0-----:R-:W-:Y:S02]  /*0350*/  ISETP.LE.U32.AND P0, PT, R11.reuse, UR13, PT ;  /* 0x0000000d0b007c0c */ /* 0x041fe4000bf03070 */
[----:B--2---:R-:W-:-:S13]  /*0360*/  ISETP.LE.U32.AND P1, PT, R11, UR12, PT ;  /* 0x0000000c0b007c0c */ /* 0x004fda000bf23070 */
.L_x_732:
[CC--:B0-----:R-:W-:Y:S01]  /*0370*/  IMAD R2, R0.reuse, R11.reuse, UR12 ;  /* 0x0000000c00027e24 */ /* 0x0c1fe2000f8e020b */
[C---:B------:R-:W-:Y:S01]  /*0380*/  ISETP.GE.U32.AND P2, PT, R0.reuse, UR9, PT ;  /* 0x0000000900007c0c */ /* 0x040fe2000bf46070 */
[----:B------:R-:W-:-:S03]  /*0390*/  IMAD R3, R0, R11, UR13 ;  /* 0x0000000d00037e24 */ /* 0x000fc6000f8e020b */
        /* <DEDUP_REMOVED lines=16> */
[----:B------:R-:W-:-:S05]  /*04a0*/  VIADD R0, R0, UR4 ;  /* 0x0000000400007c36 */ /* 0x000fca0008000000 */
[----:B------:R-:W-:Y:S01]  /*04b0*/  ISETP.GE.U32.AND P2, PT, R0, UR9, PT ;  /* 0x0000000900007c0c */ /* 0x000fe2000bf46070 */
[----:B---3--:R0:W-:Y:S04]  /*04c0*/  STG.E.64 desc[UR6][R2.64], R8 ;  /* 0x0000000802007986 */ /* 0x0081e8000c101b06 */
[----:B--2---:R0:W-:Y:S08]  /*04d0*/  STG.E.64 desc[UR6][R6.64], R4 ;  /* 0x0000000406007986 */ /* 0x0041f0000c101b06 */
[----:B------:R-:W-:Y:S05]  /*04e0*/  @!P2 BRA `(.L_x_732) ;  /* 0xfffffffc00a0a947 */ /* 0x000fea000383ffff */
[----:B------:R-:W-:Y:S05]  /*04f0*/  EXIT ;  /* 0x000000000000794d */ /* 0x000fea0003800000 */
.L_x_733:
        /* <DEDUP_REMOVED lines=16> */
.L_x_747:


//--------------------- .nv.shared._ZN3cub18CUB_300001_SM_10006detail11EmptyKernelIvEEvv --------------------------
	.section	.nv.shared._ZN3cub18CUB_300001_SM_10006detail11EmptyKernelIvEEvv,"aw",@nobits
	.sectionflags	@""
	.align	16
	.zero		1024


//--------------------- .nv.shared.reserved.0     --------------------------
	.section	.nv.shared.reserved.0,"aw",@nobits
	.weak		__nv_reservedSMEM_offset_0_alias
	.size		__nv_reservedSMEM_offset_0_alias, 0, 64
	.other		__nv_reservedSMEM_offset_0_alias,@"STO_CUDA_RESERVED_SHARED STV_DEFAULT"
__nv_reservedSMEM_offset_0_alias:
	.zero		0
	.zero		64


//--------------------- .nv.global                --------------------------
	.section	.nv.global,"aw",@nobits
.nv.global:
	.type		_ZN34_INTERNAL_2dac0a82_4_k_cu_d3acf77a6thrust24THRUST_300001_SM_1000_NS12placeholders2_8E,@object
	.size		_ZN34_INTERNAL_2dac0a82_4_k_cu_d3acf77a6thrust24THRUST_300001_SM_1000_NS12placeholders2_8E,(_ZN34_INTERNAL_2dac0a82_4_k_cu_d3acf77a4cuda3std3__436_GLOBAL__N__2dac0a82_4_k_cu_d3acf77a6ignoreE - _ZN34_INTERNAL_2dac0a82_4_k_cu_d3acf77a6thrust24THRUST_300001_SM_1000_NS12placeholders2_8E)
_ZN34_INTERNAL_2dac0a82_4_k_cu_d3acf77a6thrust24THRUST_300001_SM_1000_NS12placeholders2_8E:
	.zero		1
	.type		_ZN34_INTERNAL_2dac0a82_4_k_cu_d3acf77a4cuda3std3__436_GLOBAL__N__2dac0a82_4_k_cu_d3acf77a6ignoreE,@object
	.size		_ZN34_INTERNAL_2dac0a82_4_k_cu_d3acf77a4cuda3std3__436_GLOBAL__N__2dac0a82_4_k_cu_d3acf77a6ignoreE,(_ZN34_INTERNAL_2dac0a82_4_k_cu_d3acf77a4cuda3std6ranges3__45__cpo4dataE - _ZN34_INTERNAL_2dac0a82_4_k_cu_d3acf77a4cuda3std3__436_GLOBAL__N__2dac0a82_4_k_cu_d3acf77a6ignoreE)
_ZN34_INTERNAL_2dac0a82_4_k_cu_d3acf77a4cuda3std3__436_GLOBAL__N__2dac0a82_4_k_cu_d3acf77a6ignoreE:
	.zero		1
	.type		_ZN34_INTERNAL_2dac0a82_4_k_cu_d3acf77a4cuda3std6ranges3__45__cpo4dataE,@object
	.size		_ZN34_INTERNAL_2dac0a82_4_k_cu_d3acf77a4cuda3std6ranges3__45__cpo4dataE,(_ZN34_INTERNAL_2dac0a82_4_k_cu_d3acf77a6thrust24THRUST_300001_SM_1000_NS6system3cpp3parE - _ZN34_INTERNAL_2dac0a82_4_k_cu_d3acf77a4cuda3std6ranges3__45__cpo4dataE)
_ZN34_INTERNAL_2dac0a82_4_k_cu_d3acf77a4cuda3std6ranges3__45__cpo4dataE:
	.zero		1
	.type		_ZN34_INTERNAL_2dac0a82_4_k_cu_d3acf77a6thrust24THRUST_300001_SM_1000_NS6system3cpp3parE,@object
	.size		_ZN34_INTERNAL_2dac0a82_4_k_cu_d3acf77a6thrust24THRUST_300001_SM_1000_NS6system3cpp3parE,(_ZN34_INTERNAL_2dac0a82_4_k_cu_d3acf77a4cuda3std3__45__cpo5beginE - _ZN34_INTERNAL_2dac0a82_4_k_cu_d3acf77a6thrust24THRUST_300001_SM_1000_NS6system3cpp3parE)
_ZN34_INTERNAL_2dac0a82_4_k_cu_d3acf77a6thrust24THRUST_300001_SM_1000_NS6system3cpp3parE:
	.zero		1
	.type		_ZN34_INTERNAL_2dac0a82_4_k_cu_d3acf77a4cuda3std3__45__cpo5beginE,@object
	.size		_ZN34_INTERNAL_2dac0a82_4_k_cu_d3acf77a4cuda3std3__45__cpo5beginE,(_ZN34_INTERNAL_2dac0a82_4_k_cu_d3acf77a4cuda3std6ranges3__45__cpo5beginE - _ZN34_INTERNAL_2dac0a82_4_k_cu_d3acf77a4cuda3std3__45__cpo5beginE)
_ZN34_INTERNAL_2dac0a82_4_k_cu_d3acf77a4cuda3std3__45__cpo5beginE:
	.zero		1
	.type		_ZN34_INTERNAL_2dac0a82_4_k_cu_d3acf77a4cuda3std6ranges3__45__cpo5beginE,@object
	.size		_ZN34_INTERNAL_2dac0a82_4_k_cu_d3acf77a4cuda3std6ranges3__45__cpo5beginE,(_ZN34_INTERNAL_2dac0a82_4_k_cu_d3acf77a6thrust24THRUST_300001_SM_1000_NS6deviceE - _ZN34_INTERNAL_2dac0a82_4_k_cu_d3acf77a4cuda3std6ranges3__45__cpo5beginE)
_ZN34_INTERNAL_2dac0a82_4_k_cu_d3acf77a4cuda3std6ranges3__45__cpo5beginE:
	.zero		1
	.type		_ZN34_INTERNAL_2dac0a82_4_k_cu_d3acf77a6thrust24THRUST_300001_SM_1000_NS6deviceE,@object
	.size		_ZN34_INTERNAL_2dac0a82_4_k_cu_d3acf77a6thrust24THRUST_300001_SM_1000_NS6deviceE,(_ZN34_INTERNAL_2dac0a82_4_k_cu_d3acf77a4cuda3std3__47nulloptE - _ZN34_INTERNAL_2dac0a82_4_k_cu_d3acf77a6thrust24THRUST_300001_SM_1000_NS6deviceE)
_ZN34_INTERNAL_2dac0a82_4_k_cu_d3acf77a6thrust24THRUST_300001_SM_1000_NS6deviceE:
	.zero		1
	.type		_ZN34_INTERNAL_2dac0a82_4_k_cu_d3acf77a4cuda3std3__47nulloptE,@object
	.size		_ZN34_INTERNAL_2dac0a82_4_k_cu_d3acf77a4cuda3std3__47nulloptE,(_ZN34_INTERNAL_2dac0a82_4_k_cu_d3acf77a4cuda3std6ranges3__45__cpo8distanceE - _ZN34_INTERNAL_2dac0a82_4_k_cu_d3acf77a4cuda3std3__47nulloptE)
_ZN34_INTERNAL_2dac0a82_4_k_cu_d3acf77a4cuda3std3__47nulloptE:
	.zero		1
	.type		_ZN34_INTERNAL_2dac0a82_4_k_cu_d3acf77a4cuda3std6ranges3__45__cpo8distanceE,@object
	.size		_ZN34_INTERNAL_2dac0a82_4_k_cu_d3acf77a4cuda3std6ranges3__45__cpo8distanceE,(_ZN34_INTERNAL_2dac0a82_4_k_cu_d3acf77a6thrust24THRUST_300001_SM_1000_NS12placeholders2_4E - _ZN34_INTERNAL_2dac0a82_4_k_cu_d3acf77a4cuda3std6ranges3__45__cpo8distanceE)
_ZN34_INTERNAL_2dac0a82_4_k_cu_d3acf77a4cuda3std6ranges3__45__cpo8distanceE:
	.zero		1
	.type		_ZN34_INTERNAL_2dac0a82_4_k_cu_d3acf77a6thrust24THRUST_300001_SM_1000_NS12placeholders2_4E,@object
	.size		_ZN34_INTERNAL_2dac0a82_4_k_cu_d3acf77a6thrust24THRUST_300001_SM_1000_NS12placeholders2_4E,(_ZN34_INTERNAL_2dac0a82_4_k_cu_d3acf77a4cuda3std3__45__cpo6rbeginE - _ZN34_INTERNAL_2dac0a82_4_k_cu_d3acf77a6thrust24THRUST_300001_SM_1000_NS12placeholders2_4E)
_ZN34_INTERNAL_2dac0a82_4_k_cu_d3acf77a6thrust24THRUST_300001_SM_1000_NS12placeholders2_4E:
	.zero		1
	.type		_ZN34_INTERNAL_2dac0a82_4_k_cu_d3acf77a4cuda3std3__45__cpo6rbeginE,@object
	.size		_ZN34_INTERNAL_2dac0a82_4_k_cu_d3acf77a4cuda3std3__45__cpo6rbeginE,(_ZN34_INTERNAL_2dac0a82_4_k_cu_d3acf77a4cuda3std6ranges3__45__cpo7advanceE - _ZN34_INTERNAL_2dac0a82_4_k_cu_d3acf77a4cuda3std3__45__cpo6rbeginE)
_ZN34_INTERNAL_2dac0a82_4_k_cu_d3acf77a4cuda3std3__45__cpo6rbeginE:
	.zero		1
	.type		_ZN34_INTERNAL_2dac0a82_4_k_cu_d3acf77a4cuda3std6ranges3__45__cpo7advanceE,@object
	.size		_ZN34_INTERNAL_2dac0a82_4_k_cu_d3acf77a4cuda3std6ranges3__45__cpo7advanceE,(_ZN34_INTERNAL_2dac0a82_4_k_cu_d3acf77a6thrust24THRUST_300001_SM_1000_NS12placeholders3_10E - _ZN34_INTERNAL_2dac0a82_4_k_cu_d3acf77a4cuda3std6ranges3__45__cpo7advanceE)
_ZN34_INTERNAL_2dac0a82_4_k_cu_d3acf77a4cuda3std6ranges3__45__cpo7advanceE:
	.zero		1
	.type		_ZN34_INTERNAL_2dac0a82_4_k_cu_d3acf77a6thrust24THRUST_300001_SM_1000_NS12placeholders3_10E,@object
	.size		_ZN34_INTERNAL_2dac0a82_4_k_cu_d3acf77a6thrust24THRUST_300001_SM_1000_NS12placeholders3_10E,(_ZN34_INTERNAL_2dac0a82_4_k_cu_d3acf77a4cuda3std3__48in_placeE - _ZN34_INTERNAL_2dac0a82_4_k_cu_d3acf77a6thrust24THRUST_300001_SM_1000_NS12placeholders3_10E)
_ZN34_INTERNAL_2dac0a82_4_k_cu_d3acf77a6thrust24THRUST_300001_SM_1000_NS12placeholders3_10E:
	.zero		1
	.type		_ZN34_INTERNAL_2dac0a82_4_k_cu_d3acf77a4cuda3std3__48in_placeE,@object
	.size		_ZN34_INTERNAL_2dac0a82_4_k_cu_d3acf77a4cuda3std3__48in_placeE,(_ZN34_INTERNAL_2dac0a82_4_k_cu_d3acf77a4cuda3std6ranges3__45__cpo4sizeE - _ZN34_INTERNAL_2dac0a82_4_k_cu_d3acf77a4cuda3std3__48in_placeE)
_ZN34_INTERNAL_2dac0a82_4_k_cu_d3acf77a4cuda3std3__48in_placeE:
	.zero		1
	.type		_ZN34_INTERNAL_2dac0a82_4_k_cu_d3acf77a4cuda3std6ranges3__45__cpo4sizeE,@object
	.size		_ZN34_INTERNAL_2dac0a82_4_k_cu_d3acf77a4cuda3std6ranges3__45__cpo4sizeE,(_ZN34_INTERNAL_2dac0a82_4_k_cu_d3acf77a6thrust24THRUST_300001_SM_1000_NS12placeholders2_2E - _ZN34_INTERNAL_2dac0a82_4_k_cu_d3acf77a4cuda3std6ranges3__45__cpo4sizeE)
_ZN34_INTERNAL_2dac0a82_4_k_cu_d3acf77a4cuda3std6ranges3__45__cpo4sizeE:
	.zero		1
	.type		_ZN34_INTERNAL_2dac0a82_4_k_cu_d3acf77a6thrust24THRUST_300001_SM_1000_NS12placeholders2_2E,@object
	.size		_ZN34_INTERNAL_2dac0a82_4_k_cu_d3acf77a6thrust24THRUST_300001_SM_1000_NS12placeholders2_2E,(_ZN34_INTERNAL_2dac0a82_4_k_cu_d3acf77a4cuda3std3__45__cpo6cbeginE - _ZN34_INTERNAL_2dac0a82_4_k_cu_d3acf77a6thrust24THRUST_300001_SM_1000_NS12placeholders2_2E)
_ZN34_INTERNAL_2dac0a82_4_k_cu_d3acf77a6thrust24THRUST_300001_SM_1000_NS12placeholders2_2E:
	.zero		1
	.type		_ZN34_INTERNAL_2dac0a82_4_k_cu_d3acf77a4cuda3std3__45__cpo6cbeginE,@object
	.size		_ZN34_INTERNAL_2dac0a82_4_k_cu_d3acf77a4cuda3std3__45__cpo6cbeginE,(_ZN34_INTERNAL_2dac0a82_4_k_cu_d3acf77a4cuda3std6ranges3__45__cpo6cbeginE - _ZN34_INTERNAL_2dac0a82_4_k_cu_d3acf77a4cuda3std3__45__cpo6cbeginE)
_ZN34_INTERNAL_2dac0a82_4_k_cu_d3acf77a4cuda3std3__45__cpo6cbeginE:
	.zero		1
	.type		_ZN34_INTERNAL_2dac0a82_4_k_cu_d3acf77a4cuda3std6ranges3__45__cpo6cbeginE,@object
	.size		_ZN34_INTERNAL_2dac0a82_4_k_cu_d3acf77a4cuda3std6ranges3__45__cpo6cbeginE,(_ZN34_INTERNAL_2dac0a82_4_k_cu_d3acf77a6thrust24THRUST_300001_SM_1000_NS12placeholders2_6E - _ZN34_INTERNAL_2dac0a82_4_k_cu_d3acf77a4cuda3std6ranges3__45__cpo6cbeginE)
_ZN34_INTERNAL_2dac0a82_4_k_cu_d3acf77a4cuda3std6ranges3__45__cpo6cbeginE:
	.zero		1
	.type		_ZN34_INTERNAL_2dac0a82_4_k_cu_d3acf77a6thrust24THRUST_300001_SM_1000_NS12placeholders2_6E,@object
	.size		_ZN34_INTERNAL_2dac0a82_4_k_cu_d3acf77a6thrust24THRUST_300001_SM_1000_NS12placeholders2_6E,(_ZN34_INTERNAL_2dac0a82_4_k_cu_d3acf77a4cuda3std3__45__cpo7crbeginE - _ZN34_INTERNAL_2dac0a82_4_k_cu_d3acf77a6thrust24THRUST_300001_SM_1000_NS12placeholders2_6E)
_ZN34_INTERNAL_2dac0a82_4_k_cu_d3acf77a6thrust24THRUST_300001_SM_1000_NS12placeholders2_6E:
	.zero		1
	.type		_ZN34_INTERNAL_2dac0a82_4_k_cu_d3acf77a4cuda3std3__45__cpo7crbeginE,@object
	.size		_ZN34_INTERNAL_2dac0a82_4_k_cu_d3acf77a4cuda3std3__45__cpo7crbeginE,(_ZN34_INTERNAL_2dac0a82_4_k_cu_d3acf77a4cuda3std6ranges3__45__cpo4nextE - _ZN34_INTERNAL_2dac0a82_4_k_cu_d3acf77a4cuda3std3__45__cpo7crbeginE)
_ZN34_INTERNAL_2dac0a82_4_k_cu_d3acf77a4cuda3std3__45__cpo7crbeginE:
	.zero		1
	.type		_ZN34_INTERNAL_2dac0a82_4_k_cu_d3acf77a4cuda3std6ranges3__45__cpo4nextE,@object
	.size		_ZN34_INTERNAL_2dac0a82_4_k_cu_d3acf77a4cuda3std6ranges3__45__cpo4nextE,(_ZN34_INTERNAL_2dac0a82_4_k_cu_d3acf77a4cuda3std6ranges3__45__cpo4swapE - _ZN34_INTERNAL_2dac0a82_4_k_cu_d3acf77a4cuda3std6ranges3__45__cpo4nextE)
_ZN34_INTERNAL_2dac0a82_4_k_cu_d3acf77a4cuda3std6ranges3__45__cpo4nextE:
	.zero		1
	.type		_ZN34_INTERNAL_2dac0a82_4_k_cu_d3acf77a4cuda3std6ranges3__45__cpo4swapE,@object
	.size		_ZN34_INTERNAL_2dac0a82_4_k_cu_d3acf77a4cuda3std6ranges3__45__cpo4swapE,(_ZN34_INTERNAL_2dac0a82_4_k_cu_d3acf77a6thrust24THRUST_300001_SM_1000_NS8cuda_cub10par_nosyncE - _ZN34_INTERNAL_2dac0a82_4_k_cu_d3acf77a4cuda3std6ranges3__45__cpo4swapE)
_ZN34_INTERNAL_2dac0a82_4_k_cu_d3acf77a4cuda3std6ranges3__45__cpo4swapE:
	.zero		1
	.type		_ZN34_INTERNAL_2dac0a82_4_k_cu_d3acf77a6thrust24THRUST_300001_SM_1000_NS8cuda_cub10par_nosyncE,@object
	.size		_ZN34_INTERNAL_2dac0a82_4_k_cu_d3acf77a6thrust24THRUST_300001_SM_1000_NS8cuda_cub10par_nosyncE,(_ZN34_INTERNAL_2dac0a82_4_k_cu_d3acf77a6thrust24THRUST_300001_SM_1000_NS3seqE - _ZN34_INTERNAL_2dac0a82_4_k_cu_d3acf77a6thrust24THRUST_300001_SM_1000_NS8cuda_cub10par_nosyncE)
_ZN34_INTERNAL_2dac0a82_4_k_cu_d3acf77a6thrust24THRUST_300001_SM_1000_NS8cuda_cub10par_nosyncE:
	.zero		1
	.type		_ZN34_INTERNAL_2dac0a82_4_k_cu_d3acf77a6thrust24THRUST_300001_SM_1000_NS3seqE,@object
	.size		_ZN34_INTERNAL_2dac0a82_4_k_cu_d3acf77a6thrust24THRUST_300001_SM_1000_NS3seqE,(_ZN34_INTERNAL_2dac0a82_4_k_cu_d3acf77a4cuda3std3__420unreachable_sentinelE - _ZN34_INTERNAL_2dac0a82_4_k_cu_d3acf77a6thrust24THRUST_300001_SM_1000_NS3seqE)
_ZN34_INTERNAL_2dac0a82_4_k_cu_d3acf77a6thrust24THRUST_300001_SM_1000_NS3seqE:
	.zero		1
	.type		_ZN34_INTERNAL_2dac0a82_4_k_cu_d3acf77a4cuda3std3__420unreachable_sentinelE,@object
	.size		_ZN34_INTERNAL_2dac0a82_4_k_cu_d3acf77a4cuda3std3__420unreachable_sentinelE,(_ZN34_INTERNAL_2dac0a82_4_k_cu_d3acf77a4cuda3std6ranges3__45__cpo5ssizeE - _ZN34_INTERNAL_2dac0a82_4_k_cu_d3acf77a4cuda3std3__420unreachable_sentinelE)
_ZN34_INTERNAL_2dac0a82_4_k_cu_d3acf77a4cuda3std3__420unreachable_sentinelE:
	.zero		1
	.type		_ZN34_INTERNAL_2dac0a82_4_k_cu_d3acf77a4cuda3std6ranges3__45__cpo5ssizeE,@object
	.size		_ZN34_INTERNAL_2dac0a82_4_k_cu_d3acf77a4cuda3std6ranges3__45__cpo5ssizeE,(_ZN34_INTERNAL_2dac0a82_4_k_cu_d3acf77a6thrust24THRUST_300001_SM_1000_NS12placeholders2_3E - _ZN34_INTERNAL_2dac0a82_4_k_cu_d3acf77a4cuda3std6ranges3__45__cpo5ssizeE)
_ZN34_INTERNAL_2dac0a82_4_k_cu_d3acf77a4cuda3std6ranges3__45__cpo5ssizeE:
	.zero		1
	.type		_ZN34_INTERNAL_2dac0a82_4_k_cu_d3acf77a6thrust24THRUST_300001_SM_1000_NS12placeholders2_3E,@object
	.size		_ZN34_INTERNAL_2dac0a82_4_k_cu_d3acf77a6thrust24THRUST_300001_SM_1000_NS12placeholders2_3E,(_ZN34_INTERNAL_2dac0a82_4_k_cu_d3acf77a4cuda3std3__45__cpo4cendE - _ZN34_INTERNAL_2dac0a82_4_k_cu_d3acf77a6thrust24THRUST_300001_SM_1000_NS12placeholders2_3E)
_ZN34_INTERNAL_2dac0a82_4_k_cu_d3acf77a6thrust24THRUST_300001_SM_1000_NS12placeholders2_3E:
	.zero		1
	.type		_ZN34_INTERNAL_2dac0a82_4_k_cu_d3acf77a4cuda3std3__45__cpo4cendE,@object
	.size		_ZN34_INTERNAL_2dac0a82_4_k_cu_d3acf77a4cuda3std3__45__cpo4cendE,(_ZN34_INTERNAL_2dac0a82_4_k_cu_d3acf77a4cuda3std6ranges3__45__cpo4cendE - _ZN34_INTERNAL_2dac0a82_4_k_cu_d3acf77a4cuda3std3__45__cpo4cendE)
_ZN34_INTERNAL_2dac0a82_4_k_cu_d3acf77a4cuda3std3__45__cpo4cendE:
	.zero		1
	.type		_ZN34_INTERNAL_2dac0a82_4_k_cu_d3acf77a4cuda3std6ranges3__45__cpo4cendE,@object
	.size		_ZN34_INTERNAL_2dac0a82_4_k_cu_d3acf77a4cuda3std6ranges3__45__cpo4cendE,(_ZN34_INTERNAL_2dac0a82_4_k_cu_d3acf77a6thrust24THRUST_300001_SM_1000_NS12placeholders2_7E - _ZN34_INTERNAL_2dac0a82_4_k_cu_d3acf77a4cuda3std6ranges3__45__cpo4cendE)
_ZN34_INTERNAL_2dac0a82_4_k_cu_d3acf77a4cuda3std6ranges3__45__cpo4cendE:
	.zero		1
	.type		_ZN34_INTERNAL_2dac0a82_4_k_cu_d3acf77a6thrust24THRUST_300001_SM_1000_NS12placeholders2_7E,@object
	.size		_ZN34_INTERNAL_2dac0a82_4_k_cu_d3acf77a6thrust24THRUST_300001_SM_1000_NS12placeholders2_7E,(_ZN34_INTERNAL_2dac0a82_4_k_cu_d3acf77a4cuda3std3__45__cpo5crendE - _ZN34_INTERNAL_2dac0a82_4_k_cu_d3acf77a6thrust24THRUST_300001_SM_1000_NS12placeholders2_7E)
_ZN34_INTERNAL_2dac0a82_4_k_cu_d3acf77a6thrust24THRUST_300001_SM_1000_NS12placeholders2_7E:
	.zero		1
	.type		_ZN34_INTERNAL_2dac0a82_4_k_cu_d3acf77a4cuda3std3__45__cpo5crendE,@object
	.size		_ZN34_INTERNAL_2dac0a82_4_k_cu_d3acf77a4cuda3std3__45__cpo5crendE,(_ZN34_INTERNAL_2dac0a82_4_k_cu_d3acf77a4cuda3std6ranges3__45__cpo4prevE - _ZN34_INTERNAL_2dac0a82_4_k_cu_d3acf77a4cuda3std3__45__cpo5crendE)
_ZN34_INTERNAL_2dac0a82_4_k_cu_d3acf77a4cuda3std3__45__cpo5crendE:
	.zero		1
	.type		_ZN34_INTERNAL_2dac0a82_4_k_cu_d3acf77a4cuda3std6ranges3__45__cpo4prevE,@object
	.size		_ZN34_INTERNAL_2dac0a82_4_k_cu_d3acf77a4cuda3std6ranges3__45__cpo4prevE,(_ZN34_INTERNAL_2dac0a82_4_k_cu_d3acf77a4cuda3std6ranges3__45__cpo9iter_moveE - _ZN34_INTERNAL_2dac0a82_4_k_cu_d3acf77a4cuda3std6ranges3__45__cpo4prevE)
_ZN34_INTERNAL_2dac0a82_4_k_cu_d3acf77a4cuda3std6ranges3__45__cpo4prevE:
	.zero		1
	.type		_ZN34_INTERNAL_2dac0a82_4_k_cu_d3acf77a4cuda3std6ranges3__45__cpo9iter_moveE,@object
	.size		_ZN34_INTERNAL_2dac0a82_4_k_cu_d3acf77a4cuda3std6ranges3__45__cpo9iter_moveE,(_ZN34_INTERNAL_2dac0a82_4_k_cu_d3acf77a6thrust24THRUST_300001_SM_1000_NS6system6detail10sequential3seqE - _ZN34_INTERNAL_2dac0a82_4_k_cu_d3acf77a4cuda3std6ranges3__45__cpo9iter_moveE)
_ZN34_INTERNAL_2dac0a82_4_k_cu_d3acf77a4cuda3std6ranges3__45__cpo9iter_moveE:
	.zero		1
	.type		_ZN34_INTERNAL_2dac0a82_4_k_cu_d3acf77a6thrust24THRUST_300001_SM_1000_NS6system6detail10sequential3seqE,@object
	.size		_ZN34_INTERNAL_2dac0a82_4_k_cu_d3acf77a6thrust24THRUST_300001_SM_1000_NS6system6detail10sequential3seqE,(_ZN34_INTERNAL_2dac0a82_4_k_cu_d3acf77a6thrust24THRUST_300001_SM_1000_NS12placeholders2_9E - _ZN34_INTERNAL_2dac0a82_4_k_cu_d3acf77a6thrust24THRUST_300001_SM_1000_NS6system6detail10sequential3seqE)
_ZN34_INTERNAL_2dac0a82_4_k_cu_d3acf77a6thrust24THRUST_300001_SM_1000_NS6system6detail10sequential3seqE:
	.zero		1
	.type		_ZN34_INTERNAL_2dac0a82_4_k_cu_d3acf77a6thrust24THRUST_300001_SM_1000_NS12placeholders2_9E,@object
	.size		_ZN34_INTERNAL_2dac0a82_4_k_cu_d3acf77a6thrust24THRUST_300001_SM_1000_NS12placeholders2_9E,(_ZN34_INTERNAL_2dac0a82_4_k_cu_d3acf77a4cuda3std3__419piecewise_constructE - _ZN34_INTERNAL_2dac0a82_4_k_cu_d3acf77a6thrust24THRUST_300001_SM_1000_NS12placeholders2_9E)
_ZN34_INTERNAL_2dac0a82_4_k_cu_d3acf77a6thrust24THRUST_300001_SM_1000_NS12placeholders2_9E:
	.zero		1
	.type		_ZN34_INTERNAL_2dac0a82_4_k_cu_d3acf77a4cuda3std3__419piecewise_constructE,@object
	.size		_ZN34_INTERNAL_2dac0a82_4_k_cu_d3acf77a4cuda3std3__419piecewise_constructE,(_ZN34_INTERNAL_2dac0a82_4_k_cu_d3acf77a4cuda3std6ranges3__45__cpo5cdataE - _ZN34_INTERNAL_2dac0a82_4_k_cu_d3acf77a4cuda3std3__419piecewise_constructE)
_ZN34_INTERNAL_2dac0a82_4_k_cu_d3acf77a4cuda3std3__419piecewise_constructE:
	.zero		1
	.type		_ZN34_INTERNAL_2dac0a82_4_k_cu_d3acf77a4cuda3std6ranges3__45__cpo5cdataE,@object
	.size		_ZN34_INTERNAL_2dac0a82_4_k_cu_d3acf77a4cuda3std6ranges3__45__cpo5cdataE,(_ZN34_INTERNAL_2dac0a82_4_k_cu_d3acf77a6thrust24THRUST_300001_SM_1000_NS12placeholders2_1E - _ZN34_INTERNAL_2dac0a82_4_k_cu_d3acf77a4cuda3std6ranges3__45__cpo5cdataE)
_ZN34_INTERNAL_2dac0a82_4_k_cu_d3acf77a4cuda3std6ranges3__45__cpo5cdataE:
	.zero		1
	.type		_ZN34_INTERNAL_2dac0a82_4_k_cu_d3acf77a6thrust24THRUST_300001_SM_1000_NS12placeholders2_1E,@object
	.size		_ZN34_INTERNAL_2dac0a82_4_k_cu_d3acf77a6thrust24THRUST_300001_SM_1000_NS12placeholders2_1E,(_ZN34_INTERNAL_2dac0a82_4_k_cu_d3acf77a4cuda3std3__45__cpo3endE - _ZN34_INTERNAL_2dac0a82_4_k_cu_d3acf77a6thrust24THRUST_300001_SM_1000_NS12placeholders2_1E)
_ZN34_INTERNAL_2dac0a82_4_k_cu_d3acf77a6thrust24THRUST_300001_SM_1000_NS12placeholders2_1E:
	.zero		1
	.type		_ZN34_INTERNAL_2dac0a82_4_k_cu_d3acf77a4cuda3std3__45__cpo3endE,@object
	.size		_ZN34_INTERNAL_2dac0a82_4_k_cu_d3acf77a4cuda3std3__45__cpo3endE,(_ZN34_INTERNAL_2dac0a82_4_k_cu_d3acf77a4cuda3std6ranges3__45__cpo3endE - _ZN34_INTERNAL_2dac0a82_4_k_cu_d3acf77a4cuda3std3__45__cpo3endE)
_ZN34_INTERNAL_2dac0a82_4_k_cu_d3acf77a4cuda3std3__45__cpo3endE:
	.zero		1
	.type		_ZN34_INTERNAL_2dac0a82_4_k_cu_d3acf77a4cuda3std6ranges3__45__cpo3endE,@object
	.size		_ZN34_INTERNAL_2dac0a82_4_k_cu_d3acf77a4cuda3std6ranges3__45__cpo3endE,(_ZN34_INTERNAL_2dac0a82_4_k_cu_d3acf77a6thrust24THRUST_300001_SM_1000_NS12placeholders2_5E - _ZN34_INTERNAL_2dac0a82_4_k_cu_d3acf77a4cuda3std6ranges3__45__cpo3endE)
_ZN34_INTERNAL_2dac0a82_4_k_cu_d3acf77a4cuda3std6ranges3__45__cpo3endE:
	.zero		1
	.type		_ZN34_INTERNAL_2dac0a82_4_k_cu_d3acf77a6thrust24THRUST_300001_SM_1000_NS12placeholders2_5E,@object
	.size		_ZN34_INTERNAL_2dac0a82_4_k_cu_d3acf77a6thrust24THRUST_300001_SM_1000_NS12placeholders2_5E,(_ZN34_INTERNAL_2dac0a82_4_k_cu_d3acf77a4cuda3std3__45__cpo4rendE - _ZN34_INTERNAL_2dac0a82_4_k_cu_d3acf77a6thrust24THRUST_300001_SM_1000_NS12placeholders2_5E)
_ZN34_INTERNAL_2dac0a82_4_k_cu_d3acf77a6thrust24THRUST_300001_SM_1000_NS12placeholders2_5E:
	.zero		1
	.type		_ZN34_INTERNAL_2dac0a82_4_k_cu_d3acf77a4cuda3std3__45__cpo4rendE,@object
	.size		_ZN34_INTERNAL_2dac0a82_4_k_cu_d3acf77a4cuda3std3__45__cpo4rendE,(_ZN34_INTERNAL_2dac0a82_4_k_cu_d3acf77a4cuda3std6ranges3__45__cpo9iter_swapE - _ZN34_INTERNAL_2dac0a82_4_k_cu_d3acf77a4cuda3std3__45__cpo4rendE)
_ZN34_INTERNAL_2dac0a82_4_k_cu_d3acf77a4cuda3std3__45__cpo4rendE:
	.zero		1
	.type		_ZN34_INTERNAL_2dac0a82_4_k_cu_d3acf77a4cuda3std6ranges3__45__cpo9iter_swapE,@object
	.size		_ZN34_INTERNAL_2dac0a82_4_k_cu_d3acf77a4cuda3std6ranges3__45__cpo9iter_swapE,(_ZN34_INTERNAL_2dac0a82_4_k_cu_d3acf77a4cuda3std3__48unexpectE - _ZN34_INTERNAL_2dac0a82_4_k_cu_d3acf77a4cuda3std6ranges3__45__cpo9iter_swapE)
_ZN34_INTERNAL_2dac0a82_4_k_cu_d3acf77a4cuda3std6ranges3__45__cpo9iter_swapE:
	.zero		1
	.type		_ZN34_INTERNAL_2dac0a82_4_k_cu_d3acf77a4cuda3std3__48unexpectE,@object
	.size		_ZN34_INTERNAL_2dac0a82_4_k_cu_d3acf77a4cuda3std3__48unexpectE,(_ZN34_INTERNAL_2dac0a82_4_k_cu_d3acf77a6thrust24THRUST_300001_SM_1000_NS8cuda_cub3parE - _ZN34_INTERNAL_2dac0a82_4_k_cu_d3acf77a4cuda3std3__48unexpectE)
_ZN34_INTERNAL_2dac0a82_4_k_cu_d3acf77a4cuda3std3__48unexpectE:
	.zero		1
	.type		_ZN34_INTERNAL_2dac0a82_4_k_cu_d3acf77a6thrust24THRUST_300001_SM_1000_NS8cuda_cub3parE,@object
	.size		_ZN34_INTERNAL_2dac0a82_4_k_cu_d3acf77a6thrust24THRUST_300001_SM_1000_NS8cuda_cub3parE,(.L_32 - _ZN34_INTERNAL_2dac0a82_4_k_cu_d3acf77a6thrust24THRUST_300001_SM_1000_NS8cuda_cub3parE)
_ZN34_INTERNAL_2dac0a82_4_k_cu_d3acf77a6thrust24THRUST_300001_SM_1000_NS8cuda_cub3parE:
	.zero		1
.L_32:


//--------------------- .nv.shared._ZN6thrust24THRUST_300001_SM_1000_NS8cuda_cub4core6detail13_kernel_agentINS1_8__reduce11ReduceAgentIPN4cuda3std3__45tupleIJdlEEESC_SB_lNS1_9__extrema9arg_max_fIdl10ComparatorEEEEJSC_SC_iSG_EEEvDpT0_ --------------------------
	.section	.nv.shared._ZN6thrust24THRUST_300001_SM_1000_NS8cuda_cub4core6detail13_kernel_agentINS1_8__reduce11ReduceAgentIPN4cuda3std3__45tupleIJdlEEESC_SB_lNS1_9__extrema9arg_max_fIdl10ComparatorEEEEJSC_SC_iSG_EEEvDpT0_,"aw",@nobits
	.sectionflags	@""
	.align	16
	.zero		1024


//--------------------- .nv.shared._ZN6thrust24THRUST_300001_SM_1000_NS8cuda_cub4core6detail13_kernel_agentINS1_8__reduce10DrainAgentIlEEJN3cub18CUB_300001_SM_10009GridQueueIyEElEEEvDpT0_ --------------------------
	.section	.nv.shared._ZN6thrust24THRUST_300001_SM_1000_NS8cuda_cub4core6detail13_kernel_agentINS1_8__reduce10DrainAgentIlEEJN3cub18CUB_300001_SM_10009GridQueueIyEElEEEvDpT0_,"aw",@nobits
	.sectionflags	@""
	.align	16
	.zero		1024


//--------------------- .nv.shared._ZN6thrust24THRUST_300001_SM_1000_NS8cuda_cub4core6detail13_kernel_agentINS1_8__reduce11ReduceAgentINS0_12zip_iteratorIN4cuda3std3__45tupleIJNS0_10device_ptrIdEENS0_17counting_iteratorIlNS0_11use_defaultESF_SF_EEEEEEEPNSB_IJdlEEESJ_lNS1_9__extrema9arg_max_fIdl10ComparatorEEEEJSI_SK_lN3cub18CUB_300001_SM_100013GridEvenShareIlEENSR_9GridQueueIyEESO_EEEvDpT0_ --------------------------
	.section	.nv.shared._ZN6thrust24THRUST_300001_SM_1000_NS8cuda_cub4core6detail13_kernel_agentINS1_8__reduce11ReduceAgentINS0_12zip_iteratorIN4cuda3std3__45tupleIJNS0_10device_ptrIdEENS0_17counting_iteratorIlNS0_11use_defaultESF_SF_EEEEEEEPNSB_IJdlEEESJ_lNS1_9__extrema9arg_max_fIdl10ComparatorEEEEJSI_SK_lN3cub18CUB_300001_SM_100013GridEvenShareIlEENSR_9GridQueueIyEESO_EEEvDpT0_,"aw",@nobits
	.sectionflags	@""
	.align	16
	.zero		1024


//--------------------- .nv.shared._ZN6thrust24THRUST_300001_SM_1000_NS8cuda_cub4core6detail13_kernel_agentINS1_8__reduce11ReduceAgentINS0_12zip_iteratorIN4cuda3std3__45tupleIJNS0_10device_ptrIdEENS0_17counting_iteratorIlNS0_11use_defaultESF_SF_EEEEEEEPNSB_IJdlEEESJ_lNS1_9__extrema9arg_max_fIdl10ComparatorEEEEJSI_SK_lSO_EEEvDpT0_ --------------------------
	.section	.nv.shared._ZN6thrust24THRUST_300001_SM_1000_NS8cuda_cub4core6detail13_kernel_agentINS1_8__reduce11ReduceAgentINS0_12zip_iteratorIN4cuda3std3__45tupleIJNS0_10device_ptrIdEENS0_17counting_iteratorIlNS0_11use_defaultESF_SF_EEEEEEEPNSB_IJdlEEESJ_lNS1_9__extrema9arg_max_fIdl10ComparatorEEEEJSI_SK_lSO_EEEvDpT0_,"aw",@nobits
	.sectionflags	@""
	.align	16
	.zero		1024


//--------------------- .nv.shared._ZN6thrust24THRUST_300001_SM_1000_NS8cuda_cub4core6detail13_kernel_agentINS1_8__reduce11ReduceAgentIPN4cuda3std3__45tupleIJdlEEESC_SB_iNS1_9__extrema9arg_max_fIdl10ComparatorEEEEJSC_SC_iSG_EEEvDpT0_ --------------------------
	.section	.nv.shared._ZN6thrust24THRUST_300001_SM_1000_NS8cuda_cub4core6detail13_kernel_agentINS1_8__reduce11ReduceAgentIPN4cuda3std3__45tupleIJdlEEESC_SB_iNS1_9__extrema9arg_max_fIdl10ComparatorEEEEJSC_SC_iSG_EEEvDpT0_,"aw",@nobits
	.sectionflags	@""
	.align	16
	.zero		1024


//--------------------- .nv.shared._ZN6thrust24THRUST_300001_SM_1000_NS8cuda_cub4core6detail13_kernel_agentINS1_8__reduce10DrainAgentIiEEJN3cub18CUB_300001_SM_10009GridQueueIjEEiEEEvDpT0_ --------------------------
	.section	.nv.shared._ZN6thrust24THRUST_300001_SM_1000_NS8cuda_cub4core6detail13_kernel_agentINS1_8__reduce10DrainAgentIiEEJN3cub18CUB_300001_SM_10009GridQueueIjEEiEEEvDpT0_,"aw",@nobits
	.sectionflags	@""
	.align	16
	.zero		1024


//--------------------- .nv.shared._ZN6thrust24THRUST_300001_SM_1000_NS8cuda_cub4core6detail13_kernel_agentINS1_8__reduce11ReduceAgentINS0_12zip_iteratorIN4cuda3std3__45tupleIJNS0_10device_ptrIdEENS0_17counting_iteratorIlNS0_11use_defaultESF_SF_EEEEEEEPNSB_IJdlEEESJ_iNS1_9__extrema9arg_max_fIdl10ComparatorEEEEJSI_SK_iN3cub18CUB_300001_SM_100013GridEvenShareIiEENSR_9GridQueueIjEESO_EEEvDpT0_ --------------------------
	.section	.nv.shared._ZN6thrust24THRUST_300001_SM_1000_NS8cuda_cub4core6detail13_kernel_agentINS1_8__reduce11ReduceAgentINS0_12zip_iteratorIN4cuda3std3__45tupleIJNS0_10device_ptrIdEENS0_17counting_iteratorIlNS0_11use_defaultESF_SF_EEEEEEEPNSB_IJdlEEESJ_iNS1_9__extrema9arg_max_fIdl10ComparatorEEEEJSI_SK_iN3cub18CUB_300001_SM_100013GridEvenShareIiEENSR_9GridQueueIjEESO_EEEvDpT0_,"aw",@nobits
	.sectionflags	@""
	.align	16
	.zero		1024


//--------------------- .nv.shared._ZN6thrust24THRUST_300001_SM_1000_NS8cuda_cub4core6detail13_kernel_agentINS1_8__reduce11ReduceAgentINS0_12zip_iteratorIN4cuda3std3__45tupleIJNS0_10device_ptrIdEENS0_17counting_iteratorIlNS0_11use_defaultESF_SF_EEEEEEEPNSB_IJdlEEESJ_iNS1_9__extrema9arg_max_fIdl10ComparatorEEEEJSI_SK_iSO_EEEvDpT0_ --------------------------
	.section	.nv.shared._ZN6thrust24THRUST_300001_SM_1000_NS8cuda_cub4core6detail13_kernel_agentINS1_8__reduce11ReduceAgentINS0_12zip_iteratorIN4cuda3std3__45tupleIJNS0_10device_ptrIdEENS0_17counting_iteratorIlNS0_11use_defaultESF_SF_EEEEEEEPNSB_IJdlEEESJ_iNS1_9__extrema9arg_max_fIdl10ComparatorEEEEJSI_SK_iSO_EEEvDpT0_,"aw",@nobits
	.sectionflags	@""
	.align	16
	.zero		1024


//--------------------- .nv.shared._Z11GaussSecondPdS_jj --------------------------
	.section	.nv.shared._Z11GaussSecondPdS_jj,"aw",@nobits
	.sectionflags	@""
	.align	16
	.zero		1024


//--------------------- .nv.shared._Z10GaussFirstPdS_jj --------------------------
	.section	.nv.shared._Z10GaussFirstPdS_jj,"aw",@nobits
	.sectionflags	@""
	.align	16
	.zero		1024


//--------------------- .nv.shared._Z9NormalizePdS_jj --------------------------
	.section	.nv.shared._Z9NormalizePdS_jj,"aw",@nobits
	.sectionflags	@""
	.align	16
	.zero		1024


//--------------------- .nv.shared._Z8SwapRowsPdS_jjj --------------------------
	.section	.nv.shared._Z8SwapRowsPdS_jjj,"aw",@nobits
	.sectionflags	@""
	.align	16
	.zero		1024


//--------------------- .nv.constant0._ZN3cub18CUB_300001_SM_10006detail11EmptyKernelIvEEvv --------------------------
	.section	.nv.constant0._ZN3cub18CUB_300001_SM_10006detail11EmptyKernelIvEEvv,"a",@progbits
	.sectionflags	@""
	.align	4
.nv.constant0._ZN3cub18CUB_300001_SM_10006detail11EmptyKernelIvEEvv:
	.zero		896


//--------------------- .nv.constant0._ZN6thrust24THRUST_300001_SM_1000_NS8cuda_cub4core6detail13_kernel_agentINS1_8__reduce11ReduceAgentIPN4cuda3std3__45tupleIJdlEEESC_SB_lNS1_9__extrema9arg_max_fIdl10ComparatorEEEEJSC_SC_iSG_EEEvDpT0_ --------------------------
	.section	.nv.constant0._ZN6thrust24THRUST_300001_SM_1000_NS8cuda_cub4core6detail13_kernel_agentINS1_8__reduce11ReduceAgentIPN4cuda3std3__45tupleIJdlEEESC_SB_lNS1_9__extrema9arg_max_fIdl10ComparatorEEEEJSC_SC_iSG_EEEvDpT0_,"a",@progbits
	.sectionflags	@""
	.align	4
.nv.constant0._ZN6thrust24THRUST_300001_SM_1000_NS8cuda_cub4core6detail13_kernel_agentINS1_8__reduce11ReduceAgentIPN4cuda3std3__45tupleIJdlEEESC_SB_lNS1_9__extrema9arg_max_fIdl10ComparatorEEEEJSC_SC_iSG_EEEvDpT0_:
	.zero		917


//--------------------- .nv.constant0._ZN6thrust24THRUST_300001_SM_1000_NS8cuda_cub4core6detail13_kernel_agentINS1_8__reduce10DrainAgentIlEEJN3cub18CUB_300001_SM_10009GridQueueIyEElEEEvDpT0_ --------------------------
	.section	.nv.constant0._ZN6thrust24THRUST_300001_SM_1000_NS8cuda_cub4core6detail13_kernel_agentINS1_8__reduce10DrainAgentIlEEJN3cub18CUB_300001_SM_10009GridQueueIyEElEEEvDpT0_,"a",@progbits
	.sectionflags	@""
	.align	4
.nv.constant0._ZN6thrust24THRUST_300001_SM_1000_NS8cuda_cub4core6detail13_kernel_agentINS1_8__reduce10DrainAgentIlEEJN3cub18CUB_300001_SM_10009GridQueueIyEElEEEvDpT0_:
	.zero		912


//--------------------- .nv.constant0._ZN6thrust24THRUST_300001_SM_1000_NS8cuda_cub4core6detail13_kernel_agentINS1_8__reduce11ReduceAgentINS0_12zip_iteratorIN4cuda3std3__45tupleIJNS0_10device_ptrIdEENS0_17counting_iteratorIlNS0_11use_defaultESF_SF_EEEEEEEPNSB_IJdlEEESJ_lNS1_9__extrema9arg_max_fIdl10ComparatorEEEEJSI_SK_lN3cub18CUB_300001_SM_100013GridEvenShareIlEENSR_9GridQueueIyEESO_EEEvDpT0_ --------------------------
	.section	.nv.constant0._ZN6thrust24THRUST_300001_SM_1000_NS8cuda_cub4core6detail13_kernel_agentINS1_8__reduce11ReduceAgentINS0_12zip_iteratorIN4cuda3std3__45tupleIJNS0_10device_ptrIdEENS0_17counting_iteratorIlNS0_11use_defaultESF_SF_EEEEEEEPNSB_IJdlEEESJ_lNS1_9__extrema9arg_max_fIdl10ComparatorEEEEJSI_SK_lN3cub18CUB_300001_SM_100013GridEvenShareIlEENSR_9GridQueueIyEESO_EEEvDpT0_,"a",@progbits
	.sectionflags	@""
	.align	4
.nv.constant0._ZN6thrust24THRUST_300001_SM_1000_NS8cuda_cub4core6detail13_kernel_agentINS1_8__reduce11ReduceAgentINS0_12zip_iteratorIN4cuda3std3__45tupleIJNS0_10device_ptrIdEENS0_17counting_iteratorIlNS0_11use_defaultESF_SF_EEEEEEEPNSB_IJdlEEESJ_lNS1_9__extrema9arg_max_fIdl10ComparatorEEEEJSI_SK_lN3cub18CUB_300001_SM_100013GridEvenShareIlEENSR_9GridQueueIyEESO_EEEvDpT0_:
	.zero		1009


//--------------------- .nv.constant0._ZN6thrust24THRUST_300001_SM_1000_NS8cuda_cub4core6detail13_kernel_agentINS1_8__reduce11ReduceAgentINS0_12zip_iteratorIN4cuda3std3__45tupleIJNS0_10device_ptrIdEENS0_17counting_iteratorIlNS0_11use_defaultESF_SF_EEEEEEEPNSB_IJdlEEESJ_lNS1_9__extrema9arg_max_fIdl10ComparatorEEEEJSI_SK_lSO_EEEvDpT0_ --------------------------
	.section	.nv.constant0._ZN6thrust24THRUST_300001_SM_1000_NS8cuda_cub4core6detail13_kernel_agentINS1_8__reduce11ReduceAgentINS0_12zip_iteratorIN4cuda3std3__45tupleIJNS0_10device_ptrIdEENS0_17counting_iteratorIlNS0_11use_defaultESF_SF_EEEEEEEPNSB_IJdlEEESJ_lNS1_9__extrema9arg_max_fIdl10ComparatorEEEEJSI_SK_lSO_EEEvDpT0_,"a",@progbits
	.sectionflags	@""
	.align	4
.nv.constant0._ZN6thrust24THRUST_300001_SM_1000_NS8cuda_cub4core6detail13_kernel_agentINS1_8__reduce11ReduceAgentINS0_12zip_iteratorIN4cuda3std3__45tupleIJNS0_10device_ptrIdEENS0_17counting_iteratorIlNS0_11use_defaultESF_SF_EEEEEEEPNSB_IJdlEEESJ_lNS1_9__extrema9arg_max_fIdl10ComparatorEEEEJSI_SK_lSO_EEEvDpT0_:
	.zero		929


//--------------------- .nv.constant0._ZN6thrust24THRUST_300001_SM_1000_NS8cuda_cub4core6detail13_kernel_agentINS1_8__reduce11ReduceAgentIPN4cuda3std3__45tupleIJdlEEESC_SB_iNS1_9__extrema9arg_max_fIdl10ComparatorEEEEJSC_SC_iSG_EEEvDpT0_ --------------------------
	.section	.nv.constant0._ZN6thrust24THRUST_300001_SM_1000_NS8cuda_cub4core6detail13_kernel_agentINS1_8__reduce11ReduceAgentIPN4cuda3std3__45tupleIJdlEEESC_SB_iNS1_9__extrema9arg_max_fIdl10ComparatorEEEEJSC_SC_iSG_EEEvDpT0_,"a",@progbits
	.sectionflags	@""
	.align	4
.nv.constant0._ZN6thrust24THRUST_300001_SM_1000_NS8cuda_cub4core6detail13_kernel_agentINS1_8__reduce11ReduceAgentIPN4cuda3std3__45tupleIJdlEEESC_SB_iNS1_9__extrema9arg_max_fIdl10ComparatorEEEEJSC_SC_iSG_EEEvDpT0_:
	.zero		917


//--------------------- .nv.constant0._ZN6thrust24THRUST_300001_SM_1000_NS8cuda_cub4core6detail13_kernel_agentINS1_8__reduce10DrainAgentIiEEJN3cub18CUB_300001_SM_10009GridQueueIjEEiEEEvDpT0_ --------------------------
	.section	.nv.constant0._ZN6thrust24THRUST_300001_SM_1000_NS8cuda_cub4core6detail13_kernel_agentINS1_8__reduce10DrainAgentIiEEJN3cub18CUB_300001_SM_10009GridQueueIjEEiEEEvDpT0_,"a",@progbits
	.sectionflags	@""
	.align	4
.nv.constant0._ZN6thrust24THRUST_300001_SM_1000_NS8cuda_cub4core6detail13_kernel_agentINS1_8__reduce10DrainAgentIiEEJN3cub18CUB_300001_SM_10009GridQueueIjEEiEEEvDpT0_:
	.zero		908


//--------------------- .nv.constant0._ZN6thrust24THRUST_300001_SM_1000_NS8cuda_cub4core6detail13_kernel_agentINS1_8__reduce11ReduceAgentINS0_12zip_iteratorIN4cuda3std3__45tupleIJNS0_10device_ptrIdEENS0_17counting_iteratorIlNS0_11use_defaultESF_SF_EEEEEEEPNSB_IJdlEEESJ_iNS1_9__extrema9arg_max_fIdl10ComparatorEEEEJSI_SK_iN3cub18CUB_300001_SM_100013GridEvenShareIiEENSR_9GridQueueIjEESO_EEEvDpT0_ --------------------------
	.section	.nv.constant0._ZN6thrust24THRUST_300001_SM_1000_NS8cuda_cub4core6detail13_kernel_agentINS1_8__reduce11ReduceAgentINS0_12zip_iteratorIN4cuda3std3__45tupleIJNS0_10device_ptrIdEENS0_17counting_iteratorIlNS0_11use_defaultESF_SF_EEEEEEEPNSB_IJdlEEESJ_iNS1_9__extrema9arg_max_fIdl10ComparatorEEEEJSI_SK_iN3cub18CUB_300001_SM_100013GridEvenShareIiEENSR_9GridQueueIjEESO_EEEvDpT0_,"a",@progbits
	.sectionflags	@""
	.align	4
.nv.constant0._ZN6thrust24THRUST_300001_SM_1000_NS8cuda_cub4core6detail13_kernel_agentINS1_8__reduce11ReduceAgentINS0_12zip_iteratorIN4cuda3std3__45tupleIJNS0_10device_ptrIdEENS0_17counting_iteratorIlNS0_11use_defaultESF_SF_EEEEEEEPNSB_IJdlEEESJ_iNS1_9__extrema9arg_max_fIdl10ComparatorEEEEJSI_SK_iN3cub18CUB_300001_SM_100013GridEvenShareIiEENSR_9GridQueueIjEESO_EEEvDpT0_:
	.zero		977


//--------------------- .nv.constant0._ZN6thrust24THRUST_300001_SM_1000_NS8cuda_cub4core6detail13_kernel_agentINS1_8__reduce11ReduceAgentINS0_12zip_iteratorIN4cuda3std3__45tupleIJNS0_10device_ptrIdEENS0_17counting_iteratorIlNS0_11use_defaultESF_SF_EEEEEEEPNSB_IJdlEEESJ_iNS1_9__extrema9arg_max_fIdl10ComparatorEEEEJSI_SK_iSO_EEEvDpT0_ --------------------------
	.section	.nv.constant0._ZN6thrust24THRUST_300001_SM_1000_NS8cuda_cub4core6detail13_kernel_agentINS1_8__reduce11ReduceAgentINS0_12zip_iteratorIN4cuda3std3__45tupleIJNS0_10device_ptrIdEENS0_17counting_iteratorIlNS0_11use_defaultESF_SF_EEEEEEEPNSB_IJdlEEESJ_iNS1_9__extrema9arg_max_fIdl10ComparatorEEEEJSI_SK_iSO_EEEvDpT0_,"a",@progbits
	.sectionflags	@""
	.align	4
.nv.constant0._ZN6thrust24THRUST_300001_SM_1000_NS8cuda_cub4core6detail13_kernel_agentINS1_8__reduce11ReduceAgentINS0_12zip_iteratorIN4cuda3std3__45tupleIJNS0_10device_ptrIdEENS0_17counting_iteratorIlNS0_11use_defaultESF_SF_EEEEEEEPNSB_IJdlEEESJ_iNS1_9__extrema9arg_max_fIdl10ComparatorEEEEJSI_SK_iSO_EEEvDpT0_:
	.zero		925


//--------------------- .nv.constant0._Z11GaussSecondPdS_jj --------------------------
	.section	.nv.constant0._Z11GaussSecondPdS_jj,"a",@progbits
	.sectionflags	@""
	.align	4
.nv.constant0._Z11GaussSecondPdS_jj:
	.zero		920


//--------------------- .nv.constant0._Z10GaussFirstPdS_jj --------------------------
	.section	.nv.constant0._Z10GaussFirstPdS_jj,"a",@progbits
	.sectionflags	@""
	.align	4
.nv.constant0._Z10GaussFirstPdS_jj:
	.zero		920


//--------------------- .nv.constant0._Z9NormalizePdS_jj --------------------------
	.section	.nv.constant0._Z9NormalizePdS_jj,"a",@progbits
	.sectionflags	@""
	.align	4
.nv.constant0._Z9NormalizePdS_jj:
	.zero		920


//--------------------- .nv.constant0._Z8SwapRowsPdS_jjj --------------------------
	.section	.nv.constant0._Z8SwapRowsPdS_jjj,"a",@progbits
	.sectionflags	@""
	.align	4
.nv.constant0._Z8SwapRowsPdS_jjj:
	.zero		924


//--------------------- SYMBOLS --------------------------

	.type		.nv.reservedSmem.offset0,@object
	.size		.nv.reservedSmem.offset0,0x4
	.type		.nv.reservedSmem.cap,@object
	.size		.nv.reservedSmem.cap,0x4
